	.target	sm_103a

	.elftype	@"ET_EXEC"


//--------------------- .note.nv.tkinfo           --------------------------
	.section	.note.nv.tkinfo,"",@"SHT_NOTE"
	.sectionflags	@"SHF_NOTE_NV_TKINFO"
	.tkinfo
        /*0018*/ 	.word	0x00000002
        /*0030*/ 	.string	""
        /*0030*/ 	.string	"ptxas"
        /*0030*/ 	.string	"Cuda compilation tools, release 13.0, V13.0.88"
        /*0030*/ 	.string	"Build cuda_13.0.r13.0/compiler.36424714_0"
        /*0030*/ 	.string	"-arch sm_103a -m 64 "



//--------------------- .note.nv.cuinfo           --------------------------
	.section	.note.nv.cuinfo,"",@"SHT_NOTE"
	.sectionflags	@"SHF_NOTE_NV_CUINFO"
        /*0018*/ 	.short	0x0002
        /*001a*/ 	.short	0x0067
        /*001c*/ 	.short	0x0082
	.zero		2


//--------------------- .nv.info                  --------------------------
	.section	.nv.info,"",@"SHT_CUDA_INFO"
	.align	4


	//----- nvinfo : EIATTR_REGCOUNT
	.align		4
        /*0000*/ 	.byte	0x04, 0x2f
        /*0002*/ 	.short	(.L_29 - .L_28)
	.align		4
.L_28:
        /*0004*/ 	.word	index@(_ZN2at6native49_GLOBAL__N__09e94e3a_16_AveragePool3d_cu_a8eae74c29avg_pool3d_cuda_update_outputILi1EddEEvNS_27GenericPackedTensorAccessorIKT0_Lm4ENS_16DefaultPtrTraitsElEENS3_IS4_Lm4ES6_lEEiiiiiiiibii)
        /*0008*/ 	.word	0x00000028


	//----- nvinfo : EIATTR_FRAME_SIZE
	.align		4
.L_29:
        /*000c*/ 	.byte	0x04, 0x11
        /*000e*/ 	.short	(.L_31 - .L_30)
	.align		4
.L_30:
        /*0010*/ 	.word	index@($__internal_53_$__cuda_sm20_div_s64)
        /*0014*/ 	.word	0x00000000


	//----- nvinfo : EIATTR_FRAME_SIZE
	.align		4
.L_31:
        /*0018*/ 	.byte	0x04, 0x11
        /*001a*/ 	.short	(.L_33 - .L_32)
	.align		4
.L_32:
        /*001c*/ 	.word	index@($__internal_52_$__cuda_sm20_div_rn_f64_full)
        /*0020*/ 	.word	0x00000000


	//----- nvinfo : EIATTR_FRAME_SIZE
	.align		4
.L_33:
        /*0024*/ 	.byte	0x04, 0x11
        /*0026*/ 	.short	(.L_35 - .L_34)
	.align		4
.L_34:
        /*0028*/ 	.word	index@(_ZN2at6native49_GLOBAL__N__09e94e3a_16_AveragePool3d_cu_a8eae74c29avg_pool3d_cuda_update_outputILi1EddEEvNS_27GenericPackedTensorAccessorIKT0_Lm4ENS_16DefaultPtrTraitsElEENS3_IS4_Lm4ES6_lEEiiiiiiiibii)
        /*002c*/ 	.word	0x00000000


	//----- nvinfo : EIATTR_REGCOUNT
	.align		4
.L_35:
        /*0030*/ 	.byte	0x04, 0x2f
        /*0032*/ 	.short	(.L_37 - .L_36)
	.align		4
.L_36:
        /*0034*/ 	.word	index@(_ZN2at6native49_GLOBAL__N__09e94e3a_16_AveragePool3d_cu_a8eae74c29avg_pool3d_cuda_update_outputILi2EddEEvNS_27GenericPackedTensorAccessorIKT0_Lm4ENS_16DefaultPtrTraitsElEENS3_IS4_Lm4ES6_lEEiiiiiiiibii)
        /*0038*/ 	.word	0x00000028


	//----- nvinfo : EIATTR_FRAME_SIZE
	.align		4
.L_37:
        /*003c*/ 	.byte	0x04, 0x11
        /*003e*/ 	.short	(.L_39 - .L_38)
	.align		4
.L_38:
        /*0040*/ 	.word	index@($__internal_51_$__cuda_sm20_div_s64)
        /*0044*/ 	.word	0x00000000


	//----- nvinfo : EIATTR_FRAME_SIZE
	.align		4
.L_39:
        /*0048*/ 	.byte	0x04, 0x11
        /*004a*/ 	.short	(.L_41 - .L_40)
	.align		4
.L_40:
        /*004c*/ 	.word	index@($__internal_50_$__cuda_sm20_div_rn_f64_full)
        /*0050*/ 	.word	0x00000000


	//----- nvinfo : EIATTR_FRAME_SIZE
	.align		4
.L_41:
        /*0054*/ 	.byte	0x04, 0x11
        /*0056*/ 	.short	(.L_43 - .L_42)
	.align		4
.L_42:
        /*0058*/ 	.word	index@(_ZN2at6native49_GLOBAL__N__09e94e3a_16_AveragePool3d_cu_a8eae74c29avg_pool3d_cuda_update_outputILi2EddEEvNS_27GenericPackedTensorAccessorIKT0_Lm4ENS_16DefaultPtrTraitsElEENS3_IS4_Lm4ES6_lEEiiiiiiiibii)
        /*005c*/ 	.word	0x00000000


	//----- nvinfo : EIATTR_REGCOUNT
	.align		4
.L_43:
        /*0060*/ 	.byte	0x04, 0x2f
        /*0062*/ 	.short	(.L_45 - .L_44)
	.align		4
.L_44:
        /*0064*/ 	.word	index@(_ZN2at6native49_GLOBAL__N__09e94e3a_16_AveragePool3d_cu_a8eae74c29avg_pool3d_cuda_update_outputILi3EddEEvNS_27GenericPackedTensorAccessorIKT0_Lm4ENS_16DefaultPtrTraitsElEENS3_IS4_Lm4ES6_lEEiiiiiiiibii)
        /*0068*/ 	.word	0x00000028


	//----- nvinfo : EIATTR_FRAME_SIZE
	.align		4
.L_45:
        /*006c*/ 	.byte	0x04, 0x11
        /*006e*/ 	.short	(.L_47 - .L_46)
	.align		4
.L_46:
        /*0070*/ 	.word	index@($__internal_49_$__cuda_sm20_div_s64)
        /*0074*/ 	.word	0x00000000


	//----- nvinfo : EIATTR_FRAME_SIZE
	.align		4
.L_47:
        /*0078*/ 	.byte	0x04, 0x11
        /*007a*/ 	.short	(.L_49 - .L_48)
	.align		4
.L_48:
        /*007c*/ 	.word	index@($__internal_48_$__cuda_sm20_div_rn_f64_full)
        /*0080*/ 	.word	0x00000000


	//----- nvinfo : EIATTR_FRAME_SIZE
	.align		4
.L_49:
        /*0084*/ 	.byte	0x04, 0x11
        /*0086*/ 	.short	(.L_51 - .L_50)
	.align		4
.L_50:
        /*0088*/ 	.word	index@(_ZN2at6native49_GLOBAL__N__09e94e3a_16_AveragePool3d_cu_a8eae74c29avg_pool3d_cuda_update_outputILi3EddEEvNS_27GenericPackedTensorAccessorIKT0_Lm4ENS_16DefaultPtrTraitsElEENS3_IS4_Lm4ES6_lEEiiiiiiiibii)
        /*008c*/ 	.word	0x00000000


	//----- nvinfo : EIATTR_REGCOUNT
	.align		4
.L_51:
        /*0090*/ 	.byte	0x04, 0x2f
        /*0092*/ 	.short	(.L_53 - .L_52)
	.align		4
.L_52:
        /*0094*/ 	.word	index@(_ZN2at6native49_GLOBAL__N__09e94e3a_16_AveragePool3d_cu_a8eae74c29avg_pool3d_cuda_update_outputILi4EddEEvNS_27GenericPackedTensorAccessorIKT0_Lm4ENS_16DefaultPtrTraitsElEENS3_IS4_Lm4ES6_lEEiiiiiiiibii)
        /*0098*/ 	.word	0x00000028


	//----- nvinfo : EIATTR_FRAME_SIZE
	.align		4
.L_53:
        /*009c*/ 	.byte	0x04, 0x11
        /*009e*/ 	.short	(.L_55 - .L_54)
	.align		4
.L_54:
        /*00a0*/ 	.word	index@($__internal_47_$__cuda_sm20_div_s64)
        /*00a4*/ 	.word	0x00000000


	//----- nvinfo : EIATTR_FRAME_SIZE
	.align		4
.L_55:
        /*00a8*/ 	.byte	0x04, 0x11
        /*00aa*/ 	.short	(.L_57 - .L_56)
	.align		4
.L_56:
        /*00ac*/ 	.word	index@($__internal_46_$__cuda_sm20_div_rn_f64_full)
        /*00b0*/ 	.word	0x00000000


	//----- nvinfo : EIATTR_FRAME_SIZE
	.align		4
.L_57:
        /*00b4*/ 	.byte	0x04, 0x11
        /*00b6*/ 	.short	(.L_59 - .L_58)
	.align		4
.L_58:
        /*00b8*/ 	.word	index@(_ZN2at6native49_GLOBAL__N__09e94e3a_16_AveragePool3d_cu_a8eae74c29avg_pool3d_cuda_update_outputILi4EddEEvNS_27GenericPackedTensorAccessorIKT0_Lm4ENS_16DefaultPtrTraitsElEENS3_IS4_Lm4ES6_lEEiiiiiiiibii)
        /*00bc*/ 	.word	0x00000000


	//----- nvinfo : EIATTR_REGCOUNT
	.align		4
.L_59:
        /*00c0*/ 	.byte	0x04, 0x2f
        /*00c2*/ 	.short	(.L_61 - .L_60)
	.align		4
.L_60:
        /*00c4*/ 	.word	index@(_ZN2at6native49_GLOBAL__N__09e94e3a_16_AveragePool3d_cu_a8eae74c29avg_pool3d_cuda_update_outputILi5EddEEvNS_27GenericPackedTensorAccessorIKT0_Lm4ENS_16DefaultPtrTraitsElEENS3_IS4_Lm4ES6_lEEiiiiiiiibii)
        /*00c8*/ 	.word	0x00000028


	//----- nvinfo : EIATTR_FRAME_SIZE
	.align		4
.L_61:
        /*00cc*/ 	.byte	0x04, 0x11
        /*00ce*/ 	.short	(.L_63 - .L_62)
	.align		4
.L_62:
        /*00d0*/ 	.word	index@($__internal_45_$__cuda_sm20_div_s64)
        /*00d4*/ 	.word	0x00000000


	//----- nvinfo : EIATTR_FRAME_SIZE
	.align		4
.L_63:
        /*00d8*/ 	.byte	0x04, 0x11
        /*00da*/ 	.short	(.L_65 - .L_64)
	.align		4
.L_64:
        /*00dc*/ 	.word	index@($__internal_44_$__cuda_sm20_div_rn_f64_full)
        /*00e0*/ 	.word	0x00000000


	//----- nvinfo : EIATTR_FRAME_SIZE
	.align		4
.L_65:
        /*00e4*/ 	.byte	0x04, 0x11
        /*00e6*/ 	.short	(.L_67 - .L_66)
	.align		4
.L_66:
        /*00e8*/ 	.word	index@(_ZN2at6native49_GLOBAL__N__09e94e3a_16_AveragePool3d_cu_a8eae74c29avg_pool3d_cuda_update_outputILi5EddEEvNS_27GenericPackedTensorAccessorIKT0_Lm4ENS_16DefaultPtrTraitsElEENS3_IS4_Lm4ES6_lEEiiiiiiiibii)
        /*00ec*/ 	.word	0x00000000


	//----- nvinfo : EIATTR_REGCOUNT
	.align		4
.L_67:
        /*00f0*/ 	.byte	0x04, 0x2f
        /*00f2*/ 	.short	(.L_69 - .L_68)
	.align		4
.L_68:
        /*00f4*/ 	.word	index@(_ZN2at6native49_GLOBAL__N__09e94e3a_16_AveragePool3d_cu_a8eae74c29avg_pool3d_cuda_update_outputILi6EddEEvNS_27GenericPackedTensorAccessorIKT0_Lm4ENS_16DefaultPtrTraitsElEENS3_IS4_Lm4ES6_lEEiiiiiiiibii)
        /*00f8*/ 	.word	0x00000028


	//----- nvinfo : EIATTR_FRAME_SIZE
	.align		4
.L_69:
        /*00fc*/ 	.byte	0x04, 0x11
        /*00fe*/ 	.short	(.L_71 - .L_70)
	.align		4
.L_70:
        /*0100*/ 	.word	index@($__internal_43_$__cuda_sm20_div_s64)
        /*0104*/ 	.word	0x00000000


	//----- nvinfo : EIATTR_FRAME_SIZE
	.align		4
.L_71:
        /*0108*/ 	.byte	0x04, 0x11
        /*010a*/ 	.short	(.L_73 - .L_72)
	.align		4
.L_72:
        /*010c*/ 	.word	index@($__internal_42_$__cuda_sm20_div_rn_f64_full)
        /*0110*/ 	.word	0x00000000


	//----- nvinfo : EIATTR_FRAME_SIZE
	.align		4
.L_73:
        /*0114*/ 	.byte	0x04, 0x11
        /*0116*/ 	.short	(.L_75 - .L_74)
	.align		4
.L_74:
        /*0118*/ 	.word	index@(_ZN2at6native49_GLOBAL__N__09e94e3a_16_AveragePool3d_cu_a8eae74c29avg_pool3d_cuda_update_outputILi6EddEEvNS_27GenericPackedTensorAccessorIKT0_Lm4ENS_16DefaultPtrTraitsElEENS3_IS4_Lm4ES6_lEEiiiiiiiibii)
        /*011c*/ 	.word	0x00000000


	//----- nvinfo : EIATTR_REGCOUNT
	.align		4
.L_75:
        /*0120*/ 	.byte	0x04, 0x2f
        /*0122*/ 	.short	(.L_77 - .L_76)
	.align		4
.L_76:
        /*0124*/ 	.word	index@(_ZN2at6native49_GLOBAL__N__09e94e3a_16_AveragePool3d_cu_a8eae74c29avg_pool3d_cuda_update_outputILi7EddEEvNS_27GenericPackedTensorAccessorIKT0_Lm4ENS_16DefaultPtrTraitsElEENS3_IS4_Lm4ES6_lEEiiiiiiiibii)
        /*0128*/ 	.word	0x00000028


	//----- nvinfo : EIATTR_FRAME_SIZE
	.align		4
.L_77:
        /*012c*/ 	.byte	0x04, 0x11
        /*012e*/ 	.short	(.L_79 - .L_78)
	.align		4
.L_78:
        /*0130*/ 	.word	index@($__internal_41_$__cuda_sm20_div_s64)
        /*0134*/ 	.word	0x00000000


	//----- nvinfo : EIATTR_FRAME_SIZE
	.align		4
.L_79:
        /*0138*/ 	.byte	0x04, 0x11
        /*013a*/ 	.short	(.L_81 - .L_80)
	.align		4
.L_80:
        /*013c*/ 	.word	index@($__internal_40_$__cuda_sm20_div_rn_f64_full)
        /*0140*/ 	.word	0x00000000


	//----- nvinfo : EIATTR_FRAME_SIZE
	.align		4
.L_81:
        /*0144*/ 	.byte	0x04, 0x11
        /*0146*/ 	.short	(.L_83 - .L_82)
	.align		4
.L_82:
        /*0148*/ 	.word	index@(_ZN2at6native49_GLOBAL__N__09e94e3a_16_AveragePool3d_cu_a8eae74c29avg_pool3d_cuda_update_outputILi7EddEEvNS_27GenericPackedTensorAccessorIKT0_Lm4ENS_16DefaultPtrTraitsElEENS3_IS4_Lm4ES6_lEEiiiiiiiibii)
        /*014c*/ 	.word	0x00000000


	//----- nvinfo : EIATTR_REGCOUNT
	.align		4
.L_83:
        /*0150*/ 	.byte	0x04, 0x2f
        /*0152*/ 	.short	(.L_85 - .L_84)
	.align		4
.L_84:
        /*0154*/ 	.word	index@(_ZN2at6native49_GLOBAL__N__09e94e3a_16_AveragePool3d_cu_a8eae74c29avg_pool3d_cuda_update_outputIddEEvNS_27GenericPackedTensorAccessorIKT_Lm4ENS_16DefaultPtrTraitsElEENS3_IS4_Lm4ES6_lEEiiiiiiiiibii)
        /*0158*/ 	.word	0x00000028


	//----- nvinfo : EIATTR_FRAME_SIZE
	.align		4
.L_85:
        /*015c*/ 	.byte	0x04, 0x11
        /*015e*/ 	.short	(.L_87 - .L_86)
	.align		4
.L_86:
        /*0160*/ 	.word	index@($__internal_39_$__cuda_sm20_div_s64)
        /*0164*/ 	.word	0x00000000


	//----- nvinfo : EIATTR_FRAME_SIZE
	.align		4
.L_87:
        /*0168*/ 	.byte	0x04, 0x11
        /*016a*/ 	.short	(.L_89 - .L_88)
	.align		4
.L_88:
        /*016c*/ 	.word	index@($__internal_38_$__cuda_sm20_div_rn_f64_full)
        /*0170*/ 	.word	0x00000000


	//----- nvinfo : EIATTR_FRAME_SIZE
	.align		4
.L_89:
        /*0174*/ 	.byte	0x04, 0x11
        /*0176*/ 	.short	(.L_91 - .L_90)
	.align		4
.L_90:
        /*0178*/ 	.word	index@(_ZN2at6native49_GLOBAL__N__09e94e3a_16_AveragePool3d_cu_a8eae74c29avg_pool3d_cuda_update_outputIddEEvNS_27GenericPackedTensorAccessorIKT_Lm4ENS_16DefaultPtrTraitsElEENS3_IS4_Lm4ES6_lEEiiiiiiiiibii)
        /*017c*/ 	.word	0x00000000


	//----- nvinfo : EIATTR_REGCOUNT
	.align		4
.L_91:
        /*0180*/ 	.byte	0x04, 0x2f
        /*0182*/ 	.short	(.L_93 - .L_92)
	.align		4
.L_92:
        /*0184*/ 	.word	index@(_ZN2at6native49_GLOBAL__N__09e94e3a_16_AveragePool3d_cu_a8eae74c29avg_pool3d_cuda_update_outputILi1EffEEvNS_27GenericPackedTensorAccessorIKT0_Lm4ENS_16DefaultPtrTraitsElEENS3_IS4_Lm4ES6_lEEiiiiiiiibii)
        /*0188*/ 	.word	0x00000028


	//----- nvinfo : EIATTR_FRAME_SIZE
	.align		4
.L_93:
        /*018c*/ 	.byte	0x04, 0x11
        /*018e*/ 	.short	(.L_95 - .L_94)
	.align		4
.L_94:
        /*0190*/ 	.word	index@($__internal_37_$__cuda_sm20_div_s64)
        /*0194*/ 	.word	0x00000000


	//----- nvinfo : EIATTR_FRAME_SIZE
	.align		4
.L_95:
        /*0198*/ 	.byte	0x04, 0x11
        /*019a*/ 	.short	(.L_97 - .L_96)
	.align		4
.L_96:
        /*019c*/ 	.word	index@(_ZN2at6native49_GLOBAL__N__09e94e3a_16_AveragePool3d_cu_a8eae74c29avg_pool3d_cuda_update_outputILi1EffEEvNS_27GenericPackedTensorAccessorIKT0_Lm4ENS_16DefaultPtrTraitsElEENS3_IS4_Lm4ES6_lEEiiiiiiiibii)
        /*01a0*/ 	.word	0x00000000


	//----- nvinfo : EIATTR_REGCOUNT
	.align		4
.L_97:
        /*01a4*/ 	.byte	0x04, 0x2f
        /*01a6*/ 	.short	(.L_99 - .L_98)
	.align		4
.L_98:
        /*01a8*/ 	.word	index@(_ZN2at6native49_GLOBAL__N__09e94e3a_16_AveragePool3d_cu_a8eae74c29avg_pool3d_cuda_update_outputILi2EffEEvNS_27GenericPackedTensorAccessorIKT0_Lm4ENS_16DefaultPtrTraitsElEENS3_IS4_Lm4ES6_lEEiiiiiiiibii)
        /*01ac*/ 	.word	0x00000028


	//----- nvinfo : EIATTR_FRAME_SIZE
	.align		4
.L_99:
        /*01b0*/ 	.byte	0x04, 0x11
        /*01b2*/ 	.short	(.L_101 - .L_100)
	.align		4
.L_100:
        /*01b4*/ 	.word	index@($__internal_36_$__cuda_sm20_div_s64)
        /*01b8*/ 	.word	0x00000000


	//----- nvinfo : EIATTR_FRAME_SIZE
	.align		4
.L_101:
        /*01bc*/ 	.byte	0x04, 0x11
        /*01be*/ 	.short	(.L_103 - .L_102)
	.align		4
.L_102:
        /*01c0*/ 	.word	index@(_ZN2at6native49_GLOBAL__N__09e94e3a_16_AveragePool3d_cu_a8eae74c29avg_pool3d_cuda_update_outputILi2EffEEvNS_27GenericPackedTensorAccessorIKT0_Lm4ENS_16DefaultPtrTraitsElEENS3_IS4_Lm4ES6_lEEiiiiiiiibii)
        /*01c4*/ 	.word	0x00000000


	//----- nvinfo : EIATTR_REGCOUNT
	.align		4
.L_103:
        /*01c8*/ 	.byte	0x04, 0x2f
        /*01ca*/ 	.short	(.L_105 - .L_104)
	.align		4
.L_104:
        /*01cc*/ 	.word	index@(_ZN2at6native49_GLOBAL__N__09e94e3a_16_AveragePool3d_cu_a8eae74c29avg_pool3d_cuda_update_outputILi3EffEEvNS_27GenericPackedTensorAccessorIKT0_Lm4ENS_16DefaultPtrTraitsElEENS3_IS4_Lm4ES6_lEEiiiiiiiibii)
        /*01d0*/ 	.word	0x00000028


	//----- nvinfo : EIATTR_FRAME_SIZE
	.align		4
.L_105:
        /*01d4*/ 	.byte	0x04, 0x11
        /*01d6*/ 	.short	(.L_107 - .L_106)
	.align		4
.L_106:
        /*01d8*/ 	.word	index@($__internal_35_$__cuda_sm20_div_s64)
        /*01dc*/ 	.word	0x00000000


	//----- nvinfo : EIATTR_FRAME_SIZE
	.align		4
.L_107:
        /*01e0*/ 	.byte	0x04, 0x11
        /*01e2*/ 	.short	(.L_109 - .L_108)
	.align		4
.L_108:
        /*01e4*/ 	.word	index@(_ZN2at6native49_GLOBAL__N__09e94e3a_16_AveragePool3d_cu_a8eae74c29avg_pool3d_cuda_update_outputILi3EffEEvNS_27GenericPackedTensorAccessorIKT0_Lm4ENS_16DefaultPtrTraitsElEENS3_IS4_Lm4ES6_lEEiiiiiiiibii)
        /*01e8*/ 	.word	0x00000000


	//----- nvinfo : EIATTR_REGCOUNT
	.align		4
.L_109:
        /*01ec*/ 	.byte	0x04, 0x2f
        /*01ee*/ 	.short	(.L_111 - .L_110)
	.align		4
.L_110:
        /*01f0*/ 	.word	index@(_ZN2at6native49_GLOBAL__N__09e94e3a_16_AveragePool3d_cu_a8eae74c29avg_pool3d_cuda_update_outputILi4EffEEvNS_27GenericPackedTensorAccessorIKT0_Lm4ENS_16DefaultPtrTraitsElEENS3_IS4_Lm4ES6_lEEiiiiiiiibii)
        /*01f4*/ 	.word	0x00000028


	//----- nvinfo : EIATTR_FRAME_SIZE
	.align		4
.L_111:
        /*01f8*/ 	.byte	0x04, 0x11
        /*01fa*/ 	.short	(.L_113 - .L_112)
	.align		4
.L_112:
        /*01fc*/ 	.word	index@($__internal_34_$__cuda_sm20_div_s64)
        /*0200*/ 	.word	0x00000000


	//----- nvinfo : EIATTR_FRAME_SIZE
	.align		4
.L_113:
        /*0204*/ 	.byte	0x04, 0x11
        /*0206*/ 	.short	(.L_115 - .L_114)
	.align		4
.L_114:
        /*0208*/ 	.word	index@(_ZN2at6native49_GLOBAL__N__09e94e3a_16_AveragePool3d_cu_a8eae74c29avg_pool3d_cuda_update_outputILi4EffEEvNS_27GenericPackedTensorAccessorIKT0_Lm4ENS_16DefaultPtrTraitsElEENS3_IS4_Lm4ES6_lEEiiiiiiiibii)
        /*020c*/ 	.word	0x00000000


	//----- nvinfo : EIATTR_REGCOUNT
	.align		4
.L_115:
        /*0210*/ 	.byte	0x04, 0x2f
        /*0212*/ 	.short	(.L_117 - .L_116)
	.align		4
.L_116:
        /*0214*/ 	.word	index@(_ZN2at6native49_GLOBAL__N__09e94e3a_16_AveragePool3d_cu_a8eae74c29avg_pool3d_cuda_update_outputILi5EffEEvNS_27GenericPackedTensorAccessorIKT0_Lm4ENS_16DefaultPtrTraitsElEENS3_IS4_Lm4ES6_lEEiiiiiiiibii)
        /*0218*/ 	.word	0x00000028


	//----- nvinfo : EIATTR_FRAME_SIZE
	.align		4
.L_117:
        /*021c*/ 	.byte	0x04, 0x11
        /*021e*/ 	.short	(.L_119 - .L_118)
	.align		4
.L_118:
        /*0220*/ 	.word	index@($__internal_33_$__cuda_sm20_div_s64)
        /*0224*/ 	.word	0x00000000


	//----- nvinfo : EIATTR_FRAME_SIZE
	.align		4
.L_119:
        /*0228*/ 	.byte	0x04, 0x11
        /*022a*/ 	.short	(.L_121 - .L_120)
	.align		4
.L_120:
        /*022c*/ 	.word	index@(_ZN2at6native49_GLOBAL__N__09e94e3a_16_AveragePool3d_cu_a8eae74c29avg_pool3d_cuda_update_outputILi5EffEEvNS_27GenericPackedTensorAccessorIKT0_Lm4ENS_16DefaultPtrTraitsElEENS3_IS4_Lm4ES6_lEEiiiiiiiibii)
        /*0230*/ 	.word	0x00000000


	//----- nvinfo : EIATTR_REGCOUNT
	.align		4
.L_121:
        /*0234*/ 	.byte	0x04, 0x2f
        /*0236*/ 	.short	(.L_123 - .L_122)
	.align		4
.L_122:
        /*0238*/ 	.word	index@(_ZN2at6native49_GLOBAL__N__09e94e3a_16_AveragePool3d_cu_a8eae74c29avg_pool3d_cuda_update_outputILi6EffEEvNS_27GenericPackedTensorAccessorIKT0_Lm4ENS_16DefaultPtrTraitsElEENS3_IS4_Lm4ES6_lEEiiiiiiiibii)
        /*023c*/ 	.word	0x00000028


	//----- nvinfo : EIATTR_FRAME_SIZE
	.align		4
.L_123:
        /*0240*/ 	.byte	0x04, 0x11
        /*0242*/ 	.short	(.L_125 - .L_124)
	.align		4
.L_124:
        /*0244*/ 	.word	index@($__internal_32_$__cuda_sm20_div_s64)
        /*0248*/ 	.word	0x00000000


	//----- nvinfo : EIATTR_FRAME_SIZE
	.align		4
.L_125:
        /*024c*/ 	.byte	0x04, 0x11
        /*024e*/ 	.short	(.L_127 - .L_126)
	.align		4
.L_126:
        /*0250*/ 	.word	index@(_ZN2at6native49_GLOBAL__N__09e94e3a_16_AveragePool3d_cu_a8eae74c29avg_pool3d_cuda_update_outputILi6EffEEvNS_27GenericPackedTensorAccessorIKT0_Lm4ENS_16DefaultPtrTraitsElEENS3_IS4_Lm4ES6_lEEiiiiiiiibii)
        /*0254*/ 	.word	0x00000000


	//----- nvinfo : EIATTR_REGCOUNT
	.align		4
.L_127:
        /*0258*/ 	.byte	0x04, 0x2f
        /*025a*/ 	.short	(.L_129 - .L_128)
	.align		4
.L_128:
        /*025c*/ 	.word	index@(_ZN2at6native49_GLOBAL__N__09e94e3a_16_AveragePool3d_cu_a8eae74c29avg_pool3d_cuda_update_outputILi7EffEEvNS_27GenericPackedTensorAccessorIKT0_Lm4ENS_16DefaultPtrTraitsElEENS3_IS4_Lm4ES6_lEEiiiiiiiibii)
        /*0260*/ 	.word	0x00000028


	//----- nvinfo : EIATTR_FRAME_SIZE
	.align		4
.L_129:
        /*0264*/ 	.byte	0x04, 0x11
        /*0266*/ 	.short	(.L_131 - .L_130)
	.align		4
.L_130:
        /*0268*/ 	.word	index@($__internal_31_$__cuda_sm20_div_s64)
        /*026c*/ 	.word	0x00000000


	//----- nvinfo : EIATTR_FRAME_SIZE
	.align		4
.L_131:
        /*0270*/ 	.byte	0x04, 0x11
        /*0272*/ 	.short	(.L_133 - .L_132)
	.align		4
.L_132:
        /*0274*/ 	.word	index@(_ZN2at6native49_GLOBAL__N__09e94e3a_16_AveragePool3d_cu_a8eae74c29avg_pool3d_cuda_update_outputILi7EffEEvNS_27GenericPackedTensorAccessorIKT0_Lm4ENS_16DefaultPtrTraitsElEENS3_IS4_Lm4ES6_lEEiiiiiiiibii)
        /*0278*/ 	.word	0x00000000


	//----- nvinfo : EIATTR_REGCOUNT
	.align		4
.L_133:
        /*027c*/ 	.byte	0x04, 0x2f
        /*027e*/ 	.short	(.L_135 - .L_134)
	.align		4
.L_134:
        /*0280*/ 	.word	index@(_ZN2at6native49_GLOBAL__N__09e94e3a_16_AveragePool3d_cu_a8eae74c29avg_pool3d_cuda_update_outputIffEEvNS_27GenericPackedTensorAccessorIKT_Lm4ENS_16DefaultPtrTraitsElEENS3_IS4_Lm4ES6_lEEiiiiiiiiibii)
        /*0284*/ 	.word	0x00000028


	//----- nvinfo : EIATTR_FRAME_SIZE
	.align		4
.L_135:
        /*0288*/ 	.byte	0x04, 0x11
        /*028a*/ 	.short	(.L_137 - .L_136)
	.align		4
.L_136:
        /*028c*/ 	.word	index@($__internal_30_$__cuda_sm20_div_s64)
        /*0290*/ 	.word	0x00000000


	//----- nvinfo : EIATTR_FRAME_SIZE
	.align		4
.L_137:
        /*0294*/ 	.byte	0x04, 0x11
        /*0296*/ 	.short	(.L_139 - .L_138)
	.align		4
.L_138:
        /*0298*/ 	.word	index@(_ZN2at6native49_GLOBAL__N__09e94e3a_16_AveragePool3d_cu_a8eae74c29avg_pool3d_cuda_update_outputIffEEvNS_27GenericPackedTensorAccessorIKT_Lm4ENS_16DefaultPtrTraitsElEENS3_IS4_Lm4ES6_lEEiiiiiiiiibii)
        /*029c*/ 	.word	0x00000000


	//----- nvinfo : EIATTR_REGCOUNT
	.align		4
.L_139:
        /*02a0*/ 	.byte	0x04, 0x2f
        /*02a2*/ 	.short	(.L_141 - .L_140)
	.align		4
.L_140:
        /*02a4*/ 	.word	index@(_ZN2at6native49_GLOBAL__N__09e94e3a_16_AveragePool3d_cu_a8eae74c29avg_pool3d_cuda_update_outputILi1EN3c104HalfEfEEvNS_27GenericPackedTensorAccessorIKT0_Lm4ENS_16DefaultPtrTraitsElEENS5_IS6_Lm4ES8_lEEiiiiiiiibii)
        /*02a8*/ 	.word	0x00000028


	//----- nvinfo : EIATTR_FRAME_SIZE
	.align		4
.L_141:
        /*02ac*/ 	.byte	0x04, 0x11
        /*02ae*/ 	.short	(.L_143 - .L_142)
	.align		4
.L_142:
        /*02b0*/ 	.word	index@($__internal_29_$__cuda_sm20_div_s64)
        /*02b4*/ 	.word	0x00000000


	//----- nvinfo : EIATTR_FRAME_SIZE
	.align		4
.L_143:
        /*02b8*/ 	.byte	0x04, 0x11
        /*02ba*/ 	.short	(.L_145 - .L_144)
	.align		4
.L_144:
        /*02bc*/ 	.word	index@(_ZN2at6native49_GLOBAL__N__09e94e3a_16_AveragePool3d_cu_a8eae74c29avg_pool3d_cuda_update_outputILi1EN3c104HalfEfEEvNS_27GenericPackedTensorAccessorIKT0_Lm4ENS_16DefaultPtrTraitsElEENS5_IS6_Lm4ES8_lEEiiiiiiiibii)
        /*02c0*/ 	.word	0x00000000


	//----- nvinfo : EIATTR_REGCOUNT
	.align		4
.L_145:
        /*02c4*/ 	.byte	0x04, 0x2f
        /*02c6*/ 	.short	(.L_147 - .L_146)
	.align		4
.L_146:
        /*02c8*/ 	.word	index@(_ZN2at6native49_GLOBAL__N__09e94e3a_16_AveragePool3d_cu_a8eae74c29avg_pool3d_cuda_update_outputILi2EN3c104HalfEfEEvNS_27GenericPackedTensorAccessorIKT0_Lm4ENS_16DefaultPtrTraitsElEENS5_IS6_Lm4ES8_lEEiiiiiiiibii)
        /*02cc*/ 	.word	0x00000028


	//----- nvinfo : EIATTR_FRAME_SIZE
	.align		4
.L_147:
        /*02d0*/ 	.byte	0x04, 0x11
        /*02d2*/ 	.short	(.L_149 - .L_148)
	.align		4
.L_148:
        /*02d4*/ 	.word	index@($__internal_28_$__cuda_sm20_div_s64)
        /*02d8*/ 	.word	0x00000000


	//----- nvinfo : EIATTR_FRAME_SIZE
	.align		4
.L_149:
        /*02dc*/ 	.byte	0x04, 0x11
        /*02de*/ 	.short	(.L_151 - .L_150)
	.align		4
.L_150:
        /*02e0*/ 	.word	index@(_ZN2at6native49_GLOBAL__N__09e94e3a_16_AveragePool3d_cu_a8eae74c29avg_pool3d_cuda_update_outputILi2EN3c104HalfEfEEvNS_27GenericPackedTensorAccessorIKT0_Lm4ENS_16DefaultPtrTraitsElEENS5_IS6_Lm4ES8_lEEiiiiiiiibii)
        /*02e4*/ 	.word	0x00000000


	//----- nvinfo : EIATTR_REGCOUNT
	.align		4
.L_151:
        /*02e8*/ 	.byte	0x04, 0x2f
        /*02ea*/ 	.short	(.L_153 - .L_152)
	.align		4
.L_152:
        /*02ec*/ 	.word	index@(_ZN2at6native49_GLOBAL__N__09e94e3a_16_AveragePool3d_cu_a8eae74c29avg_pool3d_cuda_update_outputILi3EN3c104HalfEfEEvNS_27GenericPackedTensorAccessorIKT0_Lm4ENS_16DefaultPtrTraitsElEENS5_IS6_Lm4ES8_lEEiiiiiiiibii)
        /*02f0*/ 	.word	0x00000028


	//----- nvinfo : EIATTR_FRAME_SIZE
	.align		4
.L_153:
        /*02f4*/ 	.byte	0x04, 0x11
        /*02f6*/ 	.short	(.L_155 - .L_154)
	.align		4
.L_154:
        /*02f8*/ 	.word	index@($__internal_27_$__cuda_sm20_div_s64)
        /*02fc*/ 	.word	0x00000000


	//----- nvinfo : EIATTR_FRAME_SIZE
	.align		4
.L_155:
        /*0300*/ 	.byte	0x04, 0x11
        /*0302*/ 	.short	(.L_157 - .L_156)
	.align		4
.L_156:
        /*0304*/ 	.word	index@(_ZN2at6native49_GLOBAL__N__09e94e3a_16_AveragePool3d_cu_a8eae74c29avg_pool3d_cuda_update_outputILi3EN3c104HalfEfEEvNS_27GenericPackedTensorAccessorIKT0_Lm4ENS_16DefaultPtrTraitsElEENS5_IS6_Lm4ES8_lEEiiiiiiiibii)
        /*0308*/ 	.word	0x00000000


	//----- nvinfo : EIATTR_REGCOUNT
	.align		4
.L_157:
        /*030c*/ 	.byte	0x04, 0x2f
        /*030e*/ 	.short	(.L_159 - .L_158)
	.align		4
.L_158:
        /*0310*/ 	.word	index@(_ZN2at6native49_GLOBAL__N__09e94e3a_16_AveragePool3d_cu_a8eae74c29avg_pool3d_cuda_update_outputILi4EN3c104HalfEfEEvNS_27GenericPackedTensorAccessorIKT0_Lm4ENS_16DefaultPtrTraitsElEENS5_IS6_Lm4ES8_lEEiiiiiiiibii)
        /*0314*/ 	.word	0x00000028


	//----- nvinfo : EIATTR_FRAME_SIZE
	.align		4
.L_159:
        /*0318*/ 	.byte	0x04, 0x11
        /*031a*/ 	.short	(.L_161 - .L_160)
	.align		4
.L_160:
        /*031c*/ 	.word	index@($__internal_26_$__cuda_sm20_div_s64)
        /*0320*/ 	.word	0x00000000


	//----- nvinfo : EIATTR_FRAME_SIZE
	.align		4
.L_161:
        /*0324*/ 	.byte	0x04, 0x11
        /*0326*/ 	.short	(.L_163 - .L_162)
	.align		4
.L_162:
        /*0328*/ 	.word	index@(_ZN2at6native49_GLOBAL__N__09e94e3a_16_AveragePool3d_cu_a8eae74c29avg_pool3d_cuda_update_outputILi4EN3c104HalfEfEEvNS_27GenericPackedTensorAccessorIKT0_Lm4ENS_16DefaultPtrTraitsElEENS5_IS6_Lm4ES8_lEEiiiiiiiibii)
        /*032c*/ 	.word	0x00000000


	//----- nvinfo : EIATTR_REGCOUNT
	.align		4
.L_163:
        /*0330*/ 	.byte	0x04, 0x2f
        /*0332*/ 	.short	(.L_165 - .L_164)
	.align		4
.L_164:
        /*0334*/ 	.word	index@(_ZN2at6native49_GLOBAL__N__09e94e3a_16_AveragePool3d_cu_a8eae74c29avg_pool3d_cuda_update_outputILi5EN3c104HalfEfEEvNS_27GenericPackedTensorAccessorIKT0_Lm4ENS_16DefaultPtrTraitsElEENS5_IS6_Lm4ES8_lEEiiiiiiiibii)
        /*0338*/ 	.word	0x00000028


	//----- nvinfo : EIATTR_FRAME_SIZE
	.align		4
.L_165:
        /*033c*/ 	.byte	0x04, 0x11
        /*033e*/ 	.short	(.L_167 - .L_166)
	.align		4
.L_166:
        /*0340*/ 	.word	index@($__internal_25_$__cuda_sm20_div_s64)
        /*0344*/ 	.word	0x00000000


	//----- nvinfo : EIATTR_FRAME_SIZE
	.align		4
.L_167:
        /*0348*/ 	.byte	0x04, 0x11
        /*034a*/ 	.short	(.L_169 - .L_168)
	.align		4
.L_168:
        /*034c*/ 	.word	index@(_ZN2at6native49_GLOBAL__N__09e94e3a_16_AveragePool3d_cu_a8eae74c29avg_pool3d_cuda_update_outputILi5EN3c104HalfEfEEvNS_27GenericPackedTensorAccessorIKT0_Lm4ENS_16DefaultPtrTraitsElEENS5_IS6_Lm4ES8_lEEiiiiiiiibii)
        /*0350*/ 	.word	0x00000000


	//----- nvinfo : EIATTR_REGCOUNT
	.align		4
.L_169:
        /*0354*/ 	.byte	0x04, 0x2f
        /*0356*/ 	.short	(.L_171 - .L_170)
	.align		4
.L_170:
        /*0358*/ 	.word	index@(_ZN2at6native49_GLOBAL__N__09e94e3a_16_AveragePool3d_cu_a8eae74c29avg_pool3d_cuda_update_outputILi6EN3c104HalfEfEEvNS_27GenericPackedTensorAccessorIKT0_Lm4ENS_16DefaultPtrTraitsElEENS5_IS6_Lm4ES8_lEEiiiiiiiibii)
        /*035c*/ 	.word	0x00000028


	//----- nvinfo : EIATTR_FRAME_SIZE
	.align		4
.L_171:
        /*0360*/ 	.byte	0x04, 0x11
        /*0362*/ 	.short	(.L_173 - .L_172)
	.align		4
.L_172:
        /*0364*/ 	.word	index@($__internal_24_$__cuda_sm20_div_s64)
        /*0368*/ 	.word	0x00000000


	//----- nvinfo : EIATTR_FRAME_SIZE
	.align		4
.L_173:
        /*036c*/ 	.byte	0x04, 0x11
        /*036e*/ 	.short	(.L_175 - .L_174)
	.align		4
.L_174:
        /*0370*/ 	.word	index@(_ZN2at6native49_GLOBAL__N__09e94e3a_16_AveragePool3d_cu_a8eae74c29avg_pool3d_cuda_update_outputILi6EN3c104HalfEfEEvNS_27GenericPackedTensorAccessorIKT0_Lm4ENS_16DefaultPtrTraitsElEENS5_IS6_Lm4ES8_lEEiiiiiiiibii)
        /*0374*/ 	.word	0x00000000


	//----- nvinfo : EIATTR_REGCOUNT
	.align		4
.L_175:
        /*0378*/ 	.byte	0x04, 0x2f
        /*037a*/ 	.short	(.L_177 - .L_176)
	.align		4
.L_176:
        /*037c*/ 	.word	index@(_ZN2at6native49_GLOBAL__N__09e94e3a_16_AveragePool3d_cu_a8eae74c29avg_pool3d_cuda_update_outputILi7EN3c104HalfEfEEvNS_27GenericPackedTensorAccessorIKT0_Lm4ENS_16DefaultPtrTraitsElEENS5_IS6_Lm4ES8_lEEiiiiiiiibii)
        /*0380*/ 	.word	0x00000028


	//----- nvinfo : EIATTR_FRAME_SIZE
	.align		4
.L_177:
        /*0384*/ 	.byte	0x04, 0x11
        /*0386*/ 	.short	(.L_179 - .L_178)
	.align		4
.L_178:
        /*0388*/ 	.word	index@($__internal_23_$__cuda_sm20_div_s64)
        /*038c*/ 	.word	0x00000000


	//----- nvinfo : EIATTR_FRAME_SIZE
	.align		4
.L_179:
        /*0390*/ 	.byte	0x04, 0x11
        /*0392*/ 	.short	(.L_181 - .L_180)
	.align		4
.L_180:
        /*0394*/ 	.word	index@(_ZN2at6native49_GLOBAL__N__09e94e3a_16_AveragePool3d_cu_a8eae74c29avg_pool3d_cuda_update_outputILi7EN3c104HalfEfEEvNS_27GenericPackedTensorAccessorIKT0_Lm4ENS_16DefaultPtrTraitsElEENS5_IS6_Lm4ES8_lEEiiiiiiiibii)
        /*0398*/ 	.word	0x00000000


	//----- nvinfo : EIATTR_REGCOUNT
	.align		4
.L_181:
        /*039c*/ 	.byte	0x04, 0x2f
        /*039e*/ 	.short	(.L_183 - .L_182)
	.align		4
.L_182:
        /*03a0*/ 	.word	index@(_ZN2at6native49_GLOBAL__N__09e94e3a_16_AveragePool3d_cu_a8eae74c29avg_pool3d_cuda_update_outputIN3c104HalfEfEEvNS_27GenericPackedTensorAccessorIKT_Lm4ENS_16DefaultPtrTraitsElEENS5_IS6_Lm4ES8_lEEiiiiiiiiibii)
        /*03a4*/ 	.word	0x00000028


	//----- nvinfo : EIATTR_FRAME_SIZE
	.align		4
.L_183:
        /*03a8*/ 	.byte	0x04, 0x11
        /*03aa*/ 	.short	(.L_185 - .L_184)
	.align		4
.L_184:
        /*03ac*/ 	.word	index@($__internal_22_$__cuda_sm20_div_s64)
        /*03b0*/ 	.word	0x00000000


	//----- nvinfo : EIATTR_FRAME_SIZE
	.align		4
.L_185:
        /*03b4*/ 	.byte	0x04, 0x11
        /*03b6*/ 	.short	(.L_187 - .L_186)
	.align		4
.L_186:
        /*03b8*/ 	.word	index@(_ZN2at6native49_GLOBAL__N__09e94e3a_16_AveragePool3d_cu_a8eae74c29avg_pool3d_cuda_update_outputIN3c104HalfEfEEvNS_27GenericPackedTensorAccessorIKT_Lm4ENS_16DefaultPtrTraitsElEENS5_IS6_Lm4ES8_lEEiiiiiiiiibii)
        /*03bc*/ 	.word	0x00000000


	//----- nvinfo : EIATTR_REGCOUNT
	.align		4
.L_187:
        /*03c0*/ 	.byte	0x04, 0x2f
        /*03c2*/ 	.short	(.L_189 - .L_188)
	.align		4
.L_188:
        /*03c4*/ 	.word	index@(_ZN2at6native49_GLOBAL__N__09e94e3a_16_AveragePool3d_cu_a8eae74c29avg_pool3d_cuda_update_outputILi1EN3c108BFloat16EfEEvNS_27GenericPackedTensorAccessorIKT0_Lm4ENS_16DefaultPtrTraitsElEENS5_IS6_Lm4ES8_lEEiiiiiiiibii)
        /*03c8*/ 	.word	0x00000028


	//----- nvinfo : EIATTR_FRAME_SIZE
	.align		4
.L_189:
        /*03cc*/ 	.byte	0x04, 0x11
        /*03ce*/ 	.short	(.L_191 - .L_190)
	.align		4
.L_190:
        /*03d0*/ 	.word	index@($__internal_21_$__cuda_sm20_div_s64)
        /*03d4*/ 	.word	0x00000000


	//----- nvinfo : EIATTR_FRAME_SIZE
	.align		4
.L_191:
        /*03d8*/ 	.byte	0x04, 0x11
        /*03da*/ 	.short	(.L_193 - .L_192)
	.align		4
.L_192:
        /*03dc*/ 	.word	index@(_ZN2at6native49_GLOBAL__N__09e94e3a_16_AveragePool3d_cu_a8eae74c29avg_pool3d_cuda_update_outputILi1EN3c108BFloat16EfEEvNS_27GenericPackedTensorAccessorIKT0_Lm4ENS_16DefaultPtrTraitsElEENS5_IS6_Lm4ES8_lEEiiiiiiiibii)
        /*03e0*/ 	.word	0x00000000


	//----- nvinfo : EIATTR_REGCOUNT
	.align		4
.L_193:
        /*03e4*/ 	.byte	0x04, 0x2f
        /*03e6*/ 	.short	(.L_195 - .L_194)
	.align		4
.L_194:
        /*03e8*/ 	.word	index@(_ZN2at6native49_GLOBAL__N__09e94e3a_16_AveragePool3d_cu_a8eae74c29avg_pool3d_cuda_update_outputILi2EN3c108BFloat16EfEEvNS_27GenericPackedTensorAccessorIKT0_Lm4ENS_16DefaultPtrTraitsElEENS5_IS6_Lm4ES8_lEEiiiiiiiibii)
        /*03ec*/ 	.word	0x00000028


	//----- nvinfo : EIATTR_FRAME_SIZE
	.align		4
.L_195:
        /*03f0*/ 	.byte	0x04, 0x11
        /*03f2*/ 	.short	(.L_197 - .L_196)
	.align		4
.L_196:
        /*03f4*/ 	.word	index@($__internal_20_$__cuda_sm20_div_s64)
        /*03f8*/ 	.word	0x00000000


	//----- nvinfo : EIATTR_FRAME_SIZE
	.align		4
.L_197:
        /*03fc*/ 	.byte	0x04, 0x11
        /*03fe*/ 	.short	(.L_199 - .L_198)
	.align		4
.L_198:
        /*0400*/ 	.word	index@(_ZN2at6native49_GLOBAL__N__09e94e3a_16_AveragePool3d_cu_a8eae74c29avg_pool3d_cuda_update_outputILi2EN3c108BFloat16EfEEvNS_27GenericPackedTensorAccessorIKT0_Lm4ENS_16DefaultPtrTraitsElEENS5_IS6_Lm4ES8_lEEiiiiiiiibii)
        /*0404*/ 	.word	0x00000000


	//----- nvinfo : EIATTR_REGCOUNT
	.align		4
.L_199:
        /*0408*/ 	.byte	0x04, 0x2f
        /*040a*/ 	.short	(.L_201 - .L_200)
	.align		4
.L_200:
        /*040c*/ 	.word	index@(_ZN2at6native49_GLOBAL__N__09e94e3a_16_AveragePool3d_cu_a8eae74c29avg_pool3d_cuda_update_outputILi3EN3c108BFloat16EfEEvNS_27GenericPackedTensorAccessorIKT0_Lm4ENS_16DefaultPtrTraitsElEENS5_IS6_Lm4ES8_lEEiiiiiiiibii)
        /*0410*/ 	.word	0x00000028


	//----- nvinfo : EIATTR_FRAME_SIZE
	.align		4
.L_201:
        /*0414*/ 	.byte	0x04, 0x11
        /*0416*/ 	.short	(.L_203 - .L_202)
	.align		4
.L_202:
        /*0418*/ 	.word	index@($__internal_19_$__cuda_sm20_div_s64)
        /*041c*/ 	.word	0x00000000


	//----- nvinfo : EIATTR_FRAME_SIZE
	.align		4
.L_203:
        /*0420*/ 	.byte	0x04, 0x11
        /*0422*/ 	.short	(.L_205 - .L_204)
	.align		4
.L_204:
        /*0424*/ 	.word	index@(_ZN2at6native49_GLOBAL__N__09e94e3a_16_AveragePool3d_cu_a8eae74c29avg_pool3d_cuda_update_outputILi3EN3c108BFloat16EfEEvNS_27GenericPackedTensorAccessorIKT0_Lm4ENS_16DefaultPtrTraitsElEENS5_IS6_Lm4ES8_lEEiiiiiiiibii)
        /*0428*/ 	.word	0x00000000


	//----- nvinfo : EIATTR_REGCOUNT
	.align		4
.L_205:
        /*042c*/ 	.byte	0x04, 0x2f
        /*042e*/ 	.short	(.L_207 - .L_206)
	.align		4
.L_206:
        /*0430*/ 	.word	index@(_ZN2at6native49_GLOBAL__N__09e94e3a_16_AveragePool3d_cu_a8eae74c29avg_pool3d_cuda_update_outputILi4EN3c108BFloat16EfEEvNS_27GenericPackedTensorAccessorIKT0_Lm4ENS_16DefaultPtrTraitsElEENS5_IS6_Lm4ES8_lEEiiiiiiiibii)
        /*0434*/ 	.word	0x00000028


	//----- nvinfo : EIATTR_FRAME_SIZE
	.align		4
.L_207:
        /*0438*/ 	.byte	0x04, 0x11
        /*043a*/ 	.short	(.L_209 - .L_208)
	.align		4
.L_208:
        /*043c*/ 	.word	index@($__internal_18_$__cuda_sm20_div_s64)
        /*0440*/ 	.word	0x00000000


	//----- nvinfo : EIATTR_FRAME_SIZE
	.align		4
.L_209:
        /*0444*/ 	.byte	0x04, 0x11
        /*0446*/ 	.short	(.L_211 - .L_210)
	.align		4
.L_210:
        /*0448*/ 	.word	index@(_ZN2at6native49_GLOBAL__N__09e94e3a_16_AveragePool3d_cu_a8eae74c29avg_pool3d_cuda_update_outputILi4EN3c108BFloat16EfEEvNS_27GenericPackedTensorAccessorIKT0_Lm4ENS_16DefaultPtrTraitsElEENS5_IS6_Lm4ES8_lEEiiiiiiiibii)
        /*044c*/ 	.word	0x00000000


	//----- nvinfo : EIATTR_REGCOUNT
	.align		4
.L_211:
        /*0450*/ 	.byte	0x04, 0x2f
        /*0452*/ 	.short	(.L_213 - .L_212)
	.align		4
.L_212:
        /*0454*/ 	.word	index@(_ZN2at6native49_GLOBAL__N__09e94e3a_16_AveragePool3d_cu_a8eae74c29avg_pool3d_cuda_update_outputILi5EN3c108BFloat16EfEEvNS_27GenericPackedTensorAccessorIKT0_Lm4ENS_16DefaultPtrTraitsElEENS5_IS6_Lm4ES8_lEEiiiiiiiibii)
        /*0458*/ 	.word	0x00000028


	//----- nvinfo : EIATTR_FRAME_SIZE
	.align		4
.L_213:
        /*045c*/ 	.byte	0x04, 0x11
        /*045e*/ 	.short	(.L_215 - .L_214)
	.align		4
.L_214:
        /*0460*/ 	.word	index@($__internal_17_$__cuda_sm20_div_s64)
        /*0464*/ 	.word	0x00000000


	//----- nvinfo : EIATTR_FRAME_SIZE
	.align		4
.L_215:
        /*0468*/ 	.byte	0x04, 0x11
        /*046a*/ 	.short	(.L_217 - .L_216)
	.align		4
.L_216:
        /*046c*/ 	.word	index@(_ZN2at6native49_GLOBAL__N__09e94e3a_16_AveragePool3d_cu_a8eae74c29avg_pool3d_cuda_update_outputILi5EN3c108BFloat16EfEEvNS_27GenericPackedTensorAccessorIKT0_Lm4ENS_16DefaultPtrTraitsElEENS5_IS6_Lm4ES8_lEEiiiiiiiibii)
        /*0470*/ 	.word	0x00000000


	//----- nvinfo : EIATTR_REGCOUNT
	.align		4
.L_217:
        /*0474*/ 	.byte	0x04, 0x2f
        /*0476*/ 	.short	(.L_219 - .L_218)
	.align		4
.L_218:
        /*0478*/ 	.word	index@(_ZN2at6native49_GLOBAL__N__09e94e3a_16_AveragePool3d_cu_a8eae74c29avg_pool3d_cuda_update_outputILi6EN3c108BFloat16EfEEvNS_27GenericPackedTensorAccessorIKT0_Lm4ENS_16DefaultPtrTraitsElEENS5_IS6_Lm4ES8_lEEiiiiiiiibii)
        /*047c*/ 	.word	0x00000028


	//----- nvinfo : EIATTR_FRAME_SIZE
	.align		4
.L_219:
        /*0480*/ 	.byte	0x04, 0x11
        /*0482*/ 	.short	(.L_221 - .L_220)
	.align		4
.L_220:
        /*0484*/ 	.word	index@($__internal_16_$__cuda_sm20_div_s64)
        /*0488*/ 	.word	0x00000000


	//----- nvinfo : EIATTR_FRAME_SIZE
	.align		4
.L_221:
        /*048c*/ 	.byte	0x04, 0x11
        /*048e*/ 	.short	(.L_223 - .L_222)
	.align		4
.L_222:
        /*0490*/ 	.word	index@(_ZN2at6native49_GLOBAL__N__09e94e3a_16_AveragePool3d_cu_a8eae74c29avg_pool3d_cuda_update_outputILi6EN3c108BFloat16EfEEvNS_27GenericPackedTensorAccessorIKT0_Lm4ENS_16DefaultPtrTraitsElEENS5_IS6_Lm4ES8_lEEiiiiiiiibii)
        /*0494*/ 	.word	0x00000000


	//----- nvinfo : EIATTR_REGCOUNT
	.align		4
.L_223:
        /*0498*/ 	.byte	0x04, 0x2f
        /*049a*/ 	.short	(.L_225 - .L_224)
	.align		4
.L_224:
        /*049c*/ 	.word	index@(_ZN2at6native49_GLOBAL__N__09e94e3a_16_AveragePool3d_cu_a8eae74c29avg_pool3d_cuda_update_outputILi7EN3c108BFloat16EfEEvNS_27GenericPackedTensorAccessorIKT0_Lm4ENS_16DefaultPtrTraitsElEENS5_IS6_Lm4ES8_lEEiiiiiiiibii)
        /*04a0*/ 	.word	0x00000028


	//----- nvinfo : EIATTR_FRAME_SIZE
	.align		4
.L_225:
        /*04a4*/ 	.byte	0x04, 0x11
        /*04a6*/ 	.short	(.L_227 - .L_226)
	.align		4
.L_226:
        /*04a8*/ 	.word	index@($__internal_15_$__cuda_sm20_div_s64)
        /*04ac*/ 	.word	0x00000000


	//----- nvinfo : EIATTR_FRAME_SIZE
	.align		4
.L_227:
        /*04b0*/ 	.byte	0x04, 0x11
        /*04b2*/ 	.short	(.L_229 - .L_228)
	.align		4
.L_228:
        /*04b4*/ 	.word	index@(_ZN2at6native49_GLOBAL__N__09e94e3a_16_AveragePool3d_cu_a8eae74c29avg_pool3d_cuda_update_outputILi7EN3c108BFloat16EfEEvNS_27GenericPackedTensorAccessorIKT0_Lm4ENS_16DefaultPtrTraitsElEENS5_IS6_Lm4ES8_lEEiiiiiiiibii)
        /*04b8*/ 	.word	0x00000000


	//----- nvinfo : EIATTR_REGCOUNT
	.align		4
.L_229:
        /*04bc*/ 	.byte	0x04, 0x2f
        /*04be*/ 	.short	(.L_231 - .L_230)
	.align		4
.L_230:
        /*04c0*/ 	.word	index@(_ZN2at6native49_GLOBAL__N__09e94e3a_16_AveragePool3d_cu_a8eae74c29avg_pool3d_cuda_update_outputIN3c108BFloat16EfEEvNS_27GenericPackedTensorAccessorIKT_Lm4ENS_16DefaultPtrTraitsElEENS5_IS6_Lm4ES8_lEEiiiiiiiiibii)
        /*04c4*/ 	.word	0x00000028


	//----- nvinfo : EIATTR_FRAME_SIZE
	.align		4
.L_231:
        /*04c8*/ 	.byte	0x04, 0x11
        /*04ca*/ 	.short	(.L_233 - .L_232)
	.align		4
.L_232:
        /*04cc*/ 	.word	index@($__internal_14_$__cuda_sm20_div_s64)
        /*04d0*/ 	.word	0x00000000


	//----- nvinfo : EIATTR_FRAME_SIZE
	.align		4
.L_233:
        /*04d4*/ 	.byte	0x04, 0x11
        /*04d6*/ 	.short	(.L_235 - .L_234)
	.align		4
.L_234:
        /*04d8*/ 	.word	index@(_ZN2at6native49_GLOBAL__N__09e94e3a_16_AveragePool3d_cu_a8eae74c29avg_pool3d_cuda_update_outputIN3c108BFloat16EfEEvNS_27GenericPackedTensorAccessorIKT_Lm4ENS_16DefaultPtrTraitsElEENS5_IS6_Lm4ES8_lEEiiiiiiiiibii)
        /*04dc*/ 	.word	0x00000000


	//----- nvinfo : EIATTR_REGCOUNT
	.align		4
.L_235:
        /*04e0*/ 	.byte	0x04, 0x2f
        /*04e2*/ 	.short	(.L_237 - .L_236)
	.align		4
.L_236:
        /*04e4*/ 	.word	index@(_ZN2at6native49_GLOBAL__N__09e94e3a_16_AveragePool3d_cu_a8eae74c44avg_pool3d_single_backward_out_frame_stride1IddEEvNS_27GenericPackedTensorAccessorIKT_Lm4ENS_16DefaultPtrTraitsElEENS3_IS4_Lm4ES6_lEEiiiT0_i)
        /*04e8*/ 	.word	0x00000027


	//----- nvinfo : EIATTR_FRAME_SIZE
	.align		4
.L_237:
        /*04ec*/ 	.byte	0x04, 0x11
        /*04ee*/ 	.short	(.L_239 - .L_238)
	.align		4
.L_238:
        /*04f0*/ 	.word	index@($__internal_13_$__cuda_sm20_div_s64)
        /*04f4*/ 	.word	0x00000000


	//----- nvinfo : EIATTR_FRAME_SIZE
	.align		4
.L_239:
        /*04f8*/ 	.byte	0x04, 0x11
        /*04fa*/ 	.short	(.L_241 - .L_240)
	.align		4
.L_240:
        /*04fc*/ 	.word	index@(_ZN2at6native49_GLOBAL__N__09e94e3a_16_AveragePool3d_cu_a8eae74c44avg_pool3d_single_backward_out_frame_stride1IddEEvNS_27GenericPackedTensorAccessorIKT_Lm4ENS_16DefaultPtrTraitsElEENS3_IS4_Lm4ES6_lEEiiiT0_i)
        /*0500*/ 	.word	0x00000000


	//----- nvinfo : EIATTR_REGCOUNT
	.align		4
.L_241:
        /*0504*/ 	.byte	0x04, 0x2f
        /*0506*/ 	.short	(.L_243 - .L_242)
	.align		4
.L_242:
        /*0508*/ 	.word	index@(_ZN2at6native49_GLOBAL__N__09e94e3a_16_AveragePool3d_cu_a8eae74c44avg_pool3d_single_backward_out_frame_stride1IffEEvNS_27GenericPackedTensorAccessorIKT_Lm4ENS_16DefaultPtrTraitsElEENS3_IS4_Lm4ES6_lEEiiiT0_i)
        /*050c*/ 	.word	0x00000020


	//----- nvinfo : EIATTR_FRAME_SIZE
	.align		4
.L_243:
        /*0510*/ 	.byte	0x04, 0x11
        /*0512*/ 	.short	(.L_245 - .L_244)
	.align		4
.L_244:
        /*0514*/ 	.word	index@($__internal_12_$__cuda_sm20_div_s64)
        /*0518*/ 	.word	0x00000000


	//----- nvinfo : EIATTR_FRAME_SIZE
	.align		4
.L_245:
        /*051c*/ 	.byte	0x04, 0x11
        /*051e*/ 	.short	(.L_247 - .L_246)
	.align		4
.L_246:
        /*0520*/ 	.word	index@(_ZN2at6native49_GLOBAL__N__09e94e3a_16_AveragePool3d_cu_a8eae74c44avg_pool3d_single_backward_out_frame_stride1IffEEvNS_27GenericPackedTensorAccessorIKT_Lm4ENS_16DefaultPtrTraitsElEENS3_IS4_Lm4ES6_lEEiiiT0_i)
        /*0524*/ 	.word	0x00000000


	//----- nvinfo : EIATTR_REGCOUNT
	.align		4
.L_247:
        /*0528*/ 	.byte	0x04, 0x2f
        /*052a*/ 	.short	(.L_249 - .L_248)
	.align		4
.L_248:
        /*052c*/ 	.word	index@(_ZN2at6native49_GLOBAL__N__09e94e3a_16_AveragePool3d_cu_a8eae74c44avg_pool3d_single_backward_out_frame_stride1IN3c104HalfEfEEvNS_27GenericPackedTensorAccessorIKT_Lm4ENS_16DefaultPtrTraitsElEENS5_IS6_Lm4ES8_lEEiiiT0_i)
        /*0530*/ 	.word	0x0000001f


	//----- nvinfo : EIATTR_FRAME_SIZE
	.align		4
.L_249:
        /*0534*/ 	.byte	0x04, 0x11
        /*0536*/ 	.short	(.L_251 - .L_250)
	.align		4
.L_250:
        /*0538*/ 	.word	index@($__internal_11_$__cuda_sm20_div_s64)
        /*053c*/ 	.word	0x00000000


	//----- nvinfo : EIATTR_FRAME_SIZE
	.align		4
.L_251:
        /*0540*/ 	.byte	0x04, 0x11
        /*0542*/ 	.short	(.L_253 - .L_252)
	.align		4
.L_252:
        /*0544*/ 	.word	index@(_ZN2at6native49_GLOBAL__N__09e94e3a_16_AveragePool3d_cu_a8eae74c44avg_pool3d_single_backward_out_frame_stride1IN3c104HalfEfEEvNS_27GenericPackedTensorAccessorIKT_Lm4ENS_16DefaultPtrTraitsElEENS5_IS6_Lm4ES8_lEEiiiT0_i)
        /*0548*/ 	.word	0x00000000


	//----- nvinfo : EIATTR_REGCOUNT
	.align		4
.L_253:
        /*054c*/ 	.byte	0x04, 0x2f
        /*054e*/ 	.short	(.L_255 - .L_254)
	.align		4
.L_254:
        /*0550*/ 	.word	index@(_ZN2at6native49_GLOBAL__N__09e94e3a_16_AveragePool3d_cu_a8eae74c44avg_pool3d_single_backward_out_frame_stride1IN3c108BFloat16EfEEvNS_27GenericPackedTensorAccessorIKT_Lm4ENS_16DefaultPtrTraitsElEENS5_IS6_Lm4ES8_lEEiiiT0_i)
        /*0554*/ 	.word	0x0000001f


	//----- nvinfo : EIATTR_FRAME_SIZE
	.align		4
.L_255:
        /*0558*/ 	.byte	0x04, 0x11
        /*055a*/ 	.short	(.L_257 - .L_256)
	.align		4
.L_256:
        /*055c*/ 	.word	index@($__internal_10_$__cuda_sm20_div_s64)
        /*0560*/ 	.word	0x00000000


	//----- nvinfo : EIATTR_FRAME_SIZE
	.align		4
.L_257:
        /*0564*/ 	.byte	0x04, 0x11
        /*0566*/ 	.short	(.L_259 - .L_258)
	.align		4
.L_258:
        /*0568*/ 	.word	index@(_ZN2at6native49_GLOBAL__N__09e94e3a_16_AveragePool3d_cu_a8eae74c44avg_pool3d_single_backward_out_frame_stride1IN3c108BFloat16EfEEvNS_27GenericPackedTensorAccessorIKT_Lm4ENS_16DefaultPtrTraitsElEENS5_IS6_Lm4ES8_lEEiiiT0_i)
        /*056c*/ 	.word	0x00000000


	//----- nvinfo : EIATTR_REGCOUNT
	.align		4
.L_259:
        /*0570*/ 	.byte	0x04, 0x2f
        /*0572*/ 	.short	(.L_261 - .L_260)
	.align		4
.L_260:
        /*0574*/ 	.word	index@(_ZN2at6native49_GLOBAL__N__09e94e3a_16_AveragePool3d_cu_a8eae74c40avg_pool3d_cuda_update_grad_input_atomicIddEEvNS_27GenericPackedTensorAccessorIKT_Lm4ENS_16DefaultPtrTraitsElEENS3_IS4_Lm4ES6_lEEiiiiiiiiibiii)
        /*0578*/ 	.word	0x0000001e


	//----- nvinfo : EIATTR_FRAME_SIZE
	.align		4
.L_261:
        /*057c*/ 	.byte	0x04, 0x11
        /*057e*/ 	.short	(.L_263 - .L_262)
	.align		4
.L_262:
        /*0580*/ 	.word	index@($__internal_9_$__cuda_sm20_div_s64)
        /*0584*/ 	.word	0x00000000


	//----- nvinfo : EIATTR_FRAME_SIZE
	.align		4
.L_263:
        /*0588*/ 	.byte	0x04, 0x11
        /*058a*/ 	.short	(.L_265 - .L_264)
	.align		4
.L_264:
        /*058c*/ 	.word	index@($__internal_8_$__cuda_sm20_div_rn_f64_full)
        /*0590*/ 	.word	0x00000000


	//----- nvinfo : EIATTR_FRAME_SIZE
	.align		4
.L_265:
        /*0594*/ 	.byte	0x04, 0x11
        /*0596*/ 	.short	(.L_267 - .L_266)
	.align		4
.L_266:
        /*0598*/ 	.word	index@(_ZN2at6native49_GLOBAL__N__09e94e3a_16_AveragePool3d_cu_a8eae74c40avg_pool3d_cuda_update_grad_input_atomicIddEEvNS_27GenericPackedTensorAccessorIKT_Lm4ENS_16DefaultPtrTraitsElEENS3_IS4_Lm4ES6_lEEiiiiiiiiibiii)
        /*059c*/ 	.word	0x00000000


	//----- nvinfo : EIATTR_REGCOUNT
	.align		4
.L_267:
        /*05a0*/ 	.byte	0x04, 0x2f
        /*05a2*/ 	.short	(.L_269 - .L_268)
	.align		4
.L_268:
        /*05a4*/ 	.word	index@(_ZN2at6native49_GLOBAL__N__09e94e3a_16_AveragePool3d_cu_a8eae74c33avg_pool3d_cuda_update_grad_inputIddEEvNS_27GenericPackedTensorAccessorIKT_Lm4ENS_16DefaultPtrTraitsElEENS3_IS4_Lm4ES6_lEEiiiiiiiiibii)
        /*05a8*/ 	.word	0x00000020


	//----- nvinfo : EIATTR_FRAME_SIZE
	.align		4
.L_269:
        /*05ac*/ 	.byte	0x04, 0x11
        /*05ae*/ 	.short	(.L_271 - .L_270)
	.align		4
.L_270:
        /*05b0*/ 	.word	index@($__internal_7_$__cuda_sm20_div_s64)
        /*05b4*/ 	.word	0x00000000


	//----- nvinfo : EIATTR_FRAME_SIZE
	.align		4
.L_271:
        /*05b8*/ 	.byte	0x04, 0x11
        /*05ba*/ 	.short	(.L_273 - .L_272)
	.align		4
.L_272:
        /*05bc*/ 	.word	index@($__internal_6_$__cuda_sm20_div_rn_f64_full)
        /*05c0*/ 	.word	0x00000000


	//----- nvinfo : EIATTR_FRAME_SIZE
	.align		4
.L_273:
        /*05c4*/ 	.byte	0x04, 0x11
        /*05c6*/ 	.short	(.L_275 - .L_274)
	.align		4
.L_274:
        /*05c8*/ 	.word	index@(_ZN2at6native49_GLOBAL__N__09e94e3a_16_AveragePool3d_cu_a8eae74c33avg_pool3d_cuda_update_grad_inputIddEEvNS_27GenericPackedTensorAccessorIKT_Lm4ENS_16DefaultPtrTraitsElEENS3_IS4_Lm4ES6_lEEiiiiiiiiibii)
        /*05cc*/ 	.word	0x00000000


	//----- nvinfo : EIATTR_REGCOUNT
	.align		4
.L_275:
        /*05d0*/ 	.byte	0x04, 0x2f
        /*05d2*/ 	.short	(.L_277 - .L_276)
	.align		4
.L_276:
        /*05d4*/ 	.word	index@(_ZN2at6native49_GLOBAL__N__09e94e3a_16_AveragePool3d_cu_a8eae74c40avg_pool3d_cuda_update_grad_input_atomicIffEEvNS_27GenericPackedTensorAccessorIKT_Lm4ENS_16DefaultPtrTraitsElEENS3_IS4_Lm4ES6_lEEiiiiiiiiibiii)
        /*05d8*/ 	.word	0x0000001c


	//----- nvinfo : EIATTR_FRAME_SIZE
	.align		4
.L_277:
        /*05dc*/ 	.byte	0x04, 0x11
        /*05de*/ 	.short	(.L_279 - .L_278)
	.align		4
.L_278:
        /*05e0*/ 	.word	index@($__internal_5_$__cuda_sm20_div_s64)
        /*05e4*/ 	.word	0x00000000


	//----- nvinfo : EIATTR_FRAME_SIZE
	.align		4
.L_279:
        /*05e8*/ 	.byte	0x04, 0x11
        /*05ea*/ 	.short	(.L_281 - .L_280)
	.align		4
.L_280:
        /*05ec*/ 	.word	index@(_ZN2at6native49_GLOBAL__N__09e94e3a_16_AveragePool3d_cu_a8eae74c40avg_pool3d_cuda_update_grad_input_atomicIffEEvNS_27GenericPackedTensorAccessorIKT_Lm4ENS_16DefaultPtrTraitsElEENS3_IS4_Lm4ES6_lEEiiiiiiiiibiii)
        /*05f0*/ 	.word	0x00000000


	//----- nvinfo : EIATTR_REGCOUNT
	.align		4
.L_281:
        /*05f4*/ 	.byte	0x04, 0x2f
        /*05f6*/ 	.short	(.L_283 - .L_282)
	.align		4
.L_282:
        /*05f8*/ 	.word	index@(_ZN2at6native49_GLOBAL__N__09e94e3a_16_AveragePool3d_cu_a8eae74c33avg_pool3d_cuda_update_grad_inputIffEEvNS_27GenericPackedTensorAccessorIKT_Lm4ENS_16DefaultPtrTraitsElEENS3_IS4_Lm4ES6_lEEiiiiiiiiibii)
        /*05fc*/ 	.word	0x00000020


	//----- nvinfo : EIATTR_FRAME_SIZE
	.align		4
.L_283:
        /*0600*/ 	.byte	0x04, 0x11
        /*0602*/ 	.short	(.L_285 - .L_284)
	.align		4
.L_284:
        /*0604*/ 	.word	index@($__internal_4_$__cuda_sm20_div_s64)
        /*0608*/ 	.word	0x00000000


	//----- nvinfo : EIATTR_FRAME_SIZE
	.align		4
.L_285:
        /*060c*/ 	.byte	0x04, 0x11
        /*060e*/ 	.short	(.L_287 - .L_286)
	.align		4
.L_286:
        /*0610*/ 	.word	index@(_ZN2at6native49_GLOBAL__N__09e94e3a_16_AveragePool3d_cu_a8eae74c33avg_pool3d_cuda_update_grad_inputIffEEvNS_27GenericPackedTensorAccessorIKT_Lm4ENS_16DefaultPtrTraitsElEENS3_IS4_Lm4ES6_lEEiiiiiiiiibii)
        /*0614*/ 	.word	0x00000000


	//----- nvinfo : EIATTR_REGCOUNT
	.align		4
.L_287:
        /*0618*/ 	.byte	0x04, 0x2f
        /*061a*/ 	.short	(.L_289 - .L_288)
	.align		4
.L_288:
        /*061c*/ 	.word	index@(_ZN2at6native49_GLOBAL__N__09e94e3a_16_AveragePool3d_cu_a8eae74c40avg_pool3d_cuda_update_grad_input_atomicIN3c104HalfEfEEvNS_27GenericPackedTensorAccessorIKT_Lm4ENS_16DefaultPtrTraitsElEENS5_IS6_Lm4ES8_lEEiiiiiiiiibiii)
        /*0620*/ 	.word	0x00000020


	//----- nvinfo : EIATTR_FRAME_SIZE
	.align		4
.L_289:
        /*0624*/ 	.byte	0x04, 0x11
        /*0626*/ 	.short	(.L_291 - .L_290)
	.align		4
.L_290:
        /*0628*/ 	.word	index@($__internal_3_$__cuda_sm20_div_s64)
        /*062c*/ 	.word	0x00000000


	//----- nvinfo : EIATTR_FRAME_SIZE
	.align		4
.L_291:
        /*0630*/ 	.byte	0x04, 0x11
        /*0632*/ 	.short	(.L_293 - .L_292)
	.align		4
.L_292:
        /*0634*/ 	.word	index@(_ZN2at6native49_GLOBAL__N__09e94e3a_16_AveragePool3d_cu_a8eae74c40avg_pool3d_cuda_update_grad_input_atomicIN3c104HalfEfEEvNS_27GenericPackedTensorAccessorIKT_Lm4ENS_16DefaultPtrTraitsElEENS5_IS6_Lm4ES8_lEEiiiiiiiiibiii)
        /*0638*/ 	.word	0x00000000


	//----- nvinfo : EIATTR_REGCOUNT
	.align		4
.L_293:
        /*063c*/ 	.byte	0x04, 0x2f
        /*063e*/ 	.short	(.L_295 - .L_294)
	.align		4
.L_294:
        /*0640*/ 	.word	index@(_ZN2at6native49_GLOBAL__N__09e94e3a_16_AveragePool3d_cu_a8eae74c33avg_pool3d_cuda_update_grad_inputIN3c104HalfEfEEvNS_27GenericPackedTensorAccessorIKT_Lm4ENS_16DefaultPtrTraitsElEENS5_IS6_Lm4ES8_lEEiiiiiiiiibii)
        /*0644*/ 	.word	0x00000020


	//----- nvinfo : EIATTR_FRAME_SIZE
	.align		4
.L_295:
        /*0648*/ 	.byte	0x04, 0x11
        /*064a*/ 	.short	(.L_297 - .L_296)
	.align		4
.L_296:
        /*064c*/ 	.word	index@($__internal_2_$__cuda_sm20_div_s64)
        /*0650*/ 	.word	0x00000000


	//----- nvinfo : EIATTR_FRAME_SIZE
	.align		4
.L_297:
        /*0654*/ 	.byte	0x04, 0x11
        /*0656*/ 	.short	(.L_299 - .L_298)
	.align		4
.L_298:
        /*0658*/ 	.word	index@(_ZN2at6native49_GLOBAL__N__09e94e3a_16_AveragePool3d_cu_a8eae74c33avg_pool3d_cuda_update_grad_inputIN3c104HalfEfEEvNS_27GenericPackedTensorAccessorIKT_Lm4ENS_16DefaultPtrTraitsElEENS5_IS6_Lm4ES8_lEEiiiiiiiiibii)
        /*065c*/ 	.word	0x00000000


	//----- nvinfo : EIATTR_REGCOUNT
	.align		4
.L_299:
        /*0660*/ 	.byte	0x04, 0x2f
        /*0662*/ 	.short	(.L_301 - .L_300)
	.align		4
.L_300:
        /*0664*/ 	.word	index@(_ZN2at6native49_GLOBAL__N__09e94e3a_16_AveragePool3d_cu_a8eae74c40avg_pool3d_cuda_update_grad_input_atomicIN3c108BFloat16EfEEvNS_27GenericPackedTensorAccessorIKT_Lm4ENS_16DefaultPtrTraitsElEENS5_IS6_Lm4ES8_lEEiiiiiiiiibiii)
        /*0668*/ 	.word	0x00000020


	//----- nvinfo : EIATTR_FRAME_SIZE
	.align		4
.L_301:
        /*066c*/ 	.byte	0x04, 0x11
        /*066e*/ 	.short	(.L_303 - .L_302)
	.align		4
.L_302:
        /*0670*/ 	.word	index@($__internal_1_$__cuda_sm20_div_s64)
        /*0674*/ 	.word	0x00000000


	//----- nvinfo : EIATTR_FRAME_SIZE
	.align		4
.L_303:
        /*0678*/ 	.byte	0x04, 0x11
        /*067a*/ 	.short	(.L_305 - .L_304)
	.align		4
.L_304:
        /*067c*/ 	.word	index@(_ZN2at6native49_GLOBAL__N__09e94e3a_16_AveragePool3d_cu_a8eae74c40avg_pool3d_cuda_update_grad_input_atomicIN3c108BFloat16EfEEvNS_27GenericPackedTensorAccessorIKT_Lm4ENS_16DefaultPtrTraitsElEENS5_IS6_Lm4ES8_lEEiiiiiiiiibiii)
        /*0680*/ 	.word	0x00000000


	//----- nvinfo : EIATTR_REGCOUNT
	.align		4
.L_305:
        /*0684*/ 	.byte	0x04, 0x2f
        /*0686*/ 	.short	(.L_307 - .L_306)
	.align		4
.L_306:
        /*0688*/ 	.word	index@(_ZN2at6native49_GLOBAL__N__09e94e3a_16_AveragePool3d_cu_a8eae74c33avg_pool3d_cuda_update_grad_inputIN3c108BFloat16EfEEvNS_27GenericPackedTensorAccessorIKT_Lm4ENS_16DefaultPtrTraitsElEENS5_IS6_Lm4ES8_lEEiiiiiiiiibii)
        /*068c*/ 	.word	0x00000020


	//----- nvinfo : EIATTR_FRAME_SIZE
	.align		4
.L_307:
        /*0690*/ 	.byte	0x04, 0x11
        /*0692*/ 	.short	(.L_309 - .L_308)
	.align		4
.L_308:
        /*0694*/ 	.word	index@($__internal_0_$__cuda_sm20_div_s64)
        /*0698*/ 	.word	0x00000000


	//----- nvinfo : EIATTR_FRAME_SIZE
	.align		4
.L_309:
        /*069c*/ 	.byte	0x04, 0x11
        /*069e*/ 	.short	(.L_311 - .L_310)
	.align		4
.L_310:
        /*06a0*/ 	.word	index@(_ZN2at6native49_GLOBAL__N__09e94e3a_16_AveragePool3d_cu_a8eae74c33avg_pool3d_cuda_update_grad_inputIN3c108BFloat16EfEEvNS_27GenericPackedTensorAccessorIKT_Lm4ENS_16DefaultPtrTraitsElEENS5_IS6_Lm4ES8_lEEiiiiiiiiibii)
        /*06a4*/ 	.word	0x00000000


	//----- nvinfo : EIATTR_MIN_STACK_SIZE
	.align		4
.L_311:
        /*06a8*/ 	.byte	0x04, 0x12
        /*06aa*/ 	.short	(.L_313 - .L_312)
	.align		4
.L_312:
        /*06ac*/ 	.word	index@(_ZN2at6native49_GLOBAL__N__09e94e3a_16_AveragePool3d_cu_a8eae74c33avg_pool3d_cuda_update_grad_inputIN3c108BFloat16EfEEvNS_27GenericPackedTensorAccessorIKT_Lm4ENS_16DefaultPtrTraitsElEENS5_IS6_Lm4ES8_lEEiiiiiiiiibii)
        /*06b0*/ 	.word	0x00000000


	//----- nvinfo : EIATTR_MIN_STACK_SIZE
	.align		4
.L_313:
        /*06b4*/ 	.byte	0x04, 0x12
        /*06b6*/ 	.short	(.L_315 - .L_314)
	.align		4
.L_314:
        /*06b8*/ 	.word	index@(_ZN2at6native49_GLOBAL__N__09e94e3a_16_AveragePool3d_cu_a8eae74c40avg_pool3d_cuda_update_grad_input_atomicIN3c108BFloat16EfEEvNS_27GenericPackedTensorAccessorIKT_Lm4ENS_16DefaultPtrTraitsElEENS5_IS6_Lm4ES8_lEEiiiiiiiiibiii)
        /*06bc*/ 	.word	0x00000000


	//----- nvinfo : EIATTR_MIN_STACK_SIZE
	.align		4
.L_315:
        /*06c0*/ 	.byte	0x04, 0x12
        /*06c2*/ 	.short	(.L_317 - .L_316)
	.align		4
.L_316:
        /*06c4*/ 	.word	index@(_ZN2at6native49_GLOBAL__N__09e94e3a_16_AveragePool3d_cu_a8eae74c33avg_pool3d_cuda_update_grad_inputIN3c104HalfEfEEvNS_27GenericPackedTensorAccessorIKT_Lm4ENS_16DefaultPtrTraitsElEENS5_IS6_Lm4ES8_lEEiiiiiiiiibii)
        /*06c8*/ 	.word	0x00000000


	//----- nvinfo : EIATTR_MIN_STACK_SIZE
	.align		4
.L_317:
        /*06cc*/ 	.byte	0x04, 0x12
        /*06ce*/ 	.short	(.L_319 - .L_318)
	.align		4
.L_318:
        /*06d0*/ 	.word	index@(_ZN2at6native49_GLOBAL__N__09e94e3a_16_AveragePool3d_cu_a8eae74c40avg_pool3d_cuda_update_grad_input_atomicIN3c104HalfEfEEvNS_27GenericPackedTensorAccessorIKT_Lm4ENS_16DefaultPtrTraitsElEENS5_IS6_Lm4ES8_lEEiiiiiiiiibiii)
        /*06d4*/ 	.word	0x00000000


	//----- nvinfo : EIATTR_MIN_STACK_SIZE
	.align		4
.L_319:
        /*06d8*/ 	.byte	0x04, 0x12
        /*06da*/ 	.short	(.L_321 - .L_320)
	.align		4
.L_320:
        /*06dc*/ 	.word	index@(_ZN2at6native49_GLOBAL__N__09e94e3a_16_AveragePool3d_cu_a8eae74c33avg_pool3d_cuda_update_grad_inputIffEEvNS_27GenericPackedTensorAccessorIKT_Lm4ENS_16DefaultPtrTraitsElEENS3_IS4_Lm4ES6_lEEiiiiiiiiibii)
        /*06e0*/ 	.word	0x00000000


	//----- nvinfo : EIATTR_MIN_STACK_SIZE
	.align		4
.L_321:
        /*06e4*/ 	.byte	0x04, 0x12
        /*06e6*/ 	.short	(.L_323 - .L_322)
	.align		4
.L_322:
        /*06e8*/ 	.word	index@(_ZN2at6native49_GLOBAL__N__09e94e3a_16_AveragePool3d_cu_a8eae74c40avg_pool3d_cuda_update_grad_input_atomicIffEEvNS_27GenericPackedTensorAccessorIKT_Lm4ENS_16DefaultPtrTraitsElEENS3_IS4_Lm4ES6_lEEiiiiiiiiibiii)
        /*06ec*/ 	.word	0x00000000


	//----- nvinfo : EIATTR_MIN_STACK_SIZE
	.align		4
.L_323:
        /*06f0*/ 	.byte	0x04, 0x12
        /*06f2*/ 	.short	(.L_325 - .L_324)
	.align		4
.L_324:
        /*06f4*/ 	.word	index@(_ZN2at6native49_GLOBAL__N__09e94e3a_16_AveragePool3d_cu_a8eae74c33avg_pool3d_cuda_update_grad_inputIddEEvNS_27GenericPackedTensorAccessorIKT_Lm4ENS_16DefaultPtrTraitsElEENS3_IS4_Lm4ES6_lEEiiiiiiiiibii)
        /*06f8*/ 	.word	0x00000000


	//----- nvinfo : EIATTR_MIN_STACK_SIZE
	.align		4
.L_325:
        /*06fc*/ 	.byte	0x04, 0x12
        /*06fe*/ 	.short	(.L_327 - .L_326)
	.align		4
.L_326:
        /*0700*/ 	.word	index@(_ZN2at6native49_GLOBAL__N__09e94e3a_16_AveragePool3d_cu_a8eae74c40avg_pool3d_cuda_update_grad_input_atomicIddEEvNS_27GenericPackedTensorAccessorIKT_Lm4ENS_16DefaultPtrTraitsElEENS3_IS4_Lm4ES6_lEEiiiiiiiiibiii)
        /*0704*/ 	.word	0x00000000


	//----- nvinfo : EIATTR_MIN_STACK_SIZE
	.align		4
.L_327:
        /*0708*/ 	.byte	0x04, 0x12
        /*070a*/ 	.short	(.L_329 - .L_328)
	.align		4
.L_328:
        /*070c*/ 	.word	index@(_ZN2at6native49_GLOBAL__N__09e94e3a_16_AveragePool3d_cu_a8eae74c44avg_pool3d_single_backward_out_frame_stride1IN3c108BFloat16EfEEvNS_27GenericPackedTensorAccessorIKT_Lm4ENS_16DefaultPtrTraitsElEENS5_IS6_Lm4ES8_lEEiiiT0_i)
        /*0710*/ 	.word	0x00000000


	//----- nvinfo : EIATTR_MIN_STACK_SIZE
	.align		4
.L_329:
        /*0714*/ 	.byte	0x04, 0x12
        /*0716*/ 	.short	(.L_331 - .L_330)
	.align		4
.L_330:
        /*0718*/ 	.word	index@(_ZN2at6native49_GLOBAL__N__09e94e3a_16_AveragePool3d_cu_a8eae74c44avg_pool3d_single_backward_out_frame_stride1IN3c104HalfEfEEvNS_27GenericPackedTensorAccessorIKT_Lm4ENS_16DefaultPtrTraitsElEENS5_IS6_Lm4ES8_lEEiiiT0_i)
        /*071c*/ 	.word	0x00000000


	//----- nvinfo : EIATTR_MIN_STACK_SIZE
	.align		4
.L_331:
        /*0720*/ 	.byte	0x04, 0x12
        /*0722*/ 	.short	(.L_333 - .L_332)
	.align		4
.L_332:
        /*0724*/ 	.word	index@(_ZN2at6native49_GLOBAL__N__09e94e3a_16_AveragePool3d_cu_a8eae74c44avg_pool3d_single_backward_out_frame_stride1IffEEvNS_27GenericPackedTensorAccessorIKT_Lm4ENS_16DefaultPtrTraitsElEENS3_IS4_Lm4ES6_lEEiiiT0_i)
        /*0728*/ 	.word	0x00000000


	//----- nvinfo : EIATTR_MIN_STACK_SIZE
	.align		4
.L_333:
        /*072c*/ 	.byte	0x04, 0x12
        /*072e*/ 	.short	(.L_335 - .L_334)
	.align		4
.L_334:
        /*0730*/ 	.word	index@(_ZN2at6native49_GLOBAL__N__09e94e3a_16_AveragePool3d_cu_a8eae74c44avg_pool3d_single_backward_out_frame_stride1IddEEvNS_27GenericPackedTensorAccessorIKT_Lm4ENS_16DefaultPtrTraitsElEENS3_IS4_Lm4ES6_lEEiiiT0_i)
        /*0734*/ 	.word	0x00000000


	//----- nvinfo : EIATTR_MIN_STACK_SIZE
	.align		4
.L_335:
        /*0738*/ 	.byte	0x04, 0x12
        /*073a*/ 	.short	(.L_337 - .L_336)
	.align		4
.L_336:
        /*073c*/ 	.word	index@(_ZN2at6native49_GLOBAL__N__09e94e3a_16_AveragePool3d_cu_a8eae74c29avg_pool3d_cuda_update_outputIN3c108BFloat16EfEEvNS_27GenericPackedTensorAccessorIKT_Lm4ENS_16DefaultPtrTraitsElEENS5_IS6_Lm4ES8_lEEiiiiiiiiibii)
        /*0740*/ 	.word	0x00000000


	//----- nvinfo : EIATTR_MIN_STACK_SIZE
	.align		4
.L_337:
        /*0744*/ 	.byte	0x04, 0x12
        /*0746*/ 	.short	(.L_339 - .L_338)
	.align		4
.L_338:
        /*0748*/ 	.word	index@(_ZN2at6native49_GLOBAL__N__09e94e3a_16_AveragePool3d_cu_a8eae74c29avg_pool3d_cuda_update_outputILi7EN3c108BFloat16EfEEvNS_27GenericPackedTensorAccessorIKT0_Lm4ENS_16DefaultPtrTraitsElEENS5_IS6_Lm4ES8_lEEiiiiiiiibii)
        /*074c*/ 	.word	0x00000000


	//----- nvinfo : EIATTR_MIN_STACK_SIZE
	.align		4
.L_339:
        /*0750*/ 	.byte	0x04, 0x12
        /*0752*/ 	.short	(.L_341 - .L_340)
	.align		4
.L_340:
        /*0754*/ 	.word	index@(_ZN2at6native49_GLOBAL__N__09e94e3a_16_AveragePool3d_cu_a8eae74c29avg_pool3d_cuda_update_outputILi6EN3c108BFloat16EfEEvNS_27GenericPackedTensorAccessorIKT0_Lm4ENS_16DefaultPtrTraitsElEENS5_IS6_Lm4ES8_lEEiiiiiiiibii)
        /*0758*/ 	.word	0x00000000


	//----- nvinfo : EIATTR_MIN_STACK_SIZE
	.align		4
.L_341:
        /*075c*/ 	.byte	0x04, 0x12
        /*075e*/ 	.short	(.L_343 - .L_342)
	.align		4
.L_342:
        /*0760*/ 	.word	index@(_ZN2at6native49_GLOBAL__N__09e94e3a_16_AveragePool3d_cu_a8eae74c29avg_pool3d_cuda_update_outputILi5EN3c108BFloat16EfEEvNS_27GenericPackedTensorAccessorIKT0_Lm4ENS_16DefaultPtrTraitsElEENS5_IS6_Lm4ES8_lEEiiiiiiiibii)
        /*0764*/ 	.word	0x00000000


	//----- nvinfo : EIATTR_MIN_STACK_SIZE
	.align		4
.L_343:
        /*0768*/ 	.byte	0x04, 0x12
        /*076a*/ 	.short	(.L_345 - .L_344)
	.align		4
.L_344:
        /*076c*/ 	.word	index@(_ZN2at6native49_GLOBAL__N__09e94e3a_16_AveragePool3d_cu_a8eae74c29avg_pool3d_cuda_update_outputILi4EN3c108BFloat16EfEEvNS_27GenericPackedTensorAccessorIKT0_Lm4ENS_16DefaultPtrTraitsElEENS5_IS6_Lm4ES8_lEEiiiiiiiibii)
        /*0770*/ 	.word	0x00000000


	//----- nvinfo : EIATTR_MIN_STACK_SIZE
	.align		4
.L_345:
        /*0774*/ 	.byte	0x04, 0x12
        /*0776*/ 	.short	(.L_347 - .L_346)
	.align		4
.L_346:
        /*0778*/ 	.word	index@(_ZN2at6native49_GLOBAL__N__09e94e3a_16_AveragePool3d_cu_a8eae74c29avg_pool3d_cuda_update_outputILi3EN3c108BFloat16EfEEvNS_27GenericPackedTensorAccessorIKT0_Lm4ENS_16DefaultPtrTraitsElEENS5_IS6_Lm4ES8_lEEiiiiiiiibii)
        /*077c*/ 	.word	0x00000000


	//----- nvinfo : EIATTR_MIN_STACK_SIZE
	.align		4
.L_347:
        /*0780*/ 	.byte	0x04, 0x12
        /*0782*/ 	.short	(.L_349 - .L_348)
	.align		4
.L_348:
        /*0784*/ 	.word	index@(_ZN2at6native49_GLOBAL__N__09e94e3a_16_AveragePool3d_cu_a8eae74c29avg_pool3d_cuda_update_outputILi2EN3c108BFloat16EfEEvNS_27GenericPackedTensorAccessorIKT0_Lm4ENS_16DefaultPtrTraitsElEENS5_IS6_Lm4ES8_lEEiiiiiiiibii)
        /*0788*/ 	.word	0x00000000


	//----- nvinfo : EIATTR_MIN_STACK_SIZE
	.align		4
.L_349:
        /*078c*/ 	.byte	0x04, 0x12
        /*078e*/ 	.short	(.L_351 - .L_350)
	.align		4
.L_350:
        /*0790*/ 	.word	index@(_ZN2at6native49_GLOBAL__N__09e94e3a_16_AveragePool3d_cu_a8eae74c29avg_pool3d_cuda_update_outputILi1EN3c108BFloat16EfEEvNS_27GenericPackedTensorAccessorIKT0_Lm4ENS_16DefaultPtrTraitsElEENS5_IS6_Lm4ES8_lEEiiiiiiiibii)
        /*0794*/ 	.word	0x00000000


	//----- nvinfo : EIATTR_MIN_STACK_SIZE
	.align		4
.L_351:
        /*0798*/ 	.byte	0x04, 0x12
        /*079a*/ 	.short	(.L_353 - .L_352)
	.align		4
.L_352:
        /*079c*/ 	.word	index@(_ZN2at6native49_GLOBAL__N__09e94e3a_16_AveragePool3d_cu_a8eae74c29avg_pool3d_cuda_update_outputIN3c104HalfEfEEvNS_27GenericPackedTensorAccessorIKT_Lm4ENS_16DefaultPtrTraitsElEENS5_IS6_Lm4ES8_lEEiiiiiiiiibii)
        /*07a0*/ 	.word	0x00000000


	//----- nvinfo : EIATTR_MIN_STACK_SIZE
	.align		4
.L_353:
        /*07a4*/ 	.byte	0x04, 0x12
        /*07a6*/ 	.short	(.L_355 - .L_354)
	.align		4
.L_354:
        /*07a8*/ 	.word	index@(_ZN2at6native49_GLOBAL__N__09e94e3a_16_AveragePool3d_cu_a8eae74c29avg_pool3d_cuda_update_outputILi7EN3c104HalfEfEEvNS_27GenericPackedTensorAccessorIKT0_Lm4ENS_16DefaultPtrTraitsElEENS5_IS6_Lm4ES8_lEEiiiiiiiibii)
        /*07ac*/ 	.word	0x00000000


	//----- nvinfo : EIATTR_MIN_STACK_SIZE
	.align		4
.L_355:
        /*07b0*/ 	.byte	0x04, 0x12
        /*07b2*/ 	.short	(.L_357 - .L_356)
	.align		4
.L_356:
        /*07b4*/ 	.word	index@(_ZN2at6native49_GLOBAL__N__09e94e3a_16_AveragePool3d_cu_a8eae74c29avg_pool3d_cuda_update_outputILi6EN3c104HalfEfEEvNS_27GenericPackedTensorAccessorIKT0_Lm4ENS_16DefaultPtrTraitsElEENS5_IS6_Lm4ES8_lEEiiiiiiiibii)
        /*07b8*/ 	.word	0x00000000


	//----- nvinfo : EIATTR_MIN_STACK_SIZE
	.align		4
.L_357:
        /*07bc*/ 	.byte	0x04, 0x12
        /*07be*/ 	.short	(.L_359 - .L_358)
	.align		4
.L_358:
        /*07c0*/ 	.word	index@(_ZN2at6native49_GLOBAL__N__09e94e3a_16_AveragePool3d_cu_a8eae74c29avg_pool3d_cuda_update_outputILi5EN3c104HalfEfEEvNS_27GenericPackedTensorAccessorIKT0_Lm4ENS_16DefaultPtrTraitsElEENS5_IS6_Lm4ES8_lEEiiiiiiiibii)
        /*07c4*/ 	.word	0x00000000


	//----- nvinfo : EIATTR_MIN_STACK_SIZE
	.align		4
.L_359:
        /*07c8*/ 	.byte	0x04, 0x12
        /*07ca*/ 	.short	(.L_361 - .L_360)
	.align		4
.L_360:
        /*07cc*/ 	.word	index@(_ZN2at6native49_GLOBAL__N__09e94e3a_16_AveragePool3d_cu_a8eae74c29avg_pool3d_cuda_update_outputILi4EN3c104HalfEfEEvNS_27GenericPackedTensorAccessorIKT0_Lm4ENS_16DefaultPtrTraitsElEENS5_IS6_Lm4ES8_lEEiiiiiiiibii)
        /*07d0*/ 	.word	0x00000000


	//----- nvinfo : EIATTR_MIN_STACK_SIZE
	.align		4
.L_361:
        /*07d4*/ 	.byte	0x04, 0x12
        /*07d6*/ 	.short	(.L_363 - .L_362)
	.align		4
.L_362:
        /*07d8*/ 	.word	index@(_ZN2at6native49_GLOBAL__N__09e94e3a_16_AveragePool3d_cu_a8eae74c29avg_pool3d_cuda_update_outputILi3EN3c104HalfEfEEvNS_27GenericPackedTensorAccessorIKT0_Lm4ENS_16DefaultPtrTraitsElEENS5_IS6_Lm4ES8_lEEiiiiiiiibii)
        /*07dc*/ 	.word	0x00000000


	//----- nvinfo : EIATTR_MIN_STACK_SIZE
	.align		4
.L_363:
        /*07e0*/ 	.byte	0x04, 0x12
        /*07e2*/ 	.short	(.L_365 - .L_364)
	.align		4
.L_364:
        /*07e4*/ 	.word	index@(_ZN2at6native49_GLOBAL__N__09e94e3a_16_AveragePool3d_cu_a8eae74c29avg_pool3d_cuda_update_outputILi2EN3c104HalfEfEEvNS_27GenericPackedTensorAccessorIKT0_Lm4ENS_16DefaultPtrTraitsElEENS5_IS6_Lm4ES8_lEEiiiiiiiibii)
        /*07e8*/ 	.word	0x00000000


	//----- nvinfo : EIATTR_MIN_STACK_SIZE
	.align		4
.L_365:
        /*07ec*/ 	.byte	0x04, 0x12
        /*07ee*/ 	.short	(.L_367 - .L_366)
	.align		4
.L_366:
        /*07f0*/ 	.word	index@(_ZN2at6native49_GLOBAL__N__09e94e3a_16_AveragePool3d_cu_a8eae74c29avg_pool3d_cuda_update_outputILi1EN3c104HalfEfEEvNS_27GenericPackedTensorAccessorIKT0_Lm4ENS_16DefaultPtrTraitsElEENS5_IS6_Lm4ES8_lEEiiiiiiiibii)
        /*07f4*/ 	.word	0x00000000


	//----- nvinfo : EIATTR_MIN_STACK_SIZE
	.align		4
.L_367:
        /*07f8*/ 	.byte	0x04, 0x12
        /*07fa*/ 	.short	(.L_369 - .L_368)
	.align		4
.L_368:
        /*07fc*/ 	.word	index@(_ZN2at6native49_GLOBAL__N__09e94e3a_16_AveragePool3d_cu_a8eae74c29avg_pool3d_cuda_update_outputIffEEvNS_27GenericPackedTensorAccessorIKT_Lm4ENS_16DefaultPtrTraitsElEENS3_IS4_Lm4ES6_lEEiiiiiiiiibii)
        /*0800*/ 	.word	0x00000000


	//----- nvinfo : EIATTR_MIN_STACK_SIZE
	.align		4
.L_369:
        /*0804*/ 	.byte	0x04, 0x12
        /*0806*/ 	.short	(.L_371 - .L_370)
	.align		4
.L_370:
        /*0808*/ 	.word	index@(_ZN2at6native49_GLOBAL__N__09e94e3a_16_AveragePool3d_cu_a8eae74c29avg_pool3d_cuda_update_outputILi7EffEEvNS_27GenericPackedTensorAccessorIKT0_Lm4ENS_16DefaultPtrTraitsElEENS3_IS4_Lm4ES6_lEEiiiiiiiibii)
        /*080c*/ 	.word	0x00000000


	//----- nvinfo : EIATTR_MIN_STACK_SIZE
	.align		4
.L_371:
        /*0810*/ 	.byte	0x04, 0x12
        /*0812*/ 	.short	(.L_373 - .L_372)
	.align		4
.L_372:
        /*0814*/ 	.word	index@(_ZN2at6native49_GLOBAL__N__09e94e3a_16_AveragePool3d_cu_a8eae74c29avg_pool3d_cuda_update_outputILi6EffEEvNS_27GenericPackedTensorAccessorIKT0_Lm4ENS_16DefaultPtrTraitsElEENS3_IS4_Lm4ES6_lEEiiiiiiiibii)
        /*0818*/ 	.word	0x00000000


	//----- nvinfo : EIATTR_MIN_STACK_SIZE
	.align		4
.L_373:
        /*081c*/ 	.byte	0x04, 0x12
        /*081e*/ 	.short	(.L_375 - .L_374)
	.align		4
.L_374:
        /*0820*/ 	.word	index@(_ZN2at6native49_GLOBAL__N__09e94e3a_16_AveragePool3d_cu_a8eae74c29avg_pool3d_cuda_update_outputILi5EffEEvNS_27GenericPackedTensorAccessorIKT0_Lm4ENS_16DefaultPtrTraitsElEENS3_IS4_Lm4ES6_lEEiiiiiiiibii)
        /*0824*/ 	.word	0x00000000


	//----- nvinfo : EIATTR_MIN_STACK_SIZE
	.align		4
.L_375:
        /*0828*/ 	.byte	0x04, 0x12
        /*082a*/ 	.short	(.L_377 - .L_376)
	.align		4
.L_376:
        /*082c*/ 	.word	index@(_ZN2at6native49_GLOBAL__N__09e94e3a_16_AveragePool3d_cu_a8eae74c29avg_pool3d_cuda_update_outputILi4EffEEvNS_27GenericPackedTensorAccessorIKT0_Lm4ENS_16DefaultPtrTraitsElEENS3_IS4_Lm4ES6_lEEiiiiiiiibii)
        /*0830*/ 	.word	0x00000000


	//----- nvinfo : EIATTR_MIN_STACK_SIZE
	.align		4
.L_377:
        /*0834*/ 	.byte	0x04, 0x12
        /*0836*/ 	.short	(.L_379 - .L_378)
	.align		4
.L_378:
        /*0838*/ 	.word	index@(_ZN2at6native49_GLOBAL__N__09e94e3a_16_AveragePool3d_cu_a8eae74c29avg_pool3d_cuda_update_outputILi3EffEEvNS_27GenericPackedTensorAccessorIKT0_Lm4ENS_16DefaultPtrTraitsElEENS3_IS4_Lm4ES6_lEEiiiiiiiibii)
        /*083c*/ 	.word	0x00000000


	//----- nvinfo : EIATTR_MIN_STACK_SIZE
	.align		4
.L_379:
        /*0840*/ 	.byte	0x04, 0x12
        /*0842*/ 	.short	(.L_381 - .L_380)
	.align		4
.L_380:
        /*0844*/ 	.word	index@(_ZN2at6native49_GLOBAL__N__09e94e3a_16_AveragePool3d_cu_a8eae74c29avg_pool3d_cuda_update_outputILi2EffEEvNS_27GenericPackedTensorAccessorIKT0_Lm4ENS_16DefaultPtrTraitsElEENS3_IS4_Lm4ES6_lEEiiiiiiiibii)
        /*0848*/ 	.word	0x00000000


	//----- nvinfo : EIATTR_MIN_STACK_SIZE
	.align		4
.L_381:
        /*084c*/ 	.byte	0x04, 0x12
        /*084e*/ 	.short	(.L_383 - .L_382)
	.align		4
.L_382:
        /*0850*/ 	.word	index@(_ZN2at6native49_GLOBAL__N__09e94e3a_16_AveragePool3d_cu_a8eae74c29avg_pool3d_cuda_update_outputILi1EffEEvNS_27GenericPackedTensorAccessorIKT0_Lm4ENS_16DefaultPtrTraitsElEENS3_IS4_Lm4ES6_lEEiiiiiiiibii)
        /*0854*/ 	.word	0x00000000


	//----- nvinfo : EIATTR_MIN_STACK_SIZE
	.align		4
.L_383:
        /*0858*/ 	.byte	0x04, 0x12
        /*085a*/ 	.short	(.L_385 - .L_384)
	.align		4
.L_384:
        /*085c*/ 	.word	index@(_ZN2at6native49_GLOBAL__N__09e94e3a_16_AveragePool3d_cu_a8eae74c29avg_pool3d_cuda_update_outputIddEEvNS_27GenericPackedTensorAccessorIKT_Lm4ENS_16DefaultPtrTraitsElEENS3_IS4_Lm4ES6_lEEiiiiiiiiibii)
        /*0860*/ 	.word	0x00000000


	//----- nvinfo : EIATTR_MIN_STACK_SIZE
	.align		4
.L_385:
        /*0864*/ 	.byte	0x04, 0x12
        /*0866*/ 	.short	(.L_387 - .L_386)
	.align		4
.L_386:
        /*0868*/ 	.word	index@(_ZN2at6native49_GLOBAL__N__09e94e3a_16_AveragePool3d_cu_a8eae74c29avg_pool3d_cuda_update_outputILi7EddEEvNS_27GenericPackedTensorAccessorIKT0_Lm4ENS_16DefaultPtrTraitsElEENS3_IS4_Lm4ES6_lEEiiiiiiiibii)
        /*086c*/ 	.word	0x00000000


	//----- nvinfo : EIATTR_MIN_STACK_SIZE
	.align		4
.L_387:
        /*0870*/ 	.byte	0x04, 0x12
        /*0872*/ 	.short	(.L_389 - .L_388)
	.align		4
.L_388:
        /*0874*/ 	.word	index@(_ZN2at6native49_GLOBAL__N__09e94e3a_16_AveragePool3d_cu_a8eae74c29avg_pool3d_cuda_update_outputILi6EddEEvNS_27GenericPackedTensorAccessorIKT0_Lm4ENS_16DefaultPtrTraitsElEENS3_IS4_Lm4ES6_lEEiiiiiiiibii)
        /*0878*/ 	.word	0x00000000


	//----- nvinfo : EIATTR_MIN_STACK_SIZE
	.align		4
.L_389:
        /*087c*/ 	.byte	0x04, 0x12
        /*087e*/ 	.short	(.L_391 - .L_390)
	.align		4
.L_390:
        /*0880*/ 	.word	index@(_ZN2at6native49_GLOBAL__N__09e94e3a_16_AveragePool3d_cu_a8eae74c29avg_pool3d_cuda_update_outputILi5EddEEvNS_27GenericPackedTensorAccessorIKT0_Lm4ENS_16DefaultPtrTraitsElEENS3_IS4_Lm4ES6_lEEiiiiiiiibii)
        /*0884*/ 	.word	0x00000000


	//----- nvinfo : EIATTR_MIN_STACK_SIZE
	.align		4
.L_391:
        /*0888*/ 	.byte	0x04, 0x12
        /*088a*/ 	.short	(.L_393 - .L_392)
	.align		4
.L_392:
        /*088c*/ 	.word	index@(_ZN2at6native49_GLOBAL__N__09e94e3a_16_AveragePool3d_cu_a8eae74c29avg_pool3d_cuda_update_outputILi4EddEEvNS_27GenericPackedTensorAccessorIKT0_Lm4ENS_16DefaultPtrTraitsElEENS3_IS4_Lm4ES6_lEEiiiiiiiibii)
        /*0890*/ 	.word	0x00000000


	//----- nvinfo : EIATTR_MIN_STACK_SIZE
	.align		4
.L_393:
        /*0894*/ 	.byte	0x04, 0x12
        /*0896*/ 	.short	(.L_395 - .L_394)
	.align		4
.L_394:
        /*0898*/ 	.word	index@(_ZN2at6native49_GLOBAL__N__09e94e3a_16_AveragePool3d_cu_a8eae74c29avg_pool3d_cuda_update_outputILi3EddEEvNS_27GenericPackedTensorAccessorIKT0_Lm4ENS_16DefaultPtrTraitsElEENS3_IS4_Lm4ES6_lEEiiiiiiiibii)
        /*089c*/ 	.word	0x00000000


	//----- nvinfo : EIATTR_MIN_STACK_SIZE
	.align		4
.L_395:
        /*08a0*/ 	.byte	0x04, 0x12
        /*08a2*/ 	.short	(.L_397 - .L_396)
	.align		4
.L_396:
        /*08a4*/ 	.word	index@(_ZN2at6native49_GLOBAL__N__09e94e3a_16_AveragePool3d_cu_a8eae74c29avg_pool3d_cuda_update_outputILi2EddEEvNS_27GenericPackedTensorAccessorIKT0_Lm4ENS_16DefaultPtrTraitsElEENS3_IS4_Lm4ES6_lEEiiiiiiiibii)
        /*08a8*/ 	.word	0x00000000


	//----- nvinfo : EIATTR_MIN_STACK_SIZE
	.align		4
.L_397:
        /*08ac*/ 	.byte	0x04, 0x12
        /*08ae*/ 	.short	(.L_399 - .L_398)
	.align		4
.L_398:
        /*08b0*/ 	.word	index@(_ZN2at6native49_GLOBAL__N__09e94e3a_16_AveragePool3d_cu_a8eae74c29avg_pool3d_cuda_update_outputILi1EddEEvNS_27GenericPackedTensorAccessorIKT0_Lm4ENS_16DefaultPtrTraitsElEENS3_IS4_Lm4ES6_lEEiiiiiiiibii)
        /*08b4*/ 	.word	0x00000000
.L_399:


//--------------------- .nv.compat                --------------------------
	.section	.nv.compat,"",@"SHT_CUDA_COMPAT_INFO"
	.align	4
        /*0000*/ 	.byte	0x02, 0x09, 0x01, 0x00, 0x02, 0x02, 0x01, 0x00, 0x02, 0x05, 0x05, 0x00, 0x03, 0x07, 0x01, 0x01
        /*0010*/ 	.byte	0x02, 0x03, 0x00, 0x00, 0x02, 0x06, 0x01, 0x00, 0x04, 0x0b, 0x08, 0x00, 0x00, 0x00, 0x00, 0x00
        /*0020*/ 	.byte	0x00, 0x00, 0x00, 0x00


//--------------------- .nv.info._ZN2at6native49_GLOBAL__N__09e94e3a_16_AveragePool3d_cu_a8eae74c33avg_pool3d_cuda_update_grad_inputIN3c108BFloat16EfEEvNS_27GenericPackedTensorAccessorIKT_Lm4ENS_16DefaultPtrTraitsElEENS5_IS6_Lm4ES8_lEEiiiiiiiiibii --------------------------
	.section	.nv.info._ZN2at6native49_GLOBAL__N__09e94e3a_16_AveragePool3d_cu_a8eae74c33avg_pool3d_cuda_update_grad_inputIN3c108BFloat16EfEEvNS_27GenericPackedTensorAccessorIKT_Lm4ENS_16DefaultPtrTraitsElEENS5_IS6_Lm4ES8_lEEiiiiiiiiibii,"",@"SHT_CUDA_INFO"
	.sectionflags	@""
	.align	4


	//----- nvinfo : EIATTR_CUDA_API_VERSION
	.align		4
        /*0000*/ 	.byte	0x04, 0x37
        /*0002*/ 	.short	(.L_401 - .L_400)
.L_400:
        /*0004*/ 	.word	0x00000082


	//----- nvinfo : EIATTR_KPARAM_INFO
	.align		4
.L_401:
        /*0008*/ 	.byte	0x04, 0x17
        /*000a*/ 	.short	(.L_403 - .L_402)
.L_402:
        /*000c*/ 	.word	0x00000000
        /*0010*/ 	.short	0x000d
        /*0012*/ 	.short	0x00bc
        /*0014*/ 	.byte	0x00, 0xf0, 0x11, 0x00


	//----- nvinfo : EIATTR_KPARAM_INFO
	.align		4
.L_403:
        /*0018*/ 	.byte	0x04, 0x17
        /*001a*/ 	.short	(.L_405 - .L_404)
.L_404:
        /*001c*/ 	.word	0x00000000
        /*0020*/ 	.short	0x000c
        /*0022*/ 	.short	0x00b8
        /*0024*/ 	.byte	0x00, 0xf0, 0x11, 0x00


	//----- nvinfo : EIATTR_KPARAM_INFO
	.align		4
.L_405:
        /*0028*/ 	.byte	0x04, 0x17
        /*002a*/ 	.short	(.L_407 - .L_406)
.L_406:
        /*002c*/ 	.word	0x00000000
        /*0030*/ 	.short	0x000b
        /*0032*/ 	.short	0x00b4
        /*0034*/ 	.byte	0x00, 0xf0, 0x05, 0x00


	//----- nvinfo : EIATTR_KPARAM_INFO
	.align		4
.L_407:
        /*0038*/ 	.byte	0x04, 0x17
        /*003a*/ 	.short	(.L_409 - .L_408)
.L_408:
        /*003c*/ 	.word	0x00000000
        /*0040*/ 	.short	0x000a
        /*0042*/ 	.short	0x00b0
        /*0044*/ 	.byte	0x00, 0xf0, 0x11, 0x00


	//----- nvinfo : EIATTR_KPARAM_INFO
	.align		4
.L_409:
        /*0048*/ 	.byte	0x04, 0x17
        /*004a*/ 	.short	(.L_411 - .L_410)
.L_410:
        /*004c*/ 	.word	0x00000000
        /*0050*/ 	.short	0x0009
        /*0052*/ 	.short	0x00ac
        /*0054*/ 	.byte	0x00, 0xf0, 0x11, 0x00


	//----- nvinfo : EIATTR_KPARAM_INFO
	.align		4
.L_411:
        /*0058*/ 	.byte	0x04, 0x17
        /*005a*/ 	.short	(.L_413 - .L_412)
.L_412:
        /*005c*/ 	.word	0x00000000
        /*0060*/ 	.short	0x0008
        /*0062*/ 	.short	0x00a8
        /*0064*/ 	.byte	0x00, 0xf0, 0x11, 0x00


	//----- nvinfo : EIATTR_KPARAM_INFO
	.align		4
.L_413:
        /*0068*/ 	.byte	0x04, 0x17
        /*006a*/ 	.short	(.L_415 - .L_414)
.L_414:
        /*006c*/ 	.word	0x00000000
        /*0070*/ 	.short	0x0007
        /*0072*/ 	.short	0x00a4
        /*0074*/ 	.byte	0x00, 0xf0, 0x11, 0x00


	//----- nvinfo : EIATTR_KPARAM_INFO
	.align		4
.L_415:
        /*0078*/ 	.byte	0x04, 0x17
        /*007a*/ 	.short	(.L_417 - .L_416)
.L_416:
        /*007c*/ 	.word	0x00000000
        /*0080*/ 	.short	0x0006
        /*0082*/ 	.short	0x00a0
        /*0084*/ 	.byte	0x00, 0xf0, 0x11, 0x00


	//----- nvinfo : EIATTR_KPARAM_INFO
	.align		4
.L_417:
        /*0088*/ 	.byte	0x04, 0x17
        /*008a*/ 	.short	(.L_419 - .L_418)
.L_418:
        /*008c*/ 	.word	0x00000000
        /*0090*/ 	.short	0x0005
        /*0092*/ 	.short	0x009c
        /*0094*/ 	.byte	0x00, 0xf0, 0x11, 0x00


	//----- nvinfo : EIATTR_KPARAM_INFO
	.align		4
.L_419:
        /*0098*/ 	.byte	0x04, 0x17
        /*009a*/ 	.short	(.L_421 - .L_420)
.L_420:
        /*009c*/ 	.word	0x00000000
        /*00a0*/ 	.short	0x0004
        /*00a2*/ 	.short	0x0098
        /*00a4*/ 	.byte	0x00, 0xf0, 0x11, 0x00


	//----- nvinfo : EIATTR_KPARAM_INFO
	.align		4
.L_421:
        /*00a8*/ 	.byte	0x04, 0x17
        /*00aa*/ 	.short	(.L_423 - .L_422)
.L_422:
        /*00ac*/ 	.word	0x00000000
        /*00b0*/ 	.short	0x0003
        /*00b2*/ 	.short	0x0094
        /*00b4*/ 	.byte	0x00, 0xf0, 0x11, 0x00


	//----- nvinfo : EIATTR_KPARAM_INFO
	.align		4
.L_423:
        /*00b8*/ 	.byte	0x04, 0x17
        /*00ba*/ 	.short	(.L_425 - .L_424)
.L_424:
        /*00bc*/ 	.word	0x00000000
        /*00c0*/ 	.short	0x0002
        /*00c2*/ 	.short	0x0090
        /*00c4*/ 	.byte	0x00, 0xf0, 0x11, 0x00


	//----- nvinfo : EIATTR_KPARAM_INFO
	.align		4
.L_425:
        /*00c8*/ 	.byte	0x04, 0x17
        /*00ca*/ 	.short	(.L_427 - .L_426)
.L_426:
        /*00cc*/ 	.word	0x00000000
        /*00d0*/ 	.short	0x0001
        /*00d2*/ 	.short	0x0048
        /*00d4*/ 	.byte	0x00, 0xf0, 0x21, 0x01


	//----- nvinfo : EIATTR_KPARAM_INFO
	.align		4
.L_427:
        /*00d8*/ 	.byte	0x04, 0x17
        /*00da*/ 	.short	(.L_429 - .L_428)
.L_428:
        /*00dc*/ 	.word	0x00000000
        /*00e0*/ 	.short	0x0000
        /*00e2*/ 	.short	0x0000
        /*00e4*/ 	.byte	0x00, 0xf0, 0x21, 0x01


	//----- nvinfo : EIATTR_SPARSE_MMA_MASK
	.align		4
.L_429:
        /*00e8*/ 	.byte	0x03, 0x50
        /*00ea*/ 	.short	0x0000


	//----- nvinfo : EIATTR_MAXREG_COUNT
	.align		4
        /*00ec*/ 	.byte	0x03, 0x1b
        /*00ee*/ 	.short	0x00ff


	//----- nvinfo : EIATTR_MERCURY_ISA_VERSION
	.align		4
        /*00f0*/ 	.byte	0x03, 0x5f
        /*00f2*/ 	.short	0x0101


	//----- nvinfo : EIATTR_VRC_CTA_INIT_COUNT
	.align		4
        /*00f4*/ 	.byte	0x02, 0x4a
	.zero		1
	.zero		1


	//----- nvinfo : EIATTR_EXIT_INSTR_OFFSETS
	.align		4
        /*00f8*/ 	.byte	0x04, 0x1c
        /*00fa*/ 	.short	(.L_431 - .L_430)


	//   ....[0]....
.L_430:
        /*00fc*/ 	.word	0x000002d0


	//   ....[1]....
        /*0100*/ 	.word	0x00000320


	//   ....[2]....
        /*0104*/ 	.word	0x00000750


	//   ....[3]....
        /*0108*/ 	.word	0x00001170


	//----- nvinfo : EIATTR_CRS_STACK_SIZE
	.align		4
.L_431:
        /*010c*/ 	.byte	0x04, 0x1e
        /*010e*/ 	.short	(.L_433 - .L_432)
.L_432:
        /*0110*/ 	.word	0x00000000


	//----- nvinfo : EIATTR_CBANK_PARAM_SIZE
	.align		4
.L_433:
        /*0114*/ 	.byte	0x03, 0x19
        /*0116*/ 	.short	0x00c0


	//----- nvinfo : EIATTR_PARAM_CBANK
	.align		4
        /*0118*/ 	.byte	0x04, 0x0a
        /*011a*/ 	.short	(.L_435 - .L_434)
	.align		4
.L_434:
        /*011c*/ 	.word	index@(.nv.constant0._ZN2at6native49_GLOBAL__N__09e94e3a_16_AveragePool3d_cu_a8eae74c33avg_pool3d_cuda_update_grad_inputIN3c108BFloat16EfEEvNS_27GenericPackedTensorAccessorIKT_Lm4ENS_16DefaultPtrTraitsElEENS5_IS6_Lm4ES8_lEEiiiiiiiiibii)
        /*0120*/ 	.short	0x0380
        /*0122*/ 	.short	0x00c0


	//----- nvinfo : EIATTR_SW_WAR
	.align		4
.L_435:
        /*0124*/ 	.byte	0x04, 0x36
        /*0126*/ 	.short	(.L_437 - .L_436)
.L_436:
        /*0128*/ 	.word	0x00000008
.L_437:


//--------------------- .nv.info._ZN2at6native49_GLOBAL__N__09e94e3a_16_AveragePool3d_cu_a8eae74c40avg_pool3d_cuda_update_grad_input_atomicIN3c108BFloat16EfEEvNS_27GenericPackedTensorAccessorIKT_Lm4ENS_16DefaultPtrTraitsElEENS5_IS6_Lm4ES8_lEEiiiiiiiiibiii --------------------------
	.section	.nv.info._ZN2at6native49_GLOBAL__N__09e94e3a_16_AveragePool3d_cu_a8eae74c40avg_pool3d_cuda_update_grad_input_atomicIN3c108BFloat16EfEEvNS_27GenericPackedTensorAccessorIKT_Lm4ENS_16DefaultPtrTraitsElEENS5_IS6_Lm4ES8_lEEiiiiiiiiibiii,"",@"SHT_CUDA_INFO"
	.sectionflags	@""
	.align	4


	//----- nvinfo : EIATTR_CUDA_API_VERSION
	.align		4
        /*0000*/ 	.byte	0x04, 0x37
        /*0002*/ 	.short	(.L_439 - .L_438)
.L_438:
        /*0004*/ 	.word	0x00000082


	//----- nvinfo : EIATTR_KPARAM_INFO
	.align		4
.L_439:
        /*0008*/ 	.byte	0x04, 0x17
        /*000a*/ 	.short	(.L_441 - .L_440)
.L_440:
        /*000c*/ 	.word	0x00000000
        /*0010*/ 	.short	0x000e
        /*0012*/ 	.short	0x00c0
        /*0014*/ 	.byte	0x00, 0xf0, 0x11, 0x00


	//----- nvinfo : EIATTR_KPARAM_INFO
	.align		4
.L_441:
        /*0018*/ 	.byte	0x04, 0x17
        /*001a*/ 	.short	(.L_443 - .L_442)
.L_442:
        /*001c*/ 	.word	0x00000000
        /*0020*/ 	.short	0x000d
        /*0022*/ 	.short	0x00bc
        /*0024*/ 	.byte	0x00, 0xf0, 0x11, 0x00


	//----- nvinfo : EIATTR_KPARAM_INFO
	.align		4
.L_443:
        /*0028*/ 	.byte	0x04, 0x17
        /*002a*/ 	.short	(.L_445 - .L_444)
.L_444:
        /*002c*/ 	.word	0x00000000
        /*0030*/ 	.short	0x000c
        /*0032*/ 	.short	0x00b8
        /*0034*/ 	.byte	0x00, 0xf0, 0x11, 0x00


	//----- nvinfo : EIATTR_KPARAM_INFO
	.align		4
.L_445:
        /*0038*/ 	.byte	0x04, 0x17
        /*003a*/ 	.short	(.L_447 - .L_446)
.L_446:
        /*003c*/ 	.word	0x00000000
        /*0040*/ 	.short	0x000b
        /*0042*/ 	.short	0x00b4
        /*0044*/ 	.byte	0x00, 0xf0, 0x05, 0x00


	//----- nvinfo : EIATTR_KPARAM_INFO
	.align		4
.L_447:
        /*0048*/ 	.byte	0x04, 0x17
        /*004a*/ 	.short	(.L_449 - .L_448)
.L_448:
        /*004c*/ 	.word	0x00000000
        /*0050*/ 	.short	0x000a
        /*0052*/ 	.short	0x00b0
        /*0054*/ 	.byte	0x00, 0xf0, 0x11, 0x00


	//----- nvinfo : EIATTR_KPARAM_INFO
	.align		4
.L_449:
        /*0058*/ 	.byte	0x04, 0x17
        /*005a*/ 	.short	(.L_451 - .L_450)
.L_450:
        /*005c*/ 	.word	0x00000000
        /*0060*/ 	.short	0x0009
        /*0062*/ 	.short	0x00ac
        /*0064*/ 	.byte	0x00, 0xf0, 0x11, 0x00


	//----- nvinfo : EIATTR_KPARAM_INFO
	.align		4
.L_451:
        /*0068*/ 	.byte	0x04, 0x17
        /*006a*/ 	.short	(.L_453 - .L_452)
.L_452:
        /*006c*/ 	.word	0x00000000
        /*0070*/ 	.short	0x0008
        /*0072*/ 	.short	0x00a8
        /*0074*/ 	.byte	0x00, 0xf0, 0x11, 0x00


	//----- nvinfo : EIATTR_KPARAM_INFO
	.align		4
.L_453:
        /*0078*/ 	.byte	0x04, 0x17
        /*007a*/ 	.short	(.L_455 - .L_454)
.L_454:
        /*007c*/ 	.word	0x00000000
        /*0080*/ 	.short	0x0007
        /*0082*/ 	.short	0x00a4
        /*0084*/ 	.byte	0x00, 0xf0, 0x11, 0x00


	//----- nvinfo : EIATTR_KPARAM_INFO
	.align		4
.L_455:
        /*0088*/ 	.byte	0x04, 0x17
        /*008a*/ 	.short	(.L_457 - .L_456)
.L_456:
        /*008c*/ 	.word	0x00000000
        /*0090*/ 	.short	0x0006
        /*0092*/ 	.short	0x00a0
        /*0094*/ 	.byte	0x00, 0xf0, 0x11, 0x00


	//----- nvinfo : EIATTR_KPARAM_INFO
	.align		4
.L_457:
        /*0098*/ 	.byte	0x04, 0x17
        /*009a*/ 	.short	(.L_459 - .L_458)
.L_458:
        /*009c*/ 	.word	0x00000000
        /*00a0*/ 	.short	0x0005
        /*00a2*/ 	.short	0x009c
        /*00a4*/ 	.byte	0x00, 0xf0, 0x11, 0x00


	//----- nvinfo : EIATTR_KPARAM_INFO
	.align		4
.L_459:
        /*00a8*/ 	.byte	0x04, 0x17
        /*00aa*/ 	.short	(.L_461 - .L_460)
.L_460:
        /*00ac*/ 	.word	0x00000000
        /*00b0*/ 	.short	0x0004
        /*00b2*/ 	.short	0x0098
        /*00b4*/ 	.byte	0x00, 0xf0, 0x11, 0x00


	//----- nvinfo : EIATTR_KPARAM_INFO
	.align		4
.L_461:
        /*00b8*/ 	.byte	0x04, 0x17
        /*00ba*/ 	.short	(.L_463 - .L_462)
.L_462:
        /*00bc*/ 	.word	0x00000000
        /*00c0*/ 	.short	0x0003
        /*00c2*/ 	.short	0x0094
        /*00c4*/ 	.byte	0x00, 0xf0, 0x11, 0x00


	//----- nvinfo : EIATTR_KPARAM_INFO
	.align		4
.L_463:
        /*00c8*/ 	.byte	0x04, 0x17
        /*00ca*/ 	.short	(.L_465 - .L_464)
.L_464:
        /*00cc*/ 	.word	0x00000000
        /*00d0*/ 	.short	0x0002
        /*00d2*/ 	.short	0x0090
        /*00d4*/ 	.byte	0x00, 0xf0, 0x11, 0x00


	//----- nvinfo : EIATTR_KPARAM_INFO
	.align		4
.L_465:
        /*00d8*/ 	.byte	0x04, 0x17
        /*00da*/ 	.short	(.L_467 - .L_466)
.L_466:
        /*00dc*/ 	.word	0x00000000
        /*00e0*/ 	.short	0x0001
        /*00e2*/ 	.short	0x0048
        /*00e4*/ 	.byte	0x00, 0xf0, 0x21, 0x01


	//----- nvinfo : EIATTR_KPARAM_INFO
	.align		4
.L_467:
        /*00e8*/ 	.byte	0x04, 0x17
        /*00ea*/ 	.short	(.L_469 - .L_468)
.L_468:
        /*00ec*/ 	.word	0x00000000
        /*00f0*/ 	.short	0x0000
        /*00f2*/ 	.short	0x0000
        /*00f4*/ 	.byte	0x00, 0xf0, 0x21, 0x01


	//----- nvinfo : EIATTR_SPARSE_MMA_MASK
	.align		4
.L_469:
        /*00f8*/ 	.byte	0x03, 0x50
        /*00fa*/ 	.short	0x0000


	//----- nvinfo : EIATTR_MAXREG_COUNT
	.align		4
        /*00fc*/ 	.byte	0x03, 0x1b
        /*00fe*/ 	.short	0x00ff


	//----- nvinfo : EIATTR_MERCURY_ISA_VERSION
	.align		4
        /*0100*/ 	.byte	0x03, 0x5f
        /*0102*/ 	.short	0x0101


	//----- nvinfo : EIATTR_VRC_CTA_INIT_COUNT
	.align		4
        /*0104*/ 	.byte	0x02, 0x4a
	.zero		1
	.zero		1


	//----- nvinfo : EIATTR_ATOM16_EMUL_INSTR_REG_MAP
	.align		4
        /*0108*/ 	.byte	0x04, 0x2e
        /*010a*/ 	.short	(.L_471 - .L_470)


	//   ....[0]....
.L_470:
        /*010c*/ 	.word	0x00000b60
        /*0110*/ 	.short	0x0016
        /*0112*/ 	.short	0x0000


	//   ....[1]....
        /*0114*/ 	.word	0x00000bc0
        /*0118*/ 	.short	0x0016
        /*011a*/ 	.short	0x0000


	//   ....[2]....
        /*011c*/ 	.word	0x00000f60
        /*0120*/ 	.short	0x0016
        /*0122*/ 	.short	0x0000


	//   ....[3]....
        /*0124*/ 	.word	0x00000fb0
        /*0128*/ 	.short	0x0016
        /*012a*/ 	.short	0x0000


	//   ....[4]....
        /*012c*/ 	.word	0x00001370
        /*0130*/ 	.short	0x000e
        /*0132*/ 	.short	0x0000


	//   ....[5]....
        /*0134*/ 	.word	0x000013c0
        /*0138*/ 	.short	0x000e
        /*013a*/ 	.short	0x0000


	//   ....[6]....
        /*013c*/ 	.word	0x00001950
        /*0140*/ 	.short	0x0018
        /*0142*/ 	.short	0x0000


	//   ....[7]....
        /*0144*/ 	.word	0x000019a0
        /*0148*/ 	.short	0x0018
        /*014a*/ 	.short	0x0000


	//   ....[8]....
        /*014c*/ 	.word	0x00001bf0
        /*0150*/ 	.short	0x0018
        /*0152*/ 	.short	0x0000


	//   ....[9]....
        /*0154*/ 	.word	0x00001c40
        /*0158*/ 	.short	0x0018
        /*015a*/ 	.short	0x0000


	//   ....[10]....
        /*015c*/ 	.word	0x00001fc0
        /*0160*/ 	.short	0x0018
        /*0162*/ 	.short	0x0000


	//   ....[11]....
        /*0164*/ 	.word	0x00002010
        /*0168*/ 	.short	0x0018
        /*016a*/ 	.short	0x0000


	//   ....[12]....
        /*016c*/ 	.word	0x00002390
        /*0170*/ 	.short	0x000e
        /*0172*/ 	.short	0x0000


	//   ....[13]....
        /*0174*/ 	.word	0x000023e0
        /*0178*/ 	.short	0x000e
        /*017a*/ 	.short	0x0000


	//----- nvinfo : EIATTR_EXIT_INSTR_OFFSETS
	.align		4
.L_471:
        /*017c*/ 	.byte	0x04, 0x1c
        /*017e*/ 	.short	(.L_473 - .L_472)


	//   ....[0]....
.L_472:
        /*0180*/ 	.word	0x000002e0


	//   ....[1]....
        /*0184*/ 	.word	0x00000330


	//   ....[2]....
        /*0188*/ 	.word	0x00000770


	//   ....[3]....
        /*018c*/ 	.word	0x000025f0


	//----- nvinfo : EIATTR_CRS_STACK_SIZE
	.align		4
.L_473:
        /*0190*/ 	.byte	0x04, 0x1e
        /*0192*/ 	.short	(.L_475 - .L_474)
.L_474:
        /*0194*/ 	.word	0x00000000


	//----- nvinfo : EIATTR_CBANK_PARAM_SIZE
	.align		4
.L_475:
        /*0198*/ 	.byte	0x03, 0x19
        /*019a*/ 	.short	0x00c4


	//----- nvinfo : EIATTR_PARAM_CBANK
	.align		4
        /*019c*/ 	.byte	0x04, 0x0a
        /*019e*/ 	.short	(.L_477 - .L_476)
	.align		4
.L_476:
        /*01a0*/ 	.word	index@(.nv.constant0._ZN2at6native49_GLOBAL__N__09e94e3a_16_AveragePool3d_cu_a8eae74c40avg_pool3d_cuda_update_grad_input_atomicIN3c108BFloat16EfEEvNS_27GenericPackedTensorAccessorIKT_Lm4ENS_16DefaultPtrTraitsElEENS5_IS6_Lm4ES8_lEEiiiiiiiiibiii)
        /*01a4*/ 	.short	0x0380
        /*01a6*/ 	.short	0x00c4


	//----- nvinfo : EIATTR_SW_WAR
	.align		4
.L_477:
        /*01a8*/ 	.byte	0x04, 0x36
        /*01aa*/ 	.short	(.L_479 - .L_478)
.L_478:
        /*01ac*/ 	.word	0x00000008
.L_479:


//--------------------- .nv.info._ZN2at6native49_GLOBAL__N__09e94e3a_16_AveragePool3d_cu_a8eae74c33avg_pool3d_cuda_update_grad_inputIN3c104HalfEfEEvNS_27GenericPackedTensorAccessorIKT_Lm4ENS_16DefaultPtrTraitsElEENS5_IS6_Lm4ES8_lEEiiiiiiiiibii --------------------------
	.section	.nv.info._ZN2at6native49_GLOBAL__N__09e94e3a_16_AveragePool3d_cu_a8eae74c33avg_pool3d_cuda_update_grad_inputIN3c104HalfEfEEvNS_27GenericPackedTensorAccessorIKT_Lm4ENS_16DefaultPtrTraitsElEENS5_IS6_Lm4ES8_lEEiiiiiiiiibii,"",@"SHT_CUDA_INFO"
	.sectionflags	@""
	.align	4


	//----- nvinfo : EIATTR_CUDA_API_VERSION
	.align		4
        /*0000*/ 	.byte	0x04, 0x37
        /*0002*/ 	.short	(.L_481 - .L_480)
.L_480:
        /*0004*/ 	.word	0x00000082


	//----- nvinfo : EIATTR_KPARAM_INFO
	.align		4
.L_481:
        /*0008*/ 	.byte	0x04, 0x17
        /*000a*/ 	.short	(.L_483 - .L_482)
.L_482:
        /*000c*/ 	.word	0x00000000
        /*0010*/ 	.short	0x000d
        /*0012*/ 	.short	0x00bc
        /*0014*/ 	.byte	0x00, 0xf0, 0x11, 0x00


	//----- nvinfo : EIATTR_KPARAM_INFO
	.align		4
.L_483:
        /*0018*/ 	.byte	0x04, 0x17
        /*001a*/ 	.short	(.L_485 - .L_484)
.L_484:
        /*001c*/ 	.word	0x00000000
        /*0020*/ 	.short	0x000c
        /*0022*/ 	.short	0x00b8
        /*0024*/ 	.byte	0x00, 0xf0, 0x11, 0x00


	//----- nvinfo : EIATTR_KPARAM_INFO
	.align		4
.L_485:
        /*0028*/ 	.byte	0x04, 0x17
        /*002a*/ 	.short	(.L_487 - .L_486)
.L_486:
        /*002c*/ 	.word	0x00000000
        /*0030*/ 	.short	0x000b
        /*0032*/ 	.short	0x00b4
        /*0034*/ 	.byte	0x00, 0xf0, 0x05, 0x00


	//----- nvinfo : EIATTR_KPARAM_INFO
	.align		4
.L_487:
        /*0038*/ 	.byte	0x04, 0x17
        /*003a*/ 	.short	(.L_489 - .L_488)
.L_488:
        /*003c*/ 	.word	0x00000000
        /*0040*/ 	.short	0x000a
        /*0042*/ 	.short	0x00b0
        /*0044*/ 	.byte	0x00, 0xf0, 0x11, 0x00


	//----- nvinfo : EIATTR_KPARAM_INFO
	.align		4
.L_489:
        /*0048*/ 	.byte	0x04, 0x17
        /*004a*/ 	.short	(.L_491 - .L_490)
.L_490:
        /*004c*/ 	.word	0x00000000
        /*0050*/ 	.short	0x0009
        /*0052*/ 	.short	0x00ac
        /*0054*/ 	.byte	0x00, 0xf0, 0x11, 0x00


	//----- nvinfo : EIATTR_KPARAM_INFO
	.align		4
.L_491:
        /*0058*/ 	.byte	0x04, 0x17
        /*005a*/ 	.short	(.L_493 - .L_492)
.L_492:
        /*005c*/ 	.word	0x00000000
        /*0060*/ 	.short	0x0008
        /*0062*/ 	.short	0x00a8
        /*0064*/ 	.byte	0x00, 0xf0, 0x11, 0x00


	//----- nvinfo : EIATTR_KPARAM_INFO
	.align		4
.L_493:
        /*0068*/ 	.byte	0x04, 0x17
        /*006a*/ 	.short	(.L_495 - .L_494)
.L_494:
        /*006c*/ 	.word	0x00000000
        /*0070*/ 	.short	0x0007
        /*0072*/ 	.short	0x00a4
        /*0074*/ 	.byte	0x00, 0xf0, 0x11, 0x00


	//----- nvinfo : EIATTR_KPARAM_INFO
	.align		4
.L_495:
        /*0078*/ 	.byte	0x04, 0x17
        /*007a*/ 	.short	(.L_497 - .L_496)
.L_496:
        /*007c*/ 	.word	0x00000000
        /*0080*/ 	.short	0x0006
        /*0082*/ 	.short	0x00a0
        /*0084*/ 	.byte	0x00, 0xf0, 0x11, 0x00


	//----- nvinfo : EIATTR_KPARAM_INFO
	.align		4
.L_497:
        /*0088*/ 	.byte	0x04, 0x17
        /*008a*/ 	.short	(.L_499 - .L_498)
.L_498:
        /*008c*/ 	.word	0x00000000
        /*0090*/ 	.short	0x0005
        /*0092*/ 	.short	0x009c
        /*0094*/ 	.byte	0x00, 0xf0, 0x11, 0x00


	//----- nvinfo : EIATTR_KPARAM_INFO
	.align		4
.L_499:
        /*0098*/ 	.byte	0x04, 0x17
        /*009a*/ 	.short	(.L_501 - .L_500)
.L_500:
        /*009c*/ 	.word	0x00000000
        /*00a0*/ 	.short	0x0004
        /*00a2*/ 	.short	0x0098
        /*00a4*/ 	.byte	0x00, 0xf0, 0x11, 0x00


	//----- nvinfo : EIATTR_KPARAM_INFO
	.align		4
.L_501:
        /*00a8*/ 	.byte	0x04, 0x17
        /*00aa*/ 	.short	(.L_503 - .L_502)
.L_502:
        /*00ac*/ 	.word	0x00000000
        /*00b0*/ 	.short	0x0003
        /*00b2*/ 	.short	0x0094
        /*00b4*/ 	.byte	0x00, 0xf0, 0x11, 0x00


	//----- nvinfo : EIATTR_KPARAM_INFO
	.align		4
.L_503:
        /*00b8*/ 	.byte	0x04, 0x17
        /*00ba*/ 	.short	(.L_505 - .L_504)
.L_504:
        /*00bc*/ 	.word	0x00000000
        /*00c0*/ 	.short	0x0002
        /*00c2*/ 	.short	0x0090
        /*00c4*/ 	.byte	0x00, 0xf0, 0x11, 0x00


	//----- nvinfo : EIATTR_KPARAM_INFO
	.align		4
.L_505:
        /*00c8*/ 	.byte	0x04, 0x17
        /*00ca*/ 	.short	(.L_507 - .L_506)
.L_506:
        /*00cc*/ 	.word	0x00000000
        /*00d0*/ 	.short	0x0001
        /*00d2*/ 	.short	0x0048
        /*00d4*/ 	.byte	0x00, 0xf0, 0x21, 0x01


	//----- nvinfo : EIATTR_KPARAM_INFO
	.align		4
.L_507:
        /*00d8*/ 	.byte	0x04, 0x17
        /*00da*/ 	.short	(.L_509 - .L_508)
.L_508:
        /*00dc*/ 	.word	0x00000000
        /*00e0*/ 	.short	0x0000
        /*00e2*/ 	.short	0x0000
        /*00e4*/ 	.byte	0x00, 0xf0, 0x21, 0x01


	//----- nvinfo : EIATTR_SPARSE_MMA_MASK
	.align		4
.L_509:
        /*00e8*/ 	.byte	0x03, 0x50
        /*00ea*/ 	.short	0x0000


	//----- nvinfo : EIATTR_MAXREG_COUNT
	.align		4
        /*00ec*/ 	.byte	0x03, 0x1b
        /*00ee*/ 	.short	0x00ff


	//----- nvinfo : EIATTR_MERCURY_ISA_VERSION
	.align		4
        /*00f0*/ 	.byte	0x03, 0x5f
        /*00f2*/ 	.short	0x0101


	//----- nvinfo : EIATTR_VRC_CTA_INIT_COUNT
	.align		4
        /*00f4*/ 	.byte	0x02, 0x4a
	.zero		1
	.zero		1


	//----- nvinfo : EIATTR_EXIT_INSTR_OFFSETS
	.align		4
        /*00f8*/ 	.byte	0x04, 0x1c
        /*00fa*/ 	.short	(.L_511 - .L_510)


	//   ....[0]....
.L_510:
        /*00fc*/ 	.word	0x000002d0


	//   ....[1]....
        /*0100*/ 	.word	0x00000320


	//   ....[2]....
        /*0104*/ 	.word	0x00000750


	//   ....[3]....
        /*0108*/ 	.word	0x00001170


	//----- nvinfo : EIATTR_CRS_STACK_SIZE
	.align		4
.L_511:
        /*010c*/ 	.byte	0x04, 0x1e
        /*010e*/ 	.short	(.L_513 - .L_512)
.L_512:
        /*0110*/ 	.word	0x00000000


	//----- nvinfo : EIATTR_CBANK_PARAM_SIZE
	.align		4
.L_513:
        /*0114*/ 	.byte	0x03, 0x19
        /*0116*/ 	.short	0x00c0


	//----- nvinfo : EIATTR_PARAM_CBANK
	.align		4
        /*0118*/ 	.byte	0x04, 0x0a
        /*011a*/ 	.short	(.L_515 - .L_514)
	.align		4
.L_514:
        /*011c*/ 	.word	index@(.nv.constant0._ZN2at6native49_GLOBAL__N__09e94e3a_16_AveragePool3d_cu_a8eae74c33avg_pool3d_cuda_update_grad_inputIN3c104HalfEfEEvNS_27GenericPackedTensorAccessorIKT_Lm4ENS_16DefaultPtrTraitsElEENS5_IS6_Lm4ES8_lEEiiiiiiiiibii)
        /*0120*/ 	.short	0x0380
        /*0122*/ 	.short	0x00c0


	//----- nvinfo : EIATTR_SW_WAR
	.align		4
.L_515:
        /*0124*/ 	.byte	0x04, 0x36
        /*0126*/ 	.short	(.L_517 - .L_516)
.L_516:
        /*0128*/ 	.word	0x00000008
.L_517:


//--------------------- .nv.info._ZN2at6native49_GLOBAL__N__09e94e3a_16_AveragePool3d_cu_a8eae74c40avg_pool3d_cuda_update_grad_input_atomicIN3c104HalfEfEEvNS_27GenericPackedTensorAccessorIKT_Lm4ENS_16DefaultPtrTraitsElEENS5_IS6_Lm4ES8_lEEiiiiiiiiibiii --------------------------
	.section	.nv.info._ZN2at6native49_GLOBAL__N__09e94e3a_16_AveragePool3d_cu_a8eae74c40avg_pool3d_cuda_update_grad_input_atomicIN3c104HalfEfEEvNS_27GenericPackedTensorAccessorIKT_Lm4ENS_16DefaultPtrTraitsElEENS5_IS6_Lm4ES8_lEEiiiiiiiiibiii,"",@"SHT_CUDA_INFO"
	.sectionflags	@""
	.align	4


	//----- nvinfo : EIATTR_CUDA_API_VERSION
	.align		4
        /*0000*/ 	.byte	0x04, 0x37
        /*0002*/ 	.short	(.L_519 - .L_518)
.L_518:
        /*0004*/ 	.word	0x00000082


	//----- nvinfo : EIATTR_KPARAM_INFO
	.align		4
.L_519:
        /*0008*/ 	.byte	0x04, 0x17
        /*000a*/ 	.short	(.L_521 - .L_520)
.L_520:
        /*000c*/ 	.word	0x00000000
        /*0010*/ 	.short	0x000e
        /*0012*/ 	.short	0x00c0
        /*0014*/ 	.byte	0x00, 0xf0, 0x11, 0x00


	//----- nvinfo : EIATTR_KPARAM_INFO
	.align		4
.L_521:
        /*0018*/ 	.byte	0x04, 0x17
        /*001a*/ 	.short	(.L_523 - .L_522)
.L_522:
        /*001c*/ 	.word	0x00000000
        /*0020*/ 	.short	0x000d
        /*0022*/ 	.short	0x00bc
        /*0024*/ 	.byte	0x00, 0xf0, 0x11, 0x00


	//----- nvinfo : EIATTR_KPARAM_INFO
	.align		4
.L_523:
        /*0028*/ 	.byte	0x04, 0x17
        /*002a*/ 	.short	(.L_525 - .L_524)
.L_524:
        /*002c*/ 	.word	0x00000000
        /*0030*/ 	.short	0x000c
        /*0032*/ 	.short	0x00b8
        /*0034*/ 	.byte	0x00, 0xf0, 0x11, 0x00


	//----- nvinfo : EIATTR_KPARAM_INFO
	.align		4
.L_525:
        /*0038*/ 	.byte	0x04, 0x17
        /*003a*/ 	.short	(.L_527 - .L_526)
.L_526:
        /*003c*/ 	.word	0x00000000
        /*0040*/ 	.short	0x000b
        /*0042*/ 	.short	0x00b4
        /*0044*/ 	.byte	0x00, 0xf0, 0x05, 0x00


	//----- nvinfo : EIATTR_KPARAM_INFO
	.align		4
.L_527:
        /*0048*/ 	.byte	0x04, 0x17
        /*004a*/ 	.short	(.L_529 - .L_528)
.L_528:
        /*004c*/ 	.word	0x00000000
        /*0050*/ 	.short	0x000a
        /*0052*/ 	.short	0x00b0
        /*0054*/ 	.byte	0x00, 0xf0, 0x11, 0x00


	//----- nvinfo : EIATTR_KPARAM_INFO
	.align		4
.L_529:
        /*0058*/ 	.byte	0x04, 0x17
        /*005a*/ 	.short	(.L_531 - .L_530)
.L_530:
        /*005c*/ 	.word	0x00000000
        /*0060*/ 	.short	0x0009
        /*0062*/ 	.short	0x00ac
        /*0064*/ 	.byte	0x00, 0xf0, 0x11, 0x00


	//----- nvinfo : EIATTR_KPARAM_INFO
	.align		4
.L_531:
        /*0068*/ 	.byte	0x04, 0x17
        /*006a*/ 	.short	(.L_533 - .L_532)
.L_532:
        /*006c*/ 	.word	0x00000000
        /*0070*/ 	.short	0x0008
        /*0072*/ 	.short	0x00a8
        /*0074*/ 	.byte	0x00, 0xf0, 0x11, 0x00


	//----- nvinfo : EIATTR_KPARAM_INFO
	.align		4
.L_533:
        /*0078*/ 	.byte	0x04, 0x17
        /*007a*/ 	.short	(.L_535 - .L_534)
.L_534:
        /*007c*/ 	.word	0x00000000
        /*0080*/ 	.short	0x0007
        /*0082*/ 	.short	0x00a4
        /*0084*/ 	.byte	0x00, 0xf0, 0x11, 0x00


	//----- nvinfo : EIATTR_KPARAM_INFO
	.align		4
.L_535:
        /*0088*/ 	.byte	0x04, 0x17
        /*008a*/ 	.short	(.L_537 - .L_536)
.L_536:
        /*008c*/ 	.word	0x00000000
        /*0090*/ 	.short	0x0006
        /*0092*/ 	.short	0x00a0
        /*0094*/ 	.byte	0x00, 0xf0, 0x11, 0x00


	//----- nvinfo : EIATTR_KPARAM_INFO
	.align		4
.L_537:
        /*0098*/ 	.byte	0x04, 0x17
        /*009a*/ 	.short	(.L_539 - .L_538)
.L_538:
        /*009c*/ 	.word	0x00000000
        /*00a0*/ 	.short	0x0005
        /*00a2*/ 	.short	0x009c
        /*00a4*/ 	.byte	0x00, 0xf0, 0x11, 0x00


	//----- nvinfo : EIATTR_KPARAM_INFO
	.align		4
.L_539:
        /*00a8*/ 	.byte	0x04, 0x17
        /*00aa*/ 	.short	(.L_541 - .L_540)
.L_540:
        /*00ac*/ 	.word	0x00000000
        /*00b0*/ 	.short	0x0004
        /*00b2*/ 	.short	0x0098
        /*00b4*/ 	.byte	0x00, 0xf0, 0x11, 0x00


	//----- nvinfo : EIATTR_KPARAM_INFO
	.align		4
.L_541:
        /*00b8*/ 	.byte	0x04, 0x17
        /*00ba*/ 	.short	(.L_543 - .L_542)
.L_542:
        /*00bc*/ 	.word	0x00000000
        /*00c0*/ 	.short	0x0003
        /*00c2*/ 	.short	0x0094
        /*00c4*/ 	.byte	0x00, 0xf0, 0x11, 0x00


	//----- nvinfo : EIATTR_KPARAM_INFO
	.align		4
.L_543:
        /*00c8*/ 	.byte	0x04, 0x17
        /*00ca*/ 	.short	(.L_545 - .L_544)
.L_544:
        /*00cc*/ 	.word	0x00000000
        /*00d0*/ 	.short	0x0002
        /*00d2*/ 	.short	0x0090
        /*00d4*/ 	.byte	0x00, 0xf0, 0x11, 0x00


	//----- nvinfo : EIATTR_KPARAM_INFO
	.align		4
.L_545:
        /*00d8*/ 	.byte	0x04, 0x17
        /*00da*/ 	.short	(.L_547 - .L_546)
.L_546:
        /*00dc*/ 	.word	0x00000000
        /*00e0*/ 	.short	0x0001
        /*00e2*/ 	.short	0x0048
        /*00e4*/ 	.byte	0x00, 0xf0, 0x21, 0x01


	//----- nvinfo : EIATTR_KPARAM_INFO
	.align		4
.L_547:
        /*00e8*/ 	.byte	0x04, 0x17
        /*00ea*/ 	.short	(.L_549 - .L_548)
.L_548:
        /*00ec*/ 	.word	0x00000000
        /*00f0*/ 	.short	0x0000
        /*00f2*/ 	.short	0x0000
        /*00f4*/ 	.byte	0x00, 0xf0, 0x21, 0x01


	//----- nvinfo : EIATTR_SPARSE_MMA_MASK
	.align		4
.L_549:
        /*00f8*/ 	.byte	0x03, 0x50
        /*00fa*/ 	.short	0x0000


	//----- nvinfo : EIATTR_MAXREG_COUNT
	.align		4
        /*00fc*/ 	.byte	0x03, 0x1b
        /*00fe*/ 	.short	0x00ff


	//----- nvinfo : EIATTR_MERCURY_ISA_VERSION
	.align		4
        /*0100*/ 	.byte	0x03, 0x5f
        /*0102*/ 	.short	0x0101


	//----- nvinfo : EIATTR_VRC_CTA_INIT_COUNT
	.align		4
        /*0104*/ 	.byte	0x02, 0x4a
	.zero		1
	.zero		1


	//----- nvinfo : EIATTR_ATOM16_EMUL_INSTR_REG_MAP
	.align		4
        /*0108*/ 	.byte	0x04, 0x2e
        /*010a*/ 	.short	(.L_551 - .L_550)


	//   ....[0]....
.L_550:
        /*010c*/ 	.word	0x00000b60
        /*0110*/ 	.short	0x0016
        /*0112*/ 	.short	0x0000


	//   ....[1]....
        /*0114*/ 	.word	0x00000bc0
        /*0118*/ 	.short	0x0016
        /*011a*/ 	.short	0x0000


	//   ....[2]....
        /*011c*/ 	.word	0x00000f60
        /*0120*/ 	.short	0x0016
        /*0122*/ 	.short	0x0000


	//   ....[3]....
        /*0124*/ 	.word	0x00000fb0
        /*0128*/ 	.short	0x0016
        /*012a*/ 	.short	0x0000


	//   ....[4]....
        /*012c*/ 	.word	0x00001370
        /*0130*/ 	.short	0x000e
        /*0132*/ 	.short	0x0000


	//   ....[5]....
        /*0134*/ 	.word	0x000013c0
        /*0138*/ 	.short	0x000e
        /*013a*/ 	.short	0x0000


	//   ....[6]....
        /*013c*/ 	.word	0x00001950
        /*0140*/ 	.short	0x0018
        /*0142*/ 	.short	0x0000


	//   ....[7]....
        /*0144*/ 	.word	0x000019a0
        /*0148*/ 	.short	0x0018
        /*014a*/ 	.short	0x0000


	//   ....[8]....
        /*014c*/ 	.word	0x00001bf0
        /*0150*/ 	.short	0x0018
        /*0152*/ 	.short	0x0000


	//   ....[9]....
        /*0154*/ 	.word	0x00001c40
        /*0158*/ 	.short	0x0018
        /*015a*/ 	.short	0x0000


	//   ....[10]....
        /*015c*/ 	.word	0x00001fc0
        /*0160*/ 	.short	0x0018
        /*0162*/ 	.short	0x0000


	//   ....[11]....
        /*0164*/ 	.word	0x00002010
        /*0168*/ 	.short	0x0018
        /*016a*/ 	.short	0x0000


	//   ....[12]....
        /*016c*/ 	.word	0x00002390
        /*0170*/ 	.short	0x000e
        /*0172*/ 	.short	0x0000


	//   ....[13]....
        /*0174*/ 	.word	0x000023e0
        /*0178*/ 	.short	0x000e
        /*017a*/ 	.short	0x0000


	//----- nvinfo : EIATTR_EXIT_INSTR_OFFSETS
	.align		4
.L_551:
        /*017c*/ 	.byte	0x04, 0x1c
        /*017e*/ 	.short	(.L_553 - .L_552)


	//   ....[0]....
.L_552:
        /*0180*/ 	.word	0x000002e0


	//   ....[1]....
        /*0184*/ 	.word	0x00000330


	//   ....[2]....
        /*0188*/ 	.word	0x00000770


	//   ....[3]....
        /*018c*/ 	.word	0x000025f0


	//----- nvinfo : EIATTR_CRS_STACK_SIZE
	.align		4
.L_553:
        /*0190*/ 	.byte	0x04, 0x1e
        /*0192*/ 	.short	(.L_555 - .L_554)
.L_554:
        /*0194*/ 	.word	0x00000000


	//----- nvinfo : EIATTR_CBANK_PARAM_SIZE
	.align		4
.L_555:
        /*0198*/ 	.byte	0x03, 0x19
        /*019a*/ 	.short	0x00c4


	//----- nvinfo : EIATTR_PARAM_CBANK
	.align		4
        /*019c*/ 	.byte	0x04, 0x0a
        /*019e*/ 	.short	(.L_557 - .L_556)
	.align		4
.L_556:
        /*01a0*/ 	.word	index@(.nv.constant0._ZN2at6native49_GLOBAL__N__09e94e3a_16_AveragePool3d_cu_a8eae74c40avg_pool3d_cuda_update_grad_input_atomicIN3c104HalfEfEEvNS_27GenericPackedTensorAccessorIKT_Lm4ENS_16DefaultPtrTraitsElEENS5_IS6_Lm4ES8_lEEiiiiiiiiibiii)
        /*01a4*/ 	.short	0x0380
        /*01a6*/ 	.short	0x00c4


	//----- nvinfo : EIATTR_SW_WAR
	.align		4
.L_557:
        /*01a8*/ 	.byte	0x04, 0x36
        /*01aa*/ 	.short	(.L_559 - .L_558)
.L_558:
        /*01ac*/ 	.word	0x00000008
.L_559:


//--------------------- .nv.info._ZN2at6native49_GLOBAL__N__09e94e3a_16_AveragePool3d_cu_a8eae74c33avg_pool3d_cuda_update_grad_inputIffEEvNS_27GenericPackedTensorAccessorIKT_Lm4ENS_16DefaultPtrTraitsElEENS3_IS4_Lm4ES6_lEEiiiiiiiiibii --------------------------
	.section	.nv.info._ZN2at6native49_GLOBAL__N__09e94e3a_16_AveragePool3d_cu_a8eae74c33avg_pool3d_cuda_update_grad_inputIffEEvNS_27GenericPackedTensorAccessorIKT_Lm4ENS_16DefaultPtrTraitsElEENS3_IS4_Lm4ES6_lEEiiiiiiiiibii,"",@"SHT_CUDA_INFO"
	.sectionflags	@""
	.align	4


	//----- nvinfo : EIATTR_CUDA_API_VERSION
	.align		4
        /*0000*/ 	.byte	0x04, 0x37
        /*0002*/ 	.short	(.L_561 - .L_560)
.L_560:
        /*0004*/ 	.word	0x00000082


	//----- nvinfo : EIATTR_KPARAM_INFO
	.align		4
.L_561:
        /*0008*/ 	.byte	0x04, 0x17
        /*000a*/ 	.short	(.L_563 - .L_562)
.L_562:
        /*000c*/ 	.word	0x00000000
        /*0010*/ 	.short	0x000d
        /*0012*/ 	.short	0x00bc
        /*0014*/ 	.byte	0x00, 0xf0, 0x11, 0x00


	//----- nvinfo : EIATTR_KPARAM_INFO
	.align		4
.L_563:
        /*0018*/ 	.byte	0x04, 0x17
        /*001a*/ 	.short	(.L_565 - .L_564)
.L_564:
        /*001c*/ 	.word	0x00000000
        /*0020*/ 	.short	0x000c
        /*0022*/ 	.short	0x00b8
        /*0024*/ 	.byte	0x00, 0xf0, 0x11, 0x00


	//----- nvinfo : EIATTR_KPARAM_INFO
	.align		4
.L_565:
        /*0028*/ 	.byte	0x04, 0x17
        /*002a*/ 	.short	(.L_567 - .L_566)
.L_566:
        /*002c*/ 	.word	0x00000000
        /*0030*/ 	.short	0x000b
        /*0032*/ 	.short	0x00b4
        /*0034*/ 	.byte	0x00, 0xf0, 0x05, 0x00


	//----- nvinfo : EIATTR_KPARAM_INFO
	.align		4
.L_567:
        /*0038*/ 	.byte	0x04, 0x17
        /*003a*/ 	.short	(.L_569 - .L_568)
.L_568:
        /*003c*/ 	.word	0x00000000
        /*0040*/ 	.short	0x000a
        /*0042*/ 	.short	0x00b0
        /*0044*/ 	.byte	0x00, 0xf0, 0x11, 0x00


	//----- nvinfo : EIATTR_KPARAM_INFO
	.align		4
.L_569:
        /*0048*/ 	.byte	0x04, 0x17
        /*004a*/ 	.short	(.L_571 - .L_570)
.L_570:
        /*004c*/ 	.word	0x00000000
        /*0050*/ 	.short	0x0009
        /*0052*/ 	.short	0x00ac
        /*0054*/ 	.byte	0x00, 0xf0, 0x11, 0x00


	//----- nvinfo : EIATTR_KPARAM_INFO
	.align		4
.L_571:
        /*0058*/ 	.byte	0x04, 0x17
        /*005a*/ 	.short	(.L_573 - .L_572)
.L_572:
        /*005c*/ 	.word	0x00000000
        /*0060*/ 	.short	0x0008
        /*0062*/ 	.short	0x00a8
        /*0064*/ 	.byte	0x00, 0xf0, 0x11, 0x00


	//----- nvinfo : EIATTR_KPARAM_INFO
	.align		4
.L_573:
        /*0068*/ 	.byte	0x04, 0x17
        /*006a*/ 	.short	(.L_575 - .L_574)
.L_574:
        /*006c*/ 	.word	0x00000000
        /*0070*/ 	.short	0x0007
        /*0072*/ 	.short	0x00a4
        /*0074*/ 	.byte	0x00, 0xf0, 0x11, 0x00


	//----- nvinfo : EIATTR_KPARAM_INFO
	.align		4
.L_575:
        /*0078*/ 	.byte	0x04, 0x17
        /*007a*/ 	.short	(.L_577 - .L_576)
.L_576:
        /*007c*/ 	.word	0x00000000
        /*0080*/ 	.short	0x0006
        /*0082*/ 	.short	0x00a0
        /*0084*/ 	.byte	0x00, 0xf0, 0x11, 0x00


	//----- nvinfo : EIATTR_KPARAM_INFO
	.align		4
.L_577:
        /*0088*/ 	.byte	0x04, 0x17
        /*008a*/ 	.short	(.L_579 - .L_578)
.L_578:
        /*008c*/ 	.word	0x00000000
        /*0090*/ 	.short	0x0005
        /*0092*/ 	.short	0x009c
        /*0094*/ 	.byte	0x00, 0xf0, 0x11, 0x00


	//----- nvinfo : EIATTR_KPARAM_INFO
	.align		4
.L_579:
        /*0098*/ 	.byte	0x04, 0x17
        /*009a*/ 	.short	(.L_581 - .L_580)
.L_580:
        /*009c*/ 	.word	0x00000000
        /*00a0*/ 	.short	0x0004
        /*00a2*/ 	.short	0x0098
        /*00a4*/ 	.byte	0x00, 0xf0, 0x11, 0x00


	//----- nvinfo : EIATTR_KPARAM_INFO
	.align		4
.L_581:
        /*00a8*/ 	.byte	0x04, 0x17
        /*00aa*/ 	.short	(.L_583 - .L_582)
.L_582:
        /*00ac*/ 	.word	0x00000000
        /*00b0*/ 	.short	0x0003
        /*00b2*/ 	.short	0x0094
        /*00b4*/ 	.byte	0x00, 0xf0, 0x11, 0x00


	//----- nvinfo : EIATTR_KPARAM_INFO
	.align		4
.L_583:
        /*00b8*/ 	.byte	0x04, 0x17
        /*00ba*/ 	.short	(.L_585 - .L_584)
.L_584:
        /*00bc*/ 	.word	0x00000000
        /*00c0*/ 	.short	0x0002
        /*00c2*/ 	.short	0x0090
        /*00c4*/ 	.byte	0x00, 0xf0, 0x11, 0x00


	//----- nvinfo : EIATTR_KPARAM_INFO
	.align		4
.L_585:
        /*00c8*/ 	.byte	0x04, 0x17
        /*00ca*/ 	.short	(.L_587 - .L_586)
.L_586:
        /*00cc*/ 	.word	0x00000000
        /*00d0*/ 	.short	0x0001
        /*00d2*/ 	.short	0x0048
        /*00d4*/ 	.byte	0x00, 0xf0, 0x21, 0x01


	//----- nvinfo : EIATTR_KPARAM_INFO
	.align		4
.L_587:
        /*00d8*/ 	.byte	0x04, 0x17
        /*00da*/ 	.short	(.L_589 - .L_588)
.L_588:
        /*00dc*/ 	.word	0x00000000
        /*00e0*/ 	.short	0x0000
        /*00e2*/ 	.short	0x0000
        /*00e4*/ 	.byte	0x00, 0xf0, 0x21, 0x01


	//----- nvinfo : EIATTR_SPARSE_MMA_MASK
	.align		4
.L_589:
        /*00e8*/ 	.byte	0x03, 0x50
        /*00ea*/ 	.short	0x0000


	//----- nvinfo : EIATTR_MAXREG_COUNT
	.align		4
        /*00ec*/ 	.byte	0x03, 0x1b
        /*00ee*/ 	.short	0x00ff


	//----- nvinfo : EIATTR_MERCURY_ISA_VERSION
	.align		4
        /*00f0*/ 	.byte	0x03, 0x5f
        /*00f2*/ 	.short	0x0101


	//----- nvinfo : EIATTR_VRC_CTA_INIT_COUNT
	.align		4
        /*00f4*/ 	.byte	0x02, 0x4a
	.zero		1
	.zero		1


	//----- nvinfo : EIATTR_EXIT_INSTR_OFFSETS
	.align		4
        /*00f8*/ 	.byte	0x04, 0x1c
        /*00fa*/ 	.short	(.L_591 - .L_590)


	//   ....[0]....
.L_590:
        /*00fc*/ 	.word	0x000002d0


	//   ....[1]....
        /*0100*/ 	.word	0x00000320


	//   ....[2]....
        /*0104*/ 	.word	0x00000750


	//   ....[3]....
        /*0108*/ 	.word	0x000010d0


	//----- nvinfo : EIATTR_CRS_STACK_SIZE
	.align		4
.L_591:
        /*010c*/ 	.byte	0x04, 0x1e
        /*010e*/ 	.short	(.L_593 - .L_592)
.L_592:
        /*0110*/ 	.word	0x00000000


	//----- nvinfo : EIATTR_CBANK_PARAM_SIZE
	.align		4
.L_593:
        /*0114*/ 	.byte	0x03, 0x19
        /*0116*/ 	.short	0x00c0


	//----- nvinfo : EIATTR_PARAM_CBANK
	.align		4
        /*0118*/ 	.byte	0x04, 0x0a
        /*011a*/ 	.short	(.L_595 - .L_594)
	.align		4
.L_594:
        /*011c*/ 	.word	index@(.nv.constant0._ZN2at6native49_GLOBAL__N__09e94e3a_16_AveragePool3d_cu_a8eae74c33avg_pool3d_cuda_update_grad_inputIffEEvNS_27GenericPackedTensorAccessorIKT_Lm4ENS_16DefaultPtrTraitsElEENS3_IS4_Lm4ES6_lEEiiiiiiiiibii)
        /*0120*/ 	.short	0x0380
        /*0122*/ 	.short	0x00c0


	//----- nvinfo : EIATTR_SW_WAR
	.align		4
.L_595:
        /*0124*/ 	.byte	0x04, 0x36
        /*0126*/ 	.short	(.L_597 - .L_596)
.L_596:
        /*0128*/ 	.word	0x00000008
.L_597:


//--------------------- .nv.info._ZN2at6native49_GLOBAL__N__09e94e3a_16_AveragePool3d_cu_a8eae74c40avg_pool3d_cuda_update_grad_input_atomicIffEEvNS_27GenericPackedTensorAccessorIKT_Lm4ENS_16DefaultPtrTraitsElEENS3_IS4_Lm4ES6_lEEiiiiiiiiibiii --------------------------
	.section	.nv.info._ZN2at6native49_GLOBAL__N__09e94e3a_16_AveragePool3d_cu_a8eae74c40avg_pool3d_cuda_update_grad_input_atomicIffEEvNS_27GenericPackedTensorAccessorIKT_Lm4ENS_16DefaultPtrTraitsElEENS3_IS4_Lm4ES6_lEEiiiiiiiiibiii,"",@"SHT_CUDA_INFO"
	.sectionflags	@""
	.align	4


	//----- nvinfo : EIATTR_CUDA_API_VERSION
	.align		4
        /*0000*/ 	.byte	0x04, 0x37
        /*0002*/ 	.short	(.L_599 - .L_598)
.L_598:
        /*0004*/ 	.word	0x00000082


	//----- nvinfo : EIATTR_KPARAM_INFO
	.align		4
.L_599:
        /*0008*/ 	.byte	0x04, 0x17
        /*000a*/ 	.short	(.L_601 - .L_600)
.L_600:
        /*000c*/ 	.word	0x00000000
        /*0010*/ 	.short	0x000e
        /*0012*/ 	.short	0x00c0
        /*0014*/ 	.byte	0x00, 0xf0, 0x11, 0x00


	//----- nvinfo : EIATTR_KPARAM_INFO
	.align		4
.L_601:
        /*0018*/ 	.byte	0x04, 0x17
        /*001a*/ 	.short	(.L_603 - .L_602)
.L_602:
        /*001c*/ 	.word	0x00000000
        /*0020*/ 	.short	0x000d
        /*0022*/ 	.short	0x00bc
        /*0024*/ 	.byte	0x00, 0xf0, 0x11, 0x00


	//----- nvinfo : EIATTR_KPARAM_INFO
	.align		4
.L_603:
        /*0028*/ 	.byte	0x04, 0x17
        /*002a*/ 	.short	(.L_605 - .L_604)
.L_604:
        /*002c*/ 	.word	0x00000000
        /*0030*/ 	.short	0x000c
        /*0032*/ 	.short	0x00b8
        /*0034*/ 	.byte	0x00, 0xf0, 0x11, 0x00


	//----- nvinfo : EIATTR_KPARAM_INFO
	.align		4
.L_605:
        /*0038*/ 	.byte	0x04, 0x17
        /*003a*/ 	.short	(.L_607 - .L_606)
.L_606:
        /*003c*/ 	.word	0x00000000
        /*0040*/ 	.short	0x000b
        /*0042*/ 	.short	0x00b4
        /*0044*/ 	.byte	0x00, 0xf0, 0x05, 0x00


	//----- nvinfo : EIATTR_KPARAM_INFO
	.align		4
.L_607:
        /*0048*/ 	.byte	0x04, 0x17
        /*004a*/ 	.short	(.L_609 - .L_608)
.L_608:
        /*004c*/ 	.word	0x00000000
        /*0050*/ 	.short	0x000a
        /*0052*/ 	.short	0x00b0
        /*0054*/ 	.byte	0x00, 0xf0, 0x11, 0x00


	//----- nvinfo : EIATTR_KPARAM_INFO
	.align		4
.L_609:
        /*0058*/ 	.byte	0x04, 0x17
        /*005a*/ 	.short	(.L_611 - .L_610)
.L_610:
        /*005c*/ 	.word	0x00000000
        /*0060*/ 	.short	0x0009
        /*0062*/ 	.short	0x00ac
        /*0064*/ 	.byte	0x00, 0xf0, 0x11, 0x00


	//----- nvinfo : EIATTR_KPARAM_INFO
	.align		4
.L_611:
        /*0068*/ 	.byte	0x04, 0x17
        /*006a*/ 	.short	(.L_613 - .L_612)
.L_612:
        /*006c*/ 	.word	0x00000000
        /*0070*/ 	.short	0x0008
        /*0072*/ 	.short	0x00a8
        /*0074*/ 	.byte	0x00, 0xf0, 0x11, 0x00


	//----- nvinfo : EIATTR_KPARAM_INFO
	.align		4
.L_613:
        /*0078*/ 	.byte	0x04, 0x17
        /*007a*/ 	.short	(.L_615 - .L_614)
.L_614:
        /*007c*/ 	.word	0x00000000
        /*0080*/ 	.short	0x0007
        /*0082*/ 	.short	0x00a4
        /*0084*/ 	.byte	0x00, 0xf0, 0x11, 0x00


	//----- nvinfo : EIATTR_KPARAM_INFO
	.align		4
.L_615:
        /*0088*/ 	.byte	0x04, 0x17
        /*008a*/ 	.short	(.L_617 - .L_616)
.L_616:
        /*008c*/ 	.word	0x00000000
        /*0090*/ 	.short	0x0006
        /*0092*/ 	.short	0x00a0
        /*0094*/ 	.byte	0x00, 0xf0, 0x11, 0x00


	//----- nvinfo : EIATTR_KPARAM_INFO
	.align		4
.L_617:
        /*0098*/ 	.byte	0x04, 0x17
        /*009a*/ 	.short	(.L_619 - .L_618)
.L_618:
        /*009c*/ 	.word	0x00000000
        /*00a0*/ 	.short	0x0005
        /*00a2*/ 	.short	0x009c
        /*00a4*/ 	.byte	0x00, 0xf0, 0x11, 0x00


	//----- nvinfo : EIATTR_KPARAM_INFO
	.align		4
.L_619:
        /*00a8*/ 	.byte	0x04, 0x17
        /*00aa*/ 	.short	(.L_621 - .L_620)
.L_620:
        /*00ac*/ 	.word	0x00000000
        /*00b0*/ 	.short	0x0004
        /*00b2*/ 	.short	0x0098
        /*00b4*/ 	.byte	0x00, 0xf0, 0x11, 0x00


	//----- nvinfo : EIATTR_KPARAM_INFO
	.align		4
.L_621:
        /*00b8*/ 	.byte	0x04, 0x17
        /*00ba*/ 	.short	(.L_623 - .L_622)
.L_622:
        /*00bc*/ 	.word	0x00000000
        /*00c0*/ 	.short	0x0003
        /*00c2*/ 	.short	0x0094
        /*00c4*/ 	.byte	0x00, 0xf0, 0x11, 0x00


	//----- nvinfo : EIATTR_KPARAM_INFO
	.align		4
.L_623:
        /*00c8*/ 	.byte	0x04, 0x17
        /*00ca*/ 	.short	(.L_625 - .L_624)
.L_624:
        /*00cc*/ 	.word	0x00000000
        /*00d0*/ 	.short	0x0002
        /*00d2*/ 	.short	0x0090
        /*00d4*/ 	.byte	0x00, 0xf0, 0x11, 0x00


	//----- nvinfo : EIATTR_KPARAM_INFO
	.align		4
.L_625:
        /*00d8*/ 	.byte	0x04, 0x17
        /*00da*/ 	.short	(.L_627 - .L_626)
.L_626:
        /*00dc*/ 	.word	0x00000000
        /*00e0*/ 	.short	0x0001
        /*00e2*/ 	.short	0x0048
        /*00e4*/ 	.byte	0x00, 0xf0, 0x21, 0x01


	//----- nvinfo : EIATTR_KPARAM_INFO
	.align		4
.L_627:
        /*00e8*/ 	.byte	0x04, 0x17
        /*00ea*/ 	.short	(.L_629 - .L_628)
.L_628:
        /*00ec*/ 	.word	0x00000000
        /*00f0*/ 	.short	0x0000
        /*00f2*/ 	.short	0x0000
        /*00f4*/ 	.byte	0x00, 0xf0, 0x21, 0x01


	//----- nvinfo : EIATTR_SPARSE_MMA_MASK
	.align		4
.L_629:
        /*00f8*/ 	.byte	0x03, 0x50
        /*00fa*/ 	.short	0x0000


	//----- nvinfo : EIATTR_MAXREG_COUNT
	.align		4
        /*00fc*/ 	.byte	0x03, 0x1b
        /*00fe*/ 	.short	0x00ff


	//----- nvinfo : EIATTR_MERCURY_ISA_VERSION
	.align		4
        /*0100*/ 	.byte	0x03, 0x5f
        /*0102*/ 	.short	0x0101


	//----- nvinfo : EIATTR_VRC_CTA_INIT_COUNT
	.align		4
        /*0104*/ 	.byte	0x02, 0x4a
	.zero		1
	.zero		1


	//----- nvinfo : EIATTR_EXIT_INSTR_OFFSETS
	.align		4
        /*0108*/ 	.byte	0x04, 0x1c
        /*010a*/ 	.short	(.L_631 - .L_630)


	//   ....[0]....
.L_630:
        /*010c*/ 	.word	0x000002e0


	//   ....[1]....
        /*0110*/ 	.word	0x00000330


	//   ....[2]....
        /*0114*/ 	.word	0x00000770


	//   ....[3]....
        /*0118*/ 	.word	0x00000ce0


	//----- nvinfo : EIATTR_CRS_STACK_SIZE
	.align		4
.L_631:
        /*011c*/ 	.byte	0x04, 0x1e
        /*011e*/ 	.short	(.L_633 - .L_632)
.L_632:
        /*0120*/ 	.word	0x00000000


	//----- nvinfo : EIATTR_CBANK_PARAM_SIZE
	.align		4
.L_633:
        /*0124*/ 	.byte	0x03, 0x19
        /*0126*/ 	.short	0x00c4


	//----- nvinfo : EIATTR_PARAM_CBANK
	.align		4
        /*0128*/ 	.byte	0x04, 0x0a
        /*012a*/ 	.short	(.L_635 - .L_634)
	.align		4
.L_634:
        /*012c*/ 	.word	index@(.nv.constant0._ZN2at6native49_GLOBAL__N__09e94e3a_16_AveragePool3d_cu_a8eae74c40avg_pool3d_cuda_update_grad_input_atomicIffEEvNS_27GenericPackedTensorAccessorIKT_Lm4ENS_16DefaultPtrTraitsElEENS3_IS4_Lm4ES6_lEEiiiiiiiiibiii)
        /*0130*/ 	.short	0x0380
        /*0132*/ 	.short	0x00c4


	//----- nvinfo : EIATTR_SW_WAR
	.align		4
.L_635:
        /*0134*/ 	.byte	0x04, 0x36
        /*0136*/ 	.short	(.L_637 - .L_636)
.L_636:
        /*0138*/ 	.word	0x00000008
.L_637:


//--------------------- .nv.info._ZN2at6native49_GLOBAL__N__09e94e3a_16_AveragePool3d_cu_a8eae74c33avg_pool3d_cuda_update_grad_inputIddEEvNS_27GenericPackedTensorAccessorIKT_Lm4ENS_16DefaultPtrTraitsElEENS3_IS4_Lm4ES6_lEEiiiiiiiiibii --------------------------
	.section	.nv.info._ZN2at6native49_GLOBAL__N__09e94e3a_16_AveragePool3d_cu_a8eae74c33avg_pool3d_cuda_update_grad_inputIddEEvNS_27GenericPackedTensorAccessorIKT_Lm4ENS_16DefaultPtrTraitsElEENS3_IS4_Lm4ES6_lEEiiiiiiiiibii,"",@"SHT_CUDA_INFO"
	.sectionflags	@""
	.align	4


	//----- nvinfo : EIATTR_CUDA_API_VERSION
	.align		4
        /*0000*/ 	.byte	0x04, 0x37
        /*0002*/ 	.short	(.L_639 - .L_638)
.L_638:
        /*0004*/ 	.word	0x00000082


	//----- nvinfo : EIATTR_KPARAM_INFO
	.align		4
.L_639:
        /*0008*/ 	.byte	0x04, 0x17
        /*000a*/ 	.short	(.L_641 - .L_640)
.L_640:
        /*000c*/ 	.word	0x00000000
        /*0010*/ 	.short	0x000d
        /*0012*/ 	.short	0x00bc
        /*0014*/ 	.byte	0x00, 0xf0, 0x11, 0x00


	//----- nvinfo : EIATTR_KPARAM_INFO
	.align		4
.L_641:
        /*0018*/ 	.byte	0x04, 0x17
        /*001a*/ 	.short	(.L_643 - .L_642)
.L_642:
        /*001c*/ 	.word	0x00000000
        /*0020*/ 	.short	0x000c
        /*0022*/ 	.short	0x00b8
        /*0024*/ 	.byte	0x00, 0xf0, 0x11, 0x00


	//----- nvinfo : EIATTR_KPARAM_INFO
	.align		4
.L_643:
        /*0028*/ 	.byte	0x04, 0x17
        /*002a*/ 	.short	(.L_645 - .L_644)
.L_644:
        /*002c*/ 	.word	0x00000000
        /*0030*/ 	.short	0x000b
        /*0032*/ 	.short	0x00b4
        /*0034*/ 	.byte	0x00, 0xf0, 0x05, 0x00


	//----- nvinfo : EIATTR_KPARAM_INFO
	.align		4
.L_645:
        /*0038*/ 	.byte	0x04, 0x17
        /*003a*/ 	.short	(.L_647 - .L_646)
.L_646:
        /*003c*/ 	.word	0x00000000
        /*0040*/ 	.short	0x000a
        /*0042*/ 	.short	0x00b0
        /*0044*/ 	.byte	0x00, 0xf0, 0x11, 0x00


	//----- nvinfo : EIATTR_KPARAM_INFO
	.align		4
.L_647:
        /*0048*/ 	.byte	0x04, 0x17
        /*004a*/ 	.short	(.L_649 - .L_648)
.L_648:
        /*004c*/ 	.word	0x00000000
        /*0050*/ 	.short	0x0009
        /*0052*/ 	.short	0x00ac
        /*0054*/ 	.byte	0x00, 0xf0, 0x11, 0x00


	//----- nvinfo : EIATTR_KPARAM_INFO
	.align		4
.L_649:
        /*0058*/ 	.byte	0x04, 0x17
        /*005a*/ 	.short	(.L_651 - .L_650)
.L_650:
        /*005c*/ 	.word	0x00000000
        /*0060*/ 	.short	0x0008
        /*0062*/ 	.short	0x00a8
        /*0064*/ 	.byte	0x00, 0xf0, 0x11, 0x00


	//----- nvinfo : EIATTR_KPARAM_INFO
	.align		4
.L_651:
        /*0068*/ 	.byte	0x04, 0x17
        /*006a*/ 	.short	(.L_653 - .L_652)
.L_652:
        /*006c*/ 	.word	0x00000000
        /*0070*/ 	.short	0x0007
        /*0072*/ 	.short	0x00a4
        /*0074*/ 	.byte	0x00, 0xf0, 0x11, 0x00


	//----- nvinfo : EIATTR_KPARAM_INFO
	.align		4
.L_653:
        /*0078*/ 	.byte	0x04, 0x17
        /*007a*/ 	.short	(.L_655 - .L_654)
.L_654:
        /*007c*/ 	.word	0x00000000
        /*0080*/ 	.short	0x0006
        /*0082*/ 	.short	0x00a0
        /*0084*/ 	.byte	0x00, 0xf0, 0x11, 0x00


	//----- nvinfo : EIATTR_KPARAM_INFO
	.align		4
.L_655:
        /*0088*/ 	.byte	0x04, 0x17
        /*008a*/ 	.short	(.L_657 - .L_656)
.L_656:
        /*008c*/ 	.word	0x00000000
        /*0090*/ 	.short	0x0005
        /*0092*/ 	.short	0x009c
        /*0094*/ 	.byte	0x00, 0xf0, 0x11, 0x00


	//----- nvinfo : EIATTR_KPARAM_INFO
	.align		4
.L_657:
        /*0098*/ 	.byte	0x04, 0x17
        /*009a*/ 	.short	(.L_659 - .L_658)
.L_658:
        /*009c*/ 	.word	0x00000000
        /*00a0*/ 	.short	0x0004
        /*00a2*/ 	.short	0x0098
        /*00a4*/ 	.byte	0x00, 0xf0, 0x11, 0x00


	//----- nvinfo : EIATTR_KPARAM_INFO
	.align		4
.L_659:
        /*00a8*/ 	.byte	0x04, 0x17
        /*00aa*/ 	.short	(.L_661 - .L_660)
.L_660:
        /*00ac*/ 	.word	0x00000000
        /*00b0*/ 	.short	0x0003
        /*00b2*/ 	.short	0x0094
        /*00b4*/ 	.byte	0x00, 0xf0, 0x11, 0x00


	//----- nvinfo : EIATTR_KPARAM_INFO
	.align		4
.L_661:
        /*00b8*/ 	.byte	0x04, 0x17
        /*00ba*/ 	.short	(.L_663 - .L_662)
.L_662:
        /*00bc*/ 	.word	0x00000000
        /*00c0*/ 	.short	0x0002
        /*00c2*/ 	.short	0x0090
        /*00c4*/ 	.byte	0x00, 0xf0, 0x11, 0x00


	//----- nvinfo : EIATTR_KPARAM_INFO
	.align		4
.L_663:
        /*00c8*/ 	.byte	0x04, 0x17
        /*00ca*/ 	.short	(.L_665 - .L_664)
.L_664:
        /*00cc*/ 	.word	0x00000000
        /*00d0*/ 	.short	0x0001
        /*00d2*/ 	.short	0x0048
        /*00d4*/ 	.byte	0x00, 0xf0, 0x21, 0x01


	//----- nvinfo : EIATTR_KPARAM_INFO
	.align		4
.L_665:
        /*00d8*/ 	.byte	0x04, 0x17
        /*00da*/ 	.short	(.L_667 - .L_666)
.L_666:
        /*00dc*/ 	.word	0x00000000
        /*00e0*/ 	.short	0x0000
        /*00e2*/ 	.short	0x0000
        /*00e4*/ 	.byte	0x00, 0xf0, 0x21, 0x01


	//----- nvinfo : EIATTR_SPARSE_MMA_MASK
	.align		4
.L_667:
        /*00e8*/ 	.byte	0x03, 0x50
        /*00ea*/ 	.short	0x0000


	//----- nvinfo : EIATTR_MAXREG_COUNT
	.align		4
        /*00ec*/ 	.byte	0x03, 0x1b
        /*00ee*/ 	.short	0x00ff


	//----- nvinfo : EIATTR_MERCURY_ISA_VERSION
	.align		4
        /*00f0*/ 	.byte	0x03, 0x5f
        /*00f2*/ 	.short	0x0101


	//----- nvinfo : EIATTR_VRC_CTA_INIT_COUNT
	.align		4
        /*00f4*/ 	.byte	0x02, 0x4a
	.zero		1
	.zero		1


	//----- nvinfo : EIATTR_EXIT_INSTR_OFFSETS
	.align		4
        /*00f8*/ 	.byte	0x04, 0x1c
        /*00fa*/ 	.short	(.L_669 - .L_668)


	//   ....[0]....
.L_668:
        /*00fc*/ 	.word	0x000002d0


	//   ....[1]....
        /*0100*/ 	.word	0x00000320


	//   ....[2]....
        /*0104*/ 	.word	0x00000aa0


	//   ....[3]....
        /*0108*/ 	.word	0x000013a0


	//----- nvinfo : EIATTR_CRS_STACK_SIZE
	.align		4
.L_669:
        /*010c*/ 	.byte	0x04, 0x1e
        /*010e*/ 	.short	(.L_671 - .L_670)
.L_670:
        /*0110*/ 	.word	0x00000000


	//----- nvinfo : EIATTR_CBANK_PARAM_SIZE
	.align		4
.L_671:
        /*0114*/ 	.byte	0x03, 0x19
        /*0116*/ 	.short	0x00c0


	//----- nvinfo : EIATTR_PARAM_CBANK
	.align		4
        /*0118*/ 	.byte	0x04, 0x0a
        /*011a*/ 	.short	(.L_673 - .L_672)
	.align		4
.L_672:
        /*011c*/ 	.word	index@(.nv.constant0._ZN2at6native49_GLOBAL__N__09e94e3a_16_AveragePool3d_cu_a8eae74c33avg_pool3d_cuda_update_grad_inputIddEEvNS_27GenericPackedTensorAccessorIKT_Lm4ENS_16DefaultPtrTraitsElEENS3_IS4_Lm4ES6_lEEiiiiiiiiibii)
        /*0120*/ 	.short	0x0380
        /*0122*/ 	.short	0x00c0


	//----- nvinfo : EIATTR_SW_WAR
	.align		4
.L_673:
        /*0124*/ 	.byte	0x04, 0x36
        /*0126*/ 	.short	(.L_675 - .L_674)
.L_674:
        /*0128*/ 	.word	0x00000008
.L_675:


//--------------------- .nv.info._ZN2at6native49_GLOBAL__N__09e94e3a_16_AveragePool3d_cu_a8eae74c40avg_pool3d_cuda_update_grad_input_atomicIddEEvNS_27GenericPackedTensorAccessorIKT_Lm4ENS_16DefaultPtrTraitsElEENS3_IS4_Lm4ES6_lEEiiiiiiiiibiii --------------------------
	.section	.nv.info._ZN2at6native49_GLOBAL__N__09e94e3a_16_AveragePool3d_cu_a8eae74c40avg_pool3d_cuda_update_grad_input_atomicIddEEvNS_27GenericPackedTensorAccessorIKT_Lm4ENS_16DefaultPtrTraitsElEENS3_IS4_Lm4ES6_lEEiiiiiiiiibiii,"",@"SHT_CUDA_INFO"
	.sectionflags	@""
	.align	4


	//----- nvinfo : EIATTR_CUDA_API_VERSION
	.align		4
        /*0000*/ 	.byte	0x04, 0x37
        /*0002*/ 	.short	(.L_677 - .L_676)
.L_676:
        /*0004*/ 	.word	0x00000082


	//----- nvinfo : EIATTR_KPARAM_INFO
	.align		4
.L_677:
        /*0008*/ 	.byte	0x04, 0x17
        /*000a*/ 	.short	(.L_679 - .L_678)
.L_678:
        /*000c*/ 	.word	0x00000000
        /*0010*/ 	.short	0x000e
        /*0012*/ 	.short	0x00c0
        /*0014*/ 	.byte	0x00, 0xf0, 0x11, 0x00


	//----- nvinfo : EIATTR_KPARAM_INFO
	.align		4
.L_679:
        /*0018*/ 	.byte	0x04, 0x17
        /*001a*/ 	.short	(.L_681 - .L_680)
.L_680:
        /*001c*/ 	.word	0x00000000
        /*0020*/ 	.short	0x000d
        /*0022*/ 	.short	0x00bc
        /*0024*/ 	.byte	0x00, 0xf0, 0x11, 0x00


	//----- nvinfo : EIATTR_KPARAM_INFO
	.align		4
.L_681:
        /*0028*/ 	.byte	0x04, 0x17
        /*002a*/ 	.short	(.L_683 - .L_682)
.L_682:
        /*002c*/ 	.word	0x00000000
        /*0030*/ 	.short	0x000c
        /*0032*/ 	.short	0x00b8
        /*0034*/ 	.byte	0x00, 0xf0, 0x11, 0x00


	//----- nvinfo : EIATTR_KPARAM_INFO
	.align		4
.L_683:
        /*0038*/ 	.byte	0x04, 0x17
        /*003a*/ 	.short	(.L_685 - .L_684)
.L_684:
        /*003c*/ 	.word	0x00000000
        /*0040*/ 	.short	0x000b
        /*0042*/ 	.short	0x00b4
        /*0044*/ 	.byte	0x00, 0xf0, 0x05, 0x00


	//----- nvinfo : EIATTR_KPARAM_INFO
	.align		4
.L_685:
        /*0048*/ 	.byte	0x04, 0x17
        /*004a*/ 	.short	(.L_687 - .L_686)
.L_686:
        /*004c*/ 	.word	0x00000000
        /*0050*/ 	.short	0x000a
        /*0052*/ 	.short	0x00b0
        /*0054*/ 	.byte	0x00, 0xf0, 0x11, 0x00


	//----- nvinfo : EIATTR_KPARAM_INFO
	.align		4
.L_687:
        /*0058*/ 	.byte	0x04, 0x17
        /*005a*/ 	.short	(.L_689 - .L_688)
.L_688:
        /*005c*/ 	.word	0x00000000
        /*0060*/ 	.short	0x0009
        /*0062*/ 	.short	0x00ac
        /*0064*/ 	.byte	0x00, 0xf0, 0x11, 0x00


	//----- nvinfo : EIATTR_KPARAM_INFO
	.align		4
.L_689:
        /*0068*/ 	.byte	0x04, 0x17
        /*006a*/ 	.short	(.L_691 - .L_690)
.L_690:
        /*006c*/ 	.word	0x00000000
        /*0070*/ 	.short	0x0008
        /*0072*/ 	.short	0x00a8
        /*0074*/ 	.byte	0x00, 0xf0, 0x11, 0x00


	//----- nvinfo : EIATTR_KPARAM_INFO
	.align		4
.L_691:
        /*0078*/ 	.byte	0x04, 0x17
        /*007a*/ 	.short	(.L_693 - .L_692)
.L_692:
        /*007c*/ 	.word	0x00000000
        /*0080*/ 	.short	0x0007
        /*0082*/ 	.short	0x00a4
        /*0084*/ 	.byte	0x00, 0xf0, 0x11, 0x00


	//----- nvinfo : EIATTR_KPARAM_INFO
	.align		4
.L_693:
        /*0088*/ 	.byte	0x04, 0x17
        /*008a*/ 	.short	(.L_695 - .L_694)
.L_694:
        /*008c*/ 	.word	0x00000000
        /*0090*/ 	.short	0x0006
        /*0092*/ 	.short	0x00a0
        /*0094*/ 	.byte	0x00, 0xf0, 0x11, 0x00


	//----- nvinfo : EIATTR_KPARAM_INFO
	.align		4
.L_695:
        /*0098*/ 	.byte	0x04, 0x17
        /*009a*/ 	.short	(.L_697 - .L_696)
.L_696:
        /*009c*/ 	.word	0x00000000
        /*00a0*/ 	.short	0x0005
        /*00a2*/ 	.short	0x009c
        /*00a4*/ 	.byte	0x00, 0xf0, 0x11, 0x00


	//----- nvinfo : EIATTR_KPARAM_INFO
	.align		4
.L_697:
        /*00a8*/ 	.byte	0x04, 0x17
        /*00aa*/ 	.short	(.L_699 - .L_698)
.L_698:
        /*00ac*/ 	.word	0x00000000
        /*00b0*/ 	.short	0x0004
        /*00b2*/ 	.short	0x0098
        /*00b4*/ 	.byte	0x00, 0xf0, 0x11, 0x00


	//----- nvinfo : EIATTR_KPARAM_INFO
	.align		4
.L_699:
        /*00b8*/ 	.byte	0x04, 0x17
        /*00ba*/ 	.short	(.L_701 - .L_700)
.L_700:
        /*00bc*/ 	.word	0x00000000
        /*00c0*/ 	.short	0x0003
        /*00c2*/ 	.short	0x0094
        /*00c4*/ 	.byte	0x00, 0xf0, 0x11, 0x00


	//----- nvinfo : EIATTR_KPARAM_INFO
	.align		4
.L_701:
        /*00c8*/ 	.byte	0x04, 0x17
        /*00ca*/ 	.short	(.L_703 - .L_702)
.L_702:
        /*00cc*/ 	.word	0x00000000
        /*00d0*/ 	.short	0x0002
        /*00d2*/ 	.short	0x0090
        /*00d4*/ 	.byte	0x00, 0xf0, 0x11, 0x00


	//----- nvinfo : EIATTR_KPARAM_INFO
	.align		4
.L_703:
        /*00d8*/ 	.byte	0x04, 0x17
        /*00da*/ 	.short	(.L_705 - .L_704)
.L_704:
        /*00dc*/ 	.word	0x00000000
        /*00e0*/ 	.short	0x0001
        /*00e2*/ 	.short	0x0048
        /*00e4*/ 	.byte	0x00, 0xf0, 0x21, 0x01


	//----- nvinfo : EIATTR_KPARAM_INFO
	.align		4
.L_705:
        /*00e8*/ 	.byte	0x04, 0x17
        /*00ea*/ 	.short	(.L_707 - .L_706)
.L_706:
        /*00ec*/ 	.word	0x00000000
        /*00f0*/ 	.short	0x0000
        /*00f2*/ 	.short	0x0000
        /*00f4*/ 	.byte	0x00, 0xf0, 0x21, 0x01


	//----- nvinfo : EIATTR_SPARSE_MMA_MASK
	.align		4
.L_707:
        /*00f8*/ 	.byte	0x03, 0x50
        /*00fa*/ 	.short	0x0000


	//----- nvinfo : EIATTR_MAXREG_COUNT
	.align		4
        /*00fc*/ 	.byte	0x03, 0x1b
        /*00fe*/ 	.short	0x00ff


	//----- nvinfo : EIATTR_MERCURY_ISA_VERSION
	.align		4
        /*0100*/ 	.byte	0x03, 0x5f
        /*0102*/ 	.short	0x0101


	//----- nvinfo : EIATTR_VRC_CTA_INIT_COUNT
	.align		4
        /*0104*/ 	.byte	0x02, 0x4a
	.zero		1
	.zero		1


	//----- nvinfo : EIATTR_EXIT_INSTR_OFFSETS
	.align		4
        /*0108*/ 	.byte	0x04, 0x1c
        /*010a*/ 	.short	(.L_709 - .L_708)


	//   ....[0]....
.L_708:
        /*010c*/ 	.word	0x000002e0


	//   ....[1]....
        /*0110*/ 	.word	0x00000330


	//   ....[2]....
        /*0114*/ 	.word	0x00000aa0


	//   ....[3]....
        /*0118*/ 	.word	0x00001000


	//----- nvinfo : EIATTR_CRS_STACK_SIZE
	.align		4
.L_709:
        /*011c*/ 	.byte	0x04, 0x1e
        /*011e*/ 	.short	(.L_711 - .L_710)
.L_710:
        /*0120*/ 	.word	0x00000000


	//----- nvinfo : EIATTR_CBANK_PARAM_SIZE
	.align		4
.L_711:
        /*0124*/ 	.byte	0x03, 0x19
        /*0126*/ 	.short	0x00c4


	//----- nvinfo : EIATTR_PARAM_CBANK
	.align		4
        /*0128*/ 	.byte	0x04, 0x0a
        /*012a*/ 	.short	(.L_713 - .L_712)
	.align		4
.L_712:
        /*012c*/ 	.word	index@(.nv.constant0._ZN2at6native49_GLOBAL__N__09e94e3a_16_AveragePool3d_cu_a8eae74c40avg_pool3d_cuda_update_grad_input_atomicIddEEvNS_27GenericPackedTensorAccessorIKT_Lm4ENS_16DefaultPtrTraitsElEENS3_IS4_Lm4ES6_lEEiiiiiiiiibiii)
        /*0130*/ 	.short	0x0380
        /*0132*/ 	.short	0x00c4


	//----- nvinfo : EIATTR_SW_WAR
	.align		4
.L_713:
        /*0134*/ 	.byte	0x04, 0x36
        /*0136*/ 	.short	(.L_715 - .L_714)
.L_714:
        /*0138*/ 	.word	0x00000008
.L_715:


//--------------------- .nv.info._ZN2at6native49_GLOBAL__N__09e94e3a_16_AveragePool3d_cu_a8eae74c44avg_pool3d_single_backward_out_frame_stride1IN3c108BFloat16EfEEvNS_27GenericPackedTensorAccessorIKT_Lm4ENS_16DefaultPtrTraitsElEENS5_IS6_Lm4ES8_lEEiiiT0_i --------------------------
	.section	.nv.info._ZN2at6native49_GLOBAL__N__09e94e3a_16_AveragePool3d_cu_a8eae74c44avg_pool3d_single_backward_out_frame_stride1IN3c108BFloat16EfEEvNS_27GenericPackedTensorAccessorIKT_Lm4ENS_16DefaultPtrTraitsElEENS5_IS6_Lm4ES8_lEEiiiT0_i,"",@"SHT_CUDA_INFO"
	.sectionflags	@""
	.align	4


	//----- nvinfo : EIATTR_CUDA_API_VERSION
	.align		4
        /*0000*/ 	.byte	0x04, 0x37
        /*0002*/ 	.short	(.L_717 - .L_716)
.L_716:
        /*0004*/ 	.word	0x00000082


	//----- nvinfo : EIATTR_KPARAM_INFO
	.align		4
.L_717:
        /*0008*/ 	.byte	0x04, 0x17
        /*000a*/ 	.short	(.L_719 - .L_718)
.L_718:
        /*000c*/ 	.word	0x00000000
        /*0010*/ 	.short	0x0006
        /*0012*/ 	.short	0x00a0
        /*0014*/ 	.byte	0x00, 0xf0, 0x11, 0x00


	//----- nvinfo : EIATTR_KPARAM_INFO
	.align		4
.L_719:
        /*0018*/ 	.byte	0x04, 0x17
        /*001a*/ 	.short	(.L_721 - .L_720)
.L_720:
        /*001c*/ 	.word	0x00000000
        /*0020*/ 	.short	0x0005
        /*0022*/ 	.short	0x009c
        /*0024*/ 	.byte	0x00, 0xf0, 0x11, 0x00


	//----- nvinfo : EIATTR_KPARAM_INFO
	.align		4
.L_721:
        /*0028*/ 	.byte	0x04, 0x17
        /*002a*/ 	.short	(.L_723 - .L_722)
.L_722:
        /*002c*/ 	.word	0x00000000
        /*0030*/ 	.short	0x0004
        /*0032*/ 	.short	0x0098
        /*0034*/ 	.byte	0x00, 0xf0, 0x11, 0x00


	//----- nvinfo : EIATTR_KPARAM_INFO
	.align		4
.L_723:
        /*0038*/ 	.byte	0x04, 0x17
        /*003a*/ 	.short	(.L_725 - .L_724)
.L_724:
        /*003c*/ 	.word	0x00000000
        /*0040*/ 	.short	0x0003
        /*0042*/ 	.short	0x0094
        /*0044*/ 	.byte	0x00, 0xf0, 0x11, 0x00


	//----- nvinfo : EIATTR_KPARAM_INFO
	.align		4
.L_725:
        /*0048*/ 	.byte	0x04, 0x17
        /*004a*/ 	.short	(.L_727 - .L_726)
.L_726:
        /*004c*/ 	.word	0x00000000
        /*0050*/ 	.short	0x0002
        /*0052*/ 	.short	0x0090
        /*0054*/ 	.byte	0x00, 0xf0, 0x11, 0x00


	//----- nvinfo : EIATTR_KPARAM_INFO
	.align		4
.L_727:
        /*0058*/ 	.byte	0x04, 0x17
        /*005a*/ 	.short	(.L_729 - .L_728)
.L_728:
        /*005c*/ 	.word	0x00000000
        /*0060*/ 	.short	0x0001
        /*0062*/ 	.short	0x0048
        /*0064*/ 	.byte	0x00, 0xf0, 0x21, 0x01


	//----- nvinfo : EIATTR_KPARAM_INFO
	.align		4
.L_729:
        /*0068*/ 	.byte	0x04, 0x17
        /*006a*/ 	.short	(.L_731 - .L_730)
.L_730:
        /*006c*/ 	.word	0x00000000
        /*0070*/ 	.short	0x0000
        /*0072*/ 	.short	0x0000
        /*0074*/ 	.byte	0x00, 0xf0, 0x21, 0x01


	//----- nvinfo : EIATTR_SPARSE_MMA_MASK
	.align		4
.L_731:
        /*0078*/ 	.byte	0x03, 0x50
        /*007a*/ 	.short	0x0000


	//----- nvinfo : EIATTR_MAXREG_COUNT
	.align		4
        /*007c*/ 	.byte	0x03, 0x1b
        /*007e*/ 	.short	0x00ff


	//----- nvinfo : EIATTR_MERCURY_ISA_VERSION
	.align		4
        /*0080*/ 	.byte	0x03, 0x5f
        /*0082*/ 	.short	0x0101


	//----- nvinfo : EIATTR_VRC_CTA_INIT_COUNT
	.align		4
        /*0084*/ 	.byte	0x02, 0x4a
	.zero		1
	.zero		1


	//----- nvinfo : EIATTR_EXIT_INSTR_OFFSETS
	.align		4
        /*0088*/ 	.byte	0x04, 0x1c
        /*008a*/ 	.short	(.L_733 - .L_732)


	//   ....[0]....
.L_732:
        /*008c*/ 	.word	0x000002e0


	//   ....[1]....
        /*0090*/ 	.word	0x00000330


	//   ....[2]....
        /*0094*/ 	.word	0x00001320


	//----- nvinfo : EIATTR_CRS_STACK_SIZE
	.align		4
.L_733:
        /*0098*/ 	.byte	0x04, 0x1e
        /*009a*/ 	.short	(.L_735 - .L_734)
.L_734:
        /*009c*/ 	.word	0x00000000


	//----- nvinfo : EIATTR_CBANK_PARAM_SIZE
	.align		4
.L_735:
        /*00a0*/ 	.byte	0x03, 0x19
        /*00a2*/ 	.short	0x00a4


	//----- nvinfo : EIATTR_PARAM_CBANK
	.align		4
        /*00a4*/ 	.byte	0x04, 0x0a
        /*00a6*/ 	.short	(.L_737 - .L_736)
	.align		4
.L_736:
        /*00a8*/ 	.word	index@(.nv.constant0._ZN2at6native49_GLOBAL__N__09e94e3a_16_AveragePool3d_cu_a8eae74c44avg_pool3d_single_backward_out_frame_stride1IN3c108BFloat16EfEEvNS_27GenericPackedTensorAccessorIKT_Lm4ENS_16DefaultPtrTraitsElEENS5_IS6_Lm4ES8_lEEiiiT0_i)
        /*00ac*/ 	.short	0x0380
        /*00ae*/ 	.short	0x00a4


	//----- nvinfo : EIATTR_SW_WAR
	.align		4
.L_737:
        /*00b0*/ 	.byte	0x04, 0x36
        /*00b2*/ 	.short	(.L_739 - .L_738)
.L_738:
        /*00b4*/ 	.word	0x00000008
.L_739:


//--------------------- .nv.info._ZN2at6native49_GLOBAL__N__09e94e3a_16_AveragePool3d_cu_a8eae74c44avg_pool3d_single_backward_out_frame_stride1IN3c104HalfEfEEvNS_27GenericPackedTensorAccessorIKT_Lm4ENS_16DefaultPtrTraitsElEENS5_IS6_Lm4ES8_lEEiiiT0_i --------------------------
	.section	.nv.info._ZN2at6native49_GLOBAL__N__09e94e3a_16_AveragePool3d_cu_a8eae74c44avg_pool3d_single_backward_out_frame_stride1IN3c104HalfEfEEvNS_27GenericPackedTensorAccessorIKT_Lm4ENS_16DefaultPtrTraitsElEENS5_IS6_Lm4ES8_lEEiiiT0_i,"",@"SHT_CUDA_INFO"
	.sectionflags	@""
	.align	4


	//----- nvinfo : EIATTR_CUDA_API_VERSION
	.align		4
        /*0000*/ 	.byte	0x04, 0x37
        /*0002*/ 	.short	(.L_741 - .L_740)
.L_740:
        /*0004*/ 	.word	0x00000082


	//----- nvinfo : EIATTR_KPARAM_INFO
	.align		4
.L_741:
        /*0008*/ 	.byte	0x04, 0x17
        /*000a*/ 	.short	(.L_743 - .L_742)
.L_742:
        /*000c*/ 	.word	0x00000000
        /*0010*/ 	.short	0x0006
        /*0012*/ 	.short	0x00a0
        /*0014*/ 	.byte	0x00, 0xf0, 0x11, 0x00


	//----- nvinfo : EIATTR_KPARAM_INFO
	.align		4
.L_743:
        /*0018*/ 	.byte	0x04, 0x17
        /*001a*/ 	.short	(.L_745 - .L_744)
.L_744:
        /*001c*/ 	.word	0x00000000
        /*0020*/ 	.short	0x0005
        /*0022*/ 	.short	0x009c
        /*0024*/ 	.byte	0x00, 0xf0, 0x11, 0x00


	//----- nvinfo : EIATTR_KPARAM_INFO
	.align		4
.L_745:
        /*0028*/ 	.byte	0x04, 0x17
        /*002a*/ 	.short	(.L_747 - .L_746)
.L_746:
        /*002c*/ 	.word	0x00000000
        /*0030*/ 	.short	0x0004
        /*0032*/ 	.short	0x0098
        /*0034*/ 	.byte	0x00, 0xf0, 0x11, 0x00


	//----- nvinfo : EIATTR_KPARAM_INFO
	.align		4
.L_747:
        /*0038*/ 	.byte	0x04, 0x17
        /*003a*/ 	.short	(.L_749 - .L_748)
.L_748:
        /*003c*/ 	.word	0x00000000
        /*0040*/ 	.short	0x0003
        /*0042*/ 	.short	0x0094
        /*0044*/ 	.byte	0x00, 0xf0, 0x11, 0x00


	//----- nvinfo : EIATTR_KPARAM_INFO
	.align		4
.L_749:
        /*0048*/ 	.byte	0x04, 0x17
        /*004a*/ 	.short	(.L_751 - .L_750)
.L_750:
        /*004c*/ 	.word	0x00000000
        /*0050*/ 	.short	0x0002
        /*0052*/ 	.short	0x0090
        /*0054*/ 	.byte	0x00, 0xf0, 0x11, 0x00


	//----- nvinfo : EIATTR_KPARAM_INFO
	.align		4
.L_751:
        /*0058*/ 	.byte	0x04, 0x17
        /*005a*/ 	.short	(.L_753 - .L_752)
.L_752:
        /*005c*/ 	.word	0x00000000
        /*0060*/ 	.short	0x0001
        /*0062*/ 	.short	0x0048
        /*0064*/ 	.byte	0x00, 0xf0, 0x21, 0x01


	//----- nvinfo : EIATTR_KPARAM_INFO
	.align		4
.L_753:
        /*0068*/ 	.byte	0x04, 0x17
        /*006a*/ 	.short	(.L_755 - .L_754)
.L_754:
        /*006c*/ 	.word	0x00000000
        /*0070*/ 	.short	0x0000
        /*0072*/ 	.short	0x0000
        /*0074*/ 	.byte	0x00, 0xf0, 0x21, 0x01


	//----- nvinfo : EIATTR_SPARSE_MMA_MASK
	.align		4
.L_755:
        /*0078*/ 	.byte	0x03, 0x50
        /*007a*/ 	.short	0x0000


	//----- nvinfo : EIATTR_MAXREG_COUNT
	.align		4
        /*007c*/ 	.byte	0x03, 0x1b
        /*007e*/ 	.short	0x00ff


	//----- nvinfo : EIATTR_MERCURY_ISA_VERSION
	.align		4
        /*0080*/ 	.byte	0x03, 0x5f
        /*0082*/ 	.short	0x0101


	//----- nvinfo : EIATTR_VRC_CTA_INIT_COUNT
	.align		4
        /*0084*/ 	.byte	0x02, 0x4a
	.zero		1
	.zero		1


	//----- nvinfo : EIATTR_EXIT_INSTR_OFFSETS
	.align		4
        /*0088*/ 	.byte	0x04, 0x1c
        /*008a*/ 	.short	(.L_757 - .L_756)


	//   ....[0]....
.L_756:
        /*008c*/ 	.word	0x000002e0


	//   ....[1]....
        /*0090*/ 	.word	0x00000330


	//   ....[2]....
        /*0094*/ 	.word	0x00001320


	//----- nvinfo : EIATTR_CRS_STACK_SIZE
	.align		4
.L_757:
        /*0098*/ 	.byte	0x04, 0x1e
        /*009a*/ 	.short	(.L_759 - .L_758)
.L_758:
        /*009c*/ 	.word	0x00000000


	//----- nvinfo : EIATTR_CBANK_PARAM_SIZE
	.align		4
.L_759:
        /*00a0*/ 	.byte	0x03, 0x19
        /*00a2*/ 	.short	0x00a4


	//----- nvinfo : EIATTR_PARAM_CBANK
	.align		4
        /*00a4*/ 	.byte	0x04, 0x0a
        /*00a6*/ 	.short	(.L_761 - .L_760)
	.align		4
.L_760:
        /*00a8*/ 	.word	index@(.nv.constant0._ZN2at6native49_GLOBAL__N__09e94e3a_16_AveragePool3d_cu_a8eae74c44avg_pool3d_single_backward_out_frame_stride1IN3c104HalfEfEEvNS_27GenericPackedTensorAccessorIKT_Lm4ENS_16DefaultPtrTraitsElEENS5_IS6_Lm4ES8_lEEiiiT0_i)
        /*00ac*/ 	.short	0x0380
        /*00ae*/ 	.short	0x00a4


	//----- nvinfo : EIATTR_SW_WAR
	.align		4
.L_761:
        /*00b0*/ 	.byte	0x04, 0x36
        /*00b2*/ 	.short	(.L_763 - .L_762)
.L_762:
        /*00b4*/ 	.word	0x00000008
.L_763:


//--------------------- .nv.info._ZN2at6native49_GLOBAL__N__09e94e3a_16_AveragePool3d_cu_a8eae74c44avg_pool3d_single_backward_out_frame_stride1IffEEvNS_27GenericPackedTensorAccessorIKT_Lm4ENS_16DefaultPtrTraitsElEENS3_IS4_Lm4ES6_lEEiiiT0_i --------------------------
	.section	.nv.info._ZN2at6native49_GLOBAL__N__09e94e3a_16_AveragePool3d_cu_a8eae74c44avg_pool3d_single_backward_out_frame_stride1IffEEvNS_27GenericPackedTensorAccessorIKT_Lm4ENS_16DefaultPtrTraitsElEENS3_IS4_Lm4ES6_lEEiiiT0_i,"",@"SHT_CUDA_INFO"
	.sectionflags	@""
	.align	4


	//----- nvinfo : EIATTR_CUDA_API_VERSION
	.align		4
        /*0000*/ 	.byte	0x04, 0x37
        /*0002*/ 	.short	(.L_765 - .L_764)
.L_764:
        /*0004*/ 	.word	0x00000082


	//----- nvinfo : EIATTR_KPARAM_INFO
	.align		4
.L_765:
        /*0008*/ 	.byte	0x04, 0x17
        /*000a*/ 	.short	(.L_767 - .L_766)
.L_766:
        /*000c*/ 	.word	0x00000000
        /*0010*/ 	.short	0x0006
        /*0012*/ 	.short	0x00a0
        /*0014*/ 	.byte	0x00, 0xf0, 0x11, 0x00


	//----- nvinfo : EIATTR_KPARAM_INFO
	.align		4
.L_767:
        /*0018*/ 	.byte	0x04, 0x17
        /*001a*/ 	.short	(.L_769 - .L_768)
.L_768:
        /*001c*/ 	.word	0x00000000
        /*0020*/ 	.short	0x0005
        /*0022*/ 	.short	0x009c
        /*0024*/ 	.byte	0x00, 0xf0, 0x11, 0x00


	//----- nvinfo : EIATTR_KPARAM_INFO
	.align		4
.L_769:
        /*0028*/ 	.byte	0x04, 0x17
        /*002a*/ 	.short	(.L_771 - .L_770)
.L_770:
        /*002c*/ 	.word	0x00000000
        /*0030*/ 	.short	0x0004
        /*0032*/ 	.short	0x0098
        /*0034*/ 	.byte	0x00, 0xf0, 0x11, 0x00


	//----- nvinfo : EIATTR_KPARAM_INFO
	.align		4
.L_771:
        /*0038*/ 	.byte	0x04, 0x17
        /*003a*/ 	.short	(.L_773 - .L_772)
.L_772:
        /*003c*/ 	.word	0x00000000
        /*0040*/ 	.short	0x0003
        /*0042*/ 	.short	0x0094
        /*0044*/ 	.byte	0x00, 0xf0, 0x11, 0x00


	//----- nvinfo : EIATTR_KPARAM_INFO
	.align		4
.L_773:
        /*0048*/ 	.byte	0x04, 0x17
        /*004a*/ 	.short	(.L_775 - .L_774)
.L_774:
        /*004c*/ 	.word	0x00000000
        /*0050*/ 	.short	0x0002
        /*0052*/ 	.short	0x0090
        /*0054*/ 	.byte	0x00, 0xf0, 0x11, 0x00


	//----- nvinfo : EIATTR_KPARAM_INFO
	.align		4
.L_775:
        /*0058*/ 	.byte	0x04, 0x17
        /*005a*/ 	.short	(.L_777 - .L_776)
.L_776:
        /*005c*/ 	.word	0x00000000
        /*0060*/ 	.short	0x0001
        /*0062*/ 	.short	0x0048
        /*0064*/ 	.byte	0x00, 0xf0, 0x21, 0x01


	//----- nvinfo : EIATTR_KPARAM_INFO
	.align		4
.L_777:
        /*0068*/ 	.byte	0x04, 0x17
        /*006a*/ 	.short	(.L_779 - .L_778)
.L_778:
        /*006c*/ 	.word	0x00000000
        /*0070*/ 	.short	0x0000
        /*0072*/ 	.short	0x0000
        /*0074*/ 	.byte	0x00, 0xf0, 0x21, 0x01


	//----- nvinfo : EIATTR_SPARSE_MMA_MASK
	.align		4
.L_779:
        /*0078*/ 	.byte	0x03, 0x50
        /*007a*/ 	.short	0x0000


	//----- nvinfo : EIATTR_MAXREG_COUNT
	.align		4
        /*007c*/ 	.byte	0x03, 0x1b
        /*007e*/ 	.short	0x00ff


	//----- nvinfo : EIATTR_MERCURY_ISA_VERSION
	.align		4
        /*0080*/ 	.byte	0x03, 0x5f
        /*0082*/ 	.short	0x0101


	//----- nvinfo : EIATTR_VRC_CTA_INIT_COUNT
	.align		4
        /*0084*/ 	.byte	0x02, 0x4a
	.zero		1
	.zero		1


	//----- nvinfo : EIATTR_EXIT_INSTR_OFFSETS
	.align		4
        /*0088*/ 	.byte	0x04, 0x1c
        /*008a*/ 	.short	(.L_781 - .L_780)


	//   ....[0]....
.L_780:
        /*008c*/ 	.word	0x000002e0


	//   ....[1]....
        /*0090*/ 	.word	0x00000330


	//   ....[2]....
        /*0094*/ 	.word	0x00001120


	//----- nvinfo : EIATTR_CRS_STACK_SIZE
	.align		4
.L_781:
        /*0098*/ 	.byte	0x04, 0x1e
        /*009a*/ 	.short	(.L_783 - .L_782)
.L_782:
        /*009c*/ 	.word	0x00000000


	//----- nvinfo : EIATTR_CBANK_PARAM_SIZE
	.align		4
.L_783:
        /*00a0*/ 	.byte	0x03, 0x19
        /*00a2*/ 	.short	0x00a4


	//----- nvinfo : EIATTR_PARAM_CBANK
	.align		4
        /*00a4*/ 	.byte	0x04, 0x0a
        /*00a6*/ 	.short	(.L_785 - .L_784)
	.align		4
.L_784:
        /*00a8*/ 	.word	index@(.nv.constant0._ZN2at6native49_GLOBAL__N__09e94e3a_16_AveragePool3d_cu_a8eae74c44avg_pool3d_single_backward_out_frame_stride1IffEEvNS_27GenericPackedTensorAccessorIKT_Lm4ENS_16DefaultPtrTraitsElEENS3_IS4_Lm4ES6_lEEiiiT0_i)
        /*00ac*/ 	.short	0x0380
        /*00ae*/ 	.short	0x00a4


	//----- nvinfo : EIATTR_SW_WAR
	.align		4
.L_785:
        /*00b0*/ 	.byte	0x04, 0x36
        /*00b2*/ 	.short	(.L_787 - .L_786)
.L_786:
        /*00b4*/ 	.word	0x00000008
.L_787:


//--------------------- .nv.info._ZN2at6native49_GLOBAL__N__09e94e3a_16_AveragePool3d_cu_a8eae74c44avg_pool3d_single_backward_out_frame_stride1IddEEvNS_27GenericPackedTensorAccessorIKT_Lm4ENS_16DefaultPtrTraitsElEENS3_IS4_Lm4ES6_lEEiiiT0_i --------------------------
	.section	.nv.info._ZN2at6native49_GLOBAL__N__09e94e3a_16_AveragePool3d_cu_a8eae74c44avg_pool3d_single_backward_out_frame_stride1IddEEvNS_27GenericPackedTensorAccessorIKT_Lm4ENS_16DefaultPtrTraitsElEENS3_IS4_Lm4ES6_lEEiiiT0_i,"",@"SHT_CUDA_INFO"
	.sectionflags	@""
	.align	4


	//----- nvinfo : EIATTR_CUDA_API_VERSION
	.align		4
        /*0000*/ 	.byte	0x04, 0x37
        /*0002*/ 	.short	(.L_789 - .L_788)
.L_788:
        /*0004*/ 	.word	0x00000082


	//----- nvinfo : EIATTR_KPARAM_INFO
	.align		4
.L_789:
        /*0008*/ 	.byte	0x04, 0x17
        /*000a*/ 	.short	(.L_791 - .L_790)
.L_790:
        /*000c*/ 	.word	0x00000000
        /*0010*/ 	.short	0x0006
        /*0012*/ 	.short	0x00a8
        /*0014*/ 	.byte	0x00, 0xf0, 0x11, 0x00


	//----- nvinfo : EIATTR_KPARAM_INFO
	.align		4
.L_791:
        /*0018*/ 	.byte	0x04, 0x17
        /*001a*/ 	.short	(.L_793 - .L_792)
.L_792:
        /*001c*/ 	.word	0x00000000
        /*0020*/ 	.short	0x0005
        /*0022*/ 	.short	0x00a0
        /*0024*/ 	.byte	0x00, 0xf0, 0x21, 0x00


	//----- nvinfo : EIATTR_KPARAM_INFO
	.align		4
.L_793:
        /*0028*/ 	.byte	0x04, 0x17
        /*002a*/ 	.short	(.L_795 - .L_794)
.L_794:
        /*002c*/ 	.word	0x00000000
        /*0030*/ 	.short	0x0004
        /*0032*/ 	.short	0x0098
        /*0034*/ 	.byte	0x00, 0xf0, 0x11, 0x00


	//----- nvinfo : EIATTR_KPARAM_INFO
	.align		4
.L_795:
        /*0038*/ 	.byte	0x04, 0x17
        /*003a*/ 	.short	(.L_797 - .L_796)
.L_796:
        /*003c*/ 	.word	0x00000000
        /*0040*/ 	.short	0x0003
        /*0042*/ 	.short	0x0094
        /*0044*/ 	.byte	0x00, 0xf0, 0x11, 0x00


	//----- nvinfo : EIATTR_KPARAM_INFO
	.align		4
.L_797:
        /*0048*/ 	.byte	0x04, 0x17
        /*004a*/ 	.short	(.L_799 - .L_798)
.L_798:
        /*004c*/ 	.word	0x00000000
        /*0050*/ 	.short	0x0002
        /*0052*/ 	.short	0x0090
        /*0054*/ 	.byte	0x00, 0xf0, 0x11, 0x00


	//----- nvinfo : EIATTR_KPARAM_INFO
	.align		4
.L_799:
        /*0058*/ 	.byte	0x04, 0x17
        /*005a*/ 	.short	(.L_801 - .L_800)
.L_800:
        /*005c*/ 	.word	0x00000000
        /*0060*/ 	.short	0x0001
        /*0062*/ 	.short	0x0048
        /*0064*/ 	.byte	0x00, 0xf0, 0x21, 0x01


	//----- nvinfo : EIATTR_KPARAM_INFO
	.align		4
.L_801:
        /*0068*/ 	.byte	0x04, 0x17
        /*006a*/ 	.short	(.L_803 - .L_802)
.L_802:
        /*006c*/ 	.word	0x00000000
        /*0070*/ 	.short	0x0000
        /*0072*/ 	.short	0x0000
        /*0074*/ 	.byte	0x00, 0xf0, 0x21, 0x01


	//----- nvinfo : EIATTR_SPARSE_MMA_MASK
	.align		4
.L_803:
        /*0078*/ 	.byte	0x03, 0x50
        /*007a*/ 	.short	0x0000


	//----- nvinfo : EIATTR_MAXREG_COUNT
	.align		4
        /*007c*/ 	.byte	0x03, 0x1b
        /*007e*/ 	.short	0x00ff


	//----- nvinfo : EIATTR_MERCURY_ISA_VERSION
	.align		4
        /*0080*/ 	.byte	0x03, 0x5f
        /*0082*/ 	.short	0x0101


	//----- nvinfo : EIATTR_VRC_CTA_INIT_COUNT
	.align		4
        /*0084*/ 	.byte	0x02, 0x4a
	.zero		1
	.zero		1


	//----- nvinfo : EIATTR_EXIT_INSTR_OFFSETS
	.align		4
        /*0088*/ 	.byte	0x04, 0x1c
        /*008a*/ 	.short	(.L_805 - .L_804)


	//   ....[0]....
.L_804:
        /*008c*/ 	.word	0x000002d0


	//   ....[1]....
        /*0090*/ 	.word	0x00000320


	//   ....[2]....
        /*0094*/ 	.word	0x00001740


	//----- nvinfo : EIATTR_CRS_STACK_SIZE
	.align		4
.L_805:
        /*0098*/ 	.byte	0x04, 0x1e
        /*009a*/ 	.short	(.L_807 - .L_806)
.L_806:
        /*009c*/ 	.word	0x00000000


	//----- nvinfo : EIATTR_CBANK_PARAM_SIZE
	.align		4
.L_807:
        /*00a0*/ 	.byte	0x03, 0x19
        /*00a2*/ 	.short	0x00ac


	//----- nvinfo : EIATTR_PARAM_CBANK
	.align		4
        /*00a4*/ 	.byte	0x04, 0x0a
        /*00a6*/ 	.short	(.L_809 - .L_808)
	.align		4
.L_808:
        /*00a8*/ 	.word	index@(.nv.constant0._ZN2at6native49_GLOBAL__N__09e94e3a_16_AveragePool3d_cu_a8eae74c44avg_pool3d_single_backward_out_frame_stride1IddEEvNS_27GenericPackedTensorAccessorIKT_Lm4ENS_16DefaultPtrTraitsElEENS3_IS4_Lm4ES6_lEEiiiT0_i)
        /*00ac*/ 	.short	0x0380
        /*00ae*/ 	.short	0x00ac


	//----- nvinfo : EIATTR_SW_WAR
	.align		4
.L_809:
        /*00b0*/ 	.byte	0x04, 0x36
        /*00b2*/ 	.short	(.L_811 - .L_810)
.L_810:
        /*00b4*/ 	.word	0x00000008
.L_811:


//--------------------- .nv.info._ZN2at6native49_GLOBAL__N__09e94e3a_16_AveragePool3d_cu_a8eae74c29avg_pool3d_cuda_update_outputIN3c108BFloat16EfEEvNS_27GenericPackedTensorAccessorIKT_Lm4ENS_16DefaultPtrTraitsElEENS5_IS6_Lm4ES8_lEEiiiiiiiiibii --------------------------
	.section	.nv.info._ZN2at6native49_GLOBAL__N__09e94e3a_16_AveragePool3d_cu_a8eae74c29avg_pool3d_cuda_update_outputIN3c108BFloat16EfEEvNS_27GenericPackedTensorAccessorIKT_Lm4ENS_16DefaultPtrTraitsElEENS5_IS6_Lm4ES8_lEEiiiiiiiiibii,"",@"SHT_CUDA_INFO"
	.sectionflags	@""
	.align	4


	//----- nvinfo : EIATTR_CUDA_API_VERSION
	.align		4
        /*0000*/ 	.byte	0x04, 0x37
        /*0002*/ 	.short	(.L_813 - .L_812)
.L_812:
        /*0004*/ 	.word	0x00000082


	//----- nvinfo : EIATTR_KPARAM_INFO
	.align		4
.L_813:
        /*0008*/ 	.byte	0x04, 0x17
        /*000a*/ 	.short	(.L_815 - .L_814)
.L_814:
        /*000c*/ 	.word	0x00000000
        /*0010*/ 	.short	0x000d
        /*0012*/ 	.short	0x00bc
        /*0014*/ 	.byte	0x00, 0xf0, 0x11, 0x00


	//----- nvinfo : EIATTR_KPARAM_INFO
	.align		4
.L_815:
        /*0018*/ 	.byte	0x04, 0x17
        /*001a*/ 	.short	(.L_817 - .L_816)
.L_816:
        /*001c*/ 	.word	0x00000000
        /*0020*/ 	.short	0x000c
        /*0022*/ 	.short	0x00b8
        /*0024*/ 	.byte	0x00, 0xf0, 0x11, 0x00


	//----- nvinfo : EIATTR_KPARAM_INFO
	.align		4
.L_817:
        /*0028*/ 	.byte	0x04, 0x17
        /*002a*/ 	.short	(.L_819 - .L_818)
.L_818:
        /*002c*/ 	.word	0x00000000
        /*0030*/ 	.short	0x000b
        /*0032*/ 	.short	0x00b4
        /*0034*/ 	.byte	0x00, 0xf0, 0x05, 0x00


	//----- nvinfo : EIATTR_KPARAM_INFO
	.align		4
.L_819:
        /*0038*/ 	.byte	0x04, 0x17
        /*003a*/ 	.short	(.L_821 - .L_820)
.L_820:
        /*003c*/ 	.word	0x00000000
        /*0040*/ 	.short	0x000a
        /*0042*/ 	.short	0x00b0
        /*0044*/ 	.byte	0x00, 0xf0, 0x11, 0x00


	//----- nvinfo : EIATTR_KPARAM_INFO
	.align		4
.L_821:
        /*0048*/ 	.byte	0x04, 0x17
        /*004a*/ 	.short	(.L_823 - .L_822)
.L_822:
        /*004c*/ 	.word	0x00000000
        /*0050*/ 	.short	0x0009
        /*0052*/ 	.short	0x00ac
        /*0054*/ 	.byte	0x00, 0xf0, 0x11, 0x00


	//----- nvinfo : EIATTR_KPARAM_INFO
	.align		4
.L_823:
        /*0058*/ 	.byte	0x04, 0x17
        /*005a*/ 	.short	(.L_825 - .L_824)
.L_824:
        /*005c*/ 	.word	0x00000000
        /*0060*/ 	.short	0x0008
        /*0062*/ 	.short	0x00a8
        /*0064*/ 	.byte	0x00, 0xf0, 0x11, 0x00


	//----- nvinfo : EIATTR_KPARAM_INFO
	.align		4
.L_825:
        /*0068*/ 	.byte	0x04, 0x17
        /*006a*/ 	.short	(.L_827 - .L_826)
.L_826:
        /*006c*/ 	.word	0x00000000
        /*0070*/ 	.short	0x0007
        /*0072*/ 	.short	0x00a4
        /*0074*/ 	.byte	0x00, 0xf0, 0x11, 0x00


	//----- nvinfo : EIATTR_KPARAM_INFO
	.align		4
.L_827:
        /*0078*/ 	.byte	0x04, 0x17
        /*007a*/ 	.short	(.L_829 - .L_828)
.L_828:
        /*007c*/ 	.word	0x00000000
        /*0080*/ 	.short	0x0006
        /*0082*/ 	.short	0x00a0
        /*0084*/ 	.byte	0x00, 0xf0, 0x11, 0x00


	//----- nvinfo : EIATTR_KPARAM_INFO
	.align		4
.L_829:
        /*0088*/ 	.byte	0x04, 0x17
        /*008a*/ 	.short	(.L_831 - .L_830)
.L_830:
        /*008c*/ 	.word	0x00000000
        /*0090*/ 	.short	0x0005
        /*0092*/ 	.short	0x009c
        /*0094*/ 	.byte	0x00, 0xf0, 0x11, 0x00


	//----- nvinfo : EIATTR_KPARAM_INFO
	.align		4
.L_831:
        /*0098*/ 	.byte	0x04, 0x17
        /*009a*/ 	.short	(.L_833 - .L_832)
.L_832:
        /*009c*/ 	.word	0x00000000
        /*00a0*/ 	.short	0x0004
        /*00a2*/ 	.short	0x0098
        /*00a4*/ 	.byte	0x00, 0xf0, 0x11, 0x00


	//----- nvinfo : EIATTR_KPARAM_INFO
	.align		4
.L_833:
        /*00a8*/ 	.byte	0x04, 0x17
        /*00aa*/ 	.short	(.L_835 - .L_834)
.L_834:
        /*00ac*/ 	.word	0x00000000
        /*00b0*/ 	.short	0x0003
        /*00b2*/ 	.short	0x0094
        /*00b4*/ 	.byte	0x00, 0xf0, 0x11, 0x00


	//----- nvinfo : EIATTR_KPARAM_INFO
	.align		4
.L_835:
        /*00b8*/ 	.byte	0x04, 0x17
        /*00ba*/ 	.short	(.L_837 - .L_836)
.L_836:
        /*00bc*/ 	.word	0x00000000
        /*00c0*/ 	.short	0x0002
        /*00c2*/ 	.short	0x0090
        /*00c4*/ 	.byte	0x00, 0xf0, 0x11, 0x00


	//----- nvinfo : EIATTR_KPARAM_INFO
	.align		4
.L_837:
        /*00c8*/ 	.byte	0x04, 0x17
        /*00ca*/ 	.short	(.L_839 - .L_838)
.L_838:
        /*00cc*/ 	.word	0x00000000
        /*00d0*/ 	.short	0x0001
        /*00d2*/ 	.short	0x0048
        /*00d4*/ 	.byte	0x00, 0xf0, 0x21, 0x01


	//----- nvinfo : EIATTR_KPARAM_INFO
	.align		4
.L_839:
        /*00d8*/ 	.byte	0x04, 0x17
        /*00da*/ 	.short	(.L_841 - .L_840)
.L_840:
        /*00dc*/ 	.word	0x00000000
        /*00e0*/ 	.short	0x0000
        /*00e2*/ 	.short	0x0000
        /*00e4*/ 	.byte	0x00, 0xf0, 0x21, 0x01


	//----- nvinfo : EIATTR_SPARSE_MMA_MASK
	.align		4
.L_841:
        /*00e8*/ 	.byte	0x03, 0x50
        /*00ea*/ 	.short	0x0000


	//----- nvinfo : EIATTR_MAXREG_COUNT
	.align		4
        /*00ec*/ 	.byte	0x03, 0x1b
        /*00ee*/ 	.short	0x00ff


	//----- nvinfo : EIATTR_MERCURY_ISA_VERSION
	.align		4
        /*00f0*/ 	.byte	0x03, 0x5f
        /*00f2*/ 	.short	0x0101


	//----- nvinfo : EIATTR_VRC_CTA_INIT_COUNT
	.align		4
        /*00f4*/ 	.byte	0x02, 0x4a
	.zero		1
	.zero		1


	//----- nvinfo : EIATTR_EXIT_INSTR_OFFSETS
	.align		4
        /*00f8*/ 	.byte	0x04, 0x1c
        /*00fa*/ 	.short	(.L_843 - .L_842)


	//   ....[0]....
.L_842:
        /*00fc*/ 	.word	0x000002f0


	//   ....[1]....
        /*0100*/ 	.word	0x00000340


	//   ....[2]....
        /*0104*/ 	.word	0x00000660


	//   ....[3]....
        /*0108*/ 	.word	0x00001ba0


	//----- nvinfo : EIATTR_CRS_STACK_SIZE
	.align		4
.L_843:
        /*010c*/ 	.byte	0x04, 0x1e
        /*010e*/ 	.short	(.L_845 - .L_844)
.L_844:
        /*0110*/ 	.word	0x00000000


	//----- nvinfo : EIATTR_CBANK_PARAM_SIZE
	.align		4
.L_845:
        /*0114*/ 	.byte	0x03, 0x19
        /*0116*/ 	.short	0x00c0


	//----- nvinfo : EIATTR_PARAM_CBANK
	.align		4
        /*0118*/ 	.byte	0x04, 0x0a
        /*011a*/ 	.short	(.L_847 - .L_846)
	.align		4
.L_846:
        /*011c*/ 	.word	index@(.nv.constant0._ZN2at6native49_GLOBAL__N__09e94e3a_16_AveragePool3d_cu_a8eae74c29avg_pool3d_cuda_update_outputIN3c108BFloat16EfEEvNS_27GenericPackedTensorAccessorIKT_Lm4ENS_16DefaultPtrTraitsElEENS5_IS6_Lm4ES8_lEEiiiiiiiiibii)
        /*0120*/ 	.short	0x0380
        /*0122*/ 	.short	0x00c0


	//----- nvinfo : EIATTR_SW_WAR
	.align		4
.L_847:
        /*0124*/ 	.byte	0x04, 0x36
        /*0126*/ 	.short	(.L_849 - .L_848)
.L_848:
        /*0128*/ 	.word	0x00000008
.L_849:


//--------------------- .nv.info._ZN2at6native49_GLOBAL__N__09e94e3a_16_AveragePool3d_cu_a8eae74c29avg_pool3d_cuda_update_outputILi7EN3c108BFloat16EfEEvNS_27GenericPackedTensorAccessorIKT0_Lm4ENS_16DefaultPtrTraitsElEENS5_IS6_Lm4ES8_lEEiiiiiiiibii --------------------------
	.section	.nv.info._ZN2at6native49_GLOBAL__N__09e94e3a_16_AveragePool3d_cu_a8eae74c29avg_pool3d_cuda_update_outputILi7EN3c108BFloat16EfEEvNS_27GenericPackedTensorAccessorIKT0_Lm4ENS_16DefaultPtrTraitsElEENS5_IS6_Lm4ES8_lEEiiiiiiiibii,"",@"SHT_CUDA_INFO"
	.sectionflags	@""
	.align	4


	//----- nvinfo : EIATTR_CUDA_API_VERSION
	.align		4
        /*0000*/ 	.byte	0x04, 0x37
        /*0002*/ 	.short	(.L_851 - .L_850)
.L_850:
        /*0004*/ 	.word	0x00000082


	//----- nvinfo : EIATTR_KPARAM_INFO
	.align		4
.L_851:
        /*0008*/ 	.byte	0x04, 0x17
        /*000a*/ 	.short	(.L_853 - .L_852)
.L_852:
        /*000c*/ 	.word	0x00000000
        /*0010*/ 	.short	0x000c
        /*0012*/ 	.short	0x00b8
        /*0014*/ 	.byte	0x00, 0xf0, 0x11, 0x00


	//----- nvinfo : EIATTR_KPARAM_INFO
	.align		4
.L_853:
        /*0018*/ 	.byte	0x04, 0x17
        /*001a*/ 	.short	(.L_855 - .L_854)
.L_854:
        /*001c*/ 	.word	0x00000000
        /*0020*/ 	.short	0x000b
        /*0022*/ 	.short	0x00b4
        /*0024*/ 	.byte	0x00, 0xf0, 0x11, 0x00


	//----- nvinfo : EIATTR_KPARAM_INFO
	.align		4
.L_855:
        /*0028*/ 	.byte	0x04, 0x17
        /*002a*/ 	.short	(.L_857 - .L_856)
.L_856:
        /*002c*/ 	.word	0x00000000
        /*0030*/ 	.short	0x000a
        /*0032*/ 	.short	0x00b0
        /*0034*/ 	.byte	0x00, 0xf0, 0x05, 0x00


	//----- nvinfo : EIATTR_KPARAM_INFO
	.align		4
.L_857:
        /*0038*/ 	.byte	0x04, 0x17
        /*003a*/ 	.short	(.L_859 - .L_858)
.L_858:
        /*003c*/ 	.word	0x00000000
        /*0040*/ 	.short	0x0009
        /*0042*/ 	.short	0x00ac
        /*0044*/ 	.byte	0x00, 0xf0, 0x11, 0x00


	//----- nvinfo : EIATTR_KPARAM_INFO
	.align		4
.L_859:
        /*0048*/ 	.byte	0x04, 0x17
        /*004a*/ 	.short	(.L_861 - .L_860)
.L_860:
        /*004c*/ 	.word	0x00000000
        /*0050*/ 	.short	0x0008
        /*0052*/ 	.short	0x00a8
        /*0054*/ 	.byte	0x00, 0xf0, 0x11, 0x00


	//----- nvinfo : EIATTR_KPARAM_INFO
	.align		4
.L_861:
        /*0058*/ 	.byte	0x04, 0x17
        /*005a*/ 	.short	(.L_863 - .L_862)
.L_862:
        /*005c*/ 	.word	0x00000000
        /*0060*/ 	.short	0x0007
        /*0062*/ 	.short	0x00a4
        /*0064*/ 	.byte	0x00, 0xf0, 0x11, 0x00


	//----- nvinfo : EIATTR_KPARAM_INFO
	.align		4
.L_863:
        /*0068*/ 	.byte	0x04, 0x17
        /*006a*/ 	.short	(.L_865 - .L_864)
.L_864:
        /*006c*/ 	.word	0x00000000
        /*0070*/ 	.short	0x0006
        /*0072*/ 	.short	0x00a0
        /*0074*/ 	.byte	0x00, 0xf0, 0x11, 0x00


	//----- nvinfo : EIATTR_KPARAM_INFO
	.align		4
.L_865:
        /*0078*/ 	.byte	0x04, 0x17
        /*007a*/ 	.short	(.L_867 - .L_866)
.L_866:
        /*007c*/ 	.word	0x00000000
        /*0080*/ 	.short	0x0005
        /*0082*/ 	.short	0x009c
        /*0084*/ 	.byte	0x00, 0xf0, 0x11, 0x00


	//----- nvinfo : EIATTR_KPARAM_INFO
	.align		4
.L_867:
        /*0088*/ 	.byte	0x04, 0x17
        /*008a*/ 	.short	(.L_869 - .L_868)
.L_868:
        /*008c*/ 	.word	0x00000000
        /*0090*/ 	.short	0x0004
        /*0092*/ 	.short	0x0098
        /*0094*/ 	.byte	0x00, 0xf0, 0x11, 0x00


	//----- nvinfo : EIATTR_KPARAM_INFO
	.align		4
.L_869:
        /*0098*/ 	.byte	0x04, 0x17
        /*009a*/ 	.short	(.L_871 - .L_870)
.L_870:
        /*009c*/ 	.word	0x00000000
        /*00a0*/ 	.short	0x0003
        /*00a2*/ 	.short	0x0094
        /*00a4*/ 	.byte	0x00, 0xf0, 0x11, 0x00


	//----- nvinfo : EIATTR_KPARAM_INFO
	.align		4
.L_871:
        /*00a8*/ 	.byte	0x04, 0x17
        /*00aa*/ 	.short	(.L_873 - .L_872)
.L_872:
        /*00ac*/ 	.word	0x00000000
        /*00b0*/ 	.short	0x0002
        /*00b2*/ 	.short	0x0090
        /*00b4*/ 	.byte	0x00, 0xf0, 0x11, 0x00


	//----- nvinfo : EIATTR_KPARAM_INFO
	.align		4
.L_873:
        /*00b8*/ 	.byte	0x04, 0x17
        /*00ba*/ 	.short	(.L_875 - .L_874)
.L_874:
        /*00bc*/ 	.word	0x00000000
        /*00c0*/ 	.short	0x0001
        /*00c2*/ 	.short	0x0048
        /*00c4*/ 	.byte	0x00, 0xf0, 0x21, 0x01


	//----- nvinfo : EIATTR_KPARAM_INFO
	.align		4
.L_875:
        /*00c8*/ 	.byte	0x04, 0x17
        /*00ca*/ 	.short	(.L_877 - .L_876)
.L_876:
        /*00cc*/ 	.word	0x00000000
        /*00d0*/ 	.short	0x0000
        /*00d2*/ 	.short	0x0000
        /*00d4*/ 	.byte	0x00, 0xf0, 0x21, 0x01


	//----- nvinfo : EIATTR_SPARSE_MMA_MASK
	.align		4
.L_877:
        /*00d8*/ 	.byte	0x03, 0x50
        /*00da*/ 	.short	0x0000


	//----- nvinfo : EIATTR_MAXREG_COUNT
	.align		4
        /*00dc*/ 	.byte	0x03, 0x1b
        /*00de*/ 	.short	0x00ff


	//----- nvinfo : EIATTR_MERCURY_ISA_VERSION
	.align		4
        /*00e0*/ 	.byte	0x03, 0x5f
        /*00e2*/ 	.short	0x0101


	//----- nvinfo : EIATTR_VRC_CTA_INIT_COUNT
	.align		4
        /*00e4*/ 	.byte	0x02, 0x4a
	.zero		1
	.zero		1


	//----- nvinfo : EIATTR_EXIT_INSTR_OFFSETS
	.align		4
        /*00e8*/ 	.byte	0x04, 0x1c
        /*00ea*/ 	.short	(.L_879 - .L_878)


	//   ....[0]....
.L_878:
        /*00ec*/ 	.word	0x000002f0


	//   ....[1]....
        /*00f0*/ 	.word	0x00000340


	//   ....[2]....
        /*00f4*/ 	.word	0x00000650


	//   ....[3]....
        /*00f8*/ 	.word	0x00001b70


	//----- nvinfo : EIATTR_CRS_STACK_SIZE
	.align		4
.L_879:
        /*00fc*/ 	.byte	0x04, 0x1e
        /*00fe*/ 	.short	(.L_881 - .L_880)
.L_880:
        /*0100*/ 	.word	0x00000000


	//----- nvinfo : EIATTR_CBANK_PARAM_SIZE
	.align		4
.L_881:
        /*0104*/ 	.byte	0x03, 0x19
        /*0106*/ 	.short	0x00bc


	//----- nvinfo : EIATTR_PARAM_CBANK
	.align		4
        /*0108*/ 	.byte	0x04, 0x0a
        /*010a*/ 	.short	(.L_883 - .L_882)
	.align		4
.L_882:
        /*010c*/ 	.word	index@(.nv.constant0._ZN2at6native49_GLOBAL__N__09e94e3a_16_AveragePool3d_cu_a8eae74c29avg_pool3d_cuda_update_outputILi7EN3c108BFloat16EfEEvNS_27GenericPackedTensorAccessorIKT0_Lm4ENS_16DefaultPtrTraitsElEENS5_IS6_Lm4ES8_lEEiiiiiiiibii)
        /*0110*/ 	.short	0x0380
        /*0112*/ 	.short	0x00bc


	//----- nvinfo : EIATTR_SW_WAR
	.align		4
.L_883:
        /*0114*/ 	.byte	0x04, 0x36
        /*0116*/ 	.short	(.L_885 - .L_884)
.L_884:
        /*0118*/ 	.word	0x00000008
.L_885:


//--------------------- .nv.info._ZN2at6native49_GLOBAL__N__09e94e3a_16_AveragePool3d_cu_a8eae74c29avg_pool3d_cuda_update_outputILi6EN3c108BFloat16EfEEvNS_27GenericPackedTensorAccessorIKT0_Lm4ENS_16DefaultPtrTraitsElEENS5_IS6_Lm4ES8_lEEiiiiiiiibii --------------------------
	.section	.nv.info._ZN2at6native49_GLOBAL__N__09e94e3a_16_AveragePool3d_cu_a8eae74c29avg_pool3d_cuda_update_outputILi6EN3c108BFloat16EfEEvNS_27GenericPackedTensorAccessorIKT0_Lm4ENS_16DefaultPtrTraitsElEENS5_IS6_Lm4ES8_lEEiiiiiiiibii,"",@"SHT_CUDA_INFO"
	.sectionflags	@""
	.align	4


	//----- nvinfo : EIATTR_CUDA_API_VERSION
	.align		4
        /*0000*/ 	.byte	0x04, 0x37
        /*0002*/ 	.short	(.L_887 - .L_886)
.L_886:
        /*0004*/ 	.word	0x00000082


	//----- nvinfo : EIATTR_KPARAM_INFO
	.align		4
.L_887:
        /*0008*/ 	.byte	0x04, 0x17
        /*000a*/ 	.short	(.L_889 - .L_888)
.L_888:
        /*000c*/ 	.word	0x00000000
        /*0010*/ 	.short	0x000c
        /*0012*/ 	.short	0x00b8
        /*0014*/ 	.byte	0x00, 0xf0, 0x11, 0x00


	//----- nvinfo : EIATTR_KPARAM_INFO
	.align		4
.L_889:
        /*0018*/ 	.byte	0x04, 0x17
        /*001a*/ 	.short	(.L_891 - .L_890)
.L_890:
        /*001c*/ 	.word	0x00000000
        /*0020*/ 	.short	0x000b
        /*0022*/ 	.short	0x00b4
        /*0024*/ 	.byte	0x00, 0xf0, 0x11, 0x00


	//----- nvinfo : EIATTR_KPARAM_INFO
	.align		4
.L_891:
        /*0028*/ 	.byte	0x04, 0x17
        /*002a*/ 	.short	(.L_893 - .L_892)
.L_892:
        /*002c*/ 	.word	0x00000000
        /*0030*/ 	.short	0x000a
        /*0032*/ 	.short	0x00b0
        /*0034*/ 	.byte	0x00, 0xf0, 0x05, 0x00


	//----- nvinfo : EIATTR_KPARAM_INFO
	.align		4
.L_893:
        /*0038*/ 	.byte	0x04, 0x17
        /*003a*/ 	.short	(.L_895 - .L_894)
.L_894:
        /*003c*/ 	.word	0x00000000
        /*0040*/ 	.short	0x0009
        /*0042*/ 	.short	0x00ac
        /*0044*/ 	.byte	0x00, 0xf0, 0x11, 0x00


	//----- nvinfo : EIATTR_KPARAM_INFO
	.align		4
.L_895:
        /*0048*/ 	.byte	0x04, 0x17
        /*004a*/ 	.short	(.L_897 - .L_896)
.L_896:
        /*004c*/ 	.word	0x00000000
        /*0050*/ 	.short	0x0008
        /*0052*/ 	.short	0x00a8
        /*0054*/ 	.byte	0x00, 0xf0, 0x11, 0x00


	//----- nvinfo : EIATTR_KPARAM_INFO
	.align		4
.L_897:
        /*0058*/ 	.byte	0x04, 0x17
        /*005a*/ 	.short	(.L_899 - .L_898)
.L_898:
        /*005c*/ 	.word	0x00000000
        /*0060*/ 	.short	0x0007
        /*0062*/ 	.short	0x00a4
        /*0064*/ 	.byte	0x00, 0xf0, 0x11, 0x00


	//----- nvinfo : EIATTR_KPARAM_INFO
	.align		4
.L_899:
        /*0068*/ 	.byte	0x04, 0x17
        /*006a*/ 	.short	(.L_901 - .L_900)
.L_900:
        /*006c*/ 	.word	0x00000000
        /*0070*/ 	.short	0x0006
        /*0072*/ 	.short	0x00a0
        /*0074*/ 	.byte	0x00, 0xf0, 0x11, 0x00


	//----- nvinfo : EIATTR_KPARAM_INFO
	.align		4
.L_901:
        /*0078*/ 	.byte	0x04, 0x17
        /*007a*/ 	.short	(.L_903 - .L_902)
.L_902:
        /*007c*/ 	.word	0x00000000
        /*0080*/ 	.short	0x0005
        /*0082*/ 	.short	0x009c
        /*0084*/ 	.byte	0x00, 0xf0, 0x11, 0x00


	//----- nvinfo : EIATTR_KPARAM_INFO
	.align		4
.L_903:
        /*0088*/ 	.byte	0x04, 0x17
        /*008a*/ 	.short	(.L_905 - .L_904)
.L_904:
        /*008c*/ 	.word	0x00000000
        /*0090*/ 	.short	0x0004
        /*0092*/ 	.short	0x0098
        /*0094*/ 	.byte	0x00, 0xf0, 0x11, 0x00


	//----- nvinfo : EIATTR_KPARAM_INFO
	.align		4
.L_905:
        /*0098*/ 	.byte	0x04, 0x17
        /*009a*/ 	.short	(.L_907 - .L_906)
.L_906:
        /*009c*/ 	.word	0x00000000
        /*00a0*/ 	.short	0x0003
        /*00a2*/ 	.short	0x0094
        /*00a4*/ 	.byte	0x00, 0xf0, 0x11, 0x00


	//----- nvinfo : EIATTR_KPARAM_INFO
	.align		4
.L_907:
        /*00a8*/ 	.byte	0x04, 0x17
        /*00aa*/ 	.short	(.L_909 - .L_908)
.L_908:
        /*00ac*/ 	.word	0x00000000
        /*00b0*/ 	.short	0x0002
        /*00b2*/ 	.short	0x0090
        /*00b4*/ 	.byte	0x00, 0xf0, 0x11, 0x00


	//----- nvinfo : EIATTR_KPARAM_INFO
	.align		4
.L_909:
        /*00b8*/ 	.byte	0x04, 0x17
        /*00ba*/ 	.short	(.L_911 - .L_910)
.L_910:
        /*00bc*/ 	.word	0x00000000
        /*00c0*/ 	.short	0x0001
        /*00c2*/ 	.short	0x0048
        /*00c4*/ 	.byte	0x00, 0xf0, 0x21, 0x01


	//----- nvinfo : EIATTR_KPARAM_INFO
	.align		4
.L_911:
        /*00c8*/ 	.byte	0x04, 0x17
        /*00ca*/ 	.short	(.L_913 - .L_912)
.L_912:
        /*00cc*/ 	.word	0x00000000
        /*00d0*/ 	.short	0x0000
        /*00d2*/ 	.short	0x0000
        /*00d4*/ 	.byte	0x00, 0xf0, 0x21, 0x01


	//----- nvinfo : EIATTR_SPARSE_MMA_MASK
	.align		4
.L_913:
        /*00d8*/ 	.byte	0x03, 0x50
        /*00da*/ 	.short	0x0000


	//----- nvinfo : EIATTR_MAXREG_COUNT
	.align		4
        /*00dc*/ 	.byte	0x03, 0x1b
        /*00de*/ 	.short	0x00ff


	//----- nvinfo : EIATTR_MERCURY_ISA_VERSION
	.align		4
        /*00e0*/ 	.byte	0x03, 0x5f
        /*00e2*/ 	.short	0x0101


	//----- nvinfo : EIATTR_VRC_CTA_INIT_COUNT
	.align		4
        /*00e4*/ 	.byte	0x02, 0x4a
	.zero		1
	.zero		1


	//----- nvinfo : EIATTR_EXIT_INSTR_OFFSETS
	.align		4
        /*00e8*/ 	.byte	0x04, 0x1c
        /*00ea*/ 	.short	(.L_915 - .L_914)


	//   ....[0]....
.L_914:
        /*00ec*/ 	.word	0x000002f0


	//   ....[1]....
        /*00f0*/ 	.word	0x00000340


	//   ....[2]....
        /*00f4*/ 	.word	0x00000650


	//   ....[3]....
        /*00f8*/ 	.word	0x00001b70


	//----- nvinfo : EIATTR_CRS_STACK_SIZE
	.align		4
.L_915:
        /*00fc*/ 	.byte	0x04, 0x1e
        /*00fe*/ 	.short	(.L_917 - .L_916)
.L_916:
        /*0100*/ 	.word	0x00000000


	//----- nvinfo : EIATTR_CBANK_PARAM_SIZE
	.align		4
.L_917:
        /*0104*/ 	.byte	0x03, 0x19
        /*0106*/ 	.short	0x00bc


	//----- nvinfo : EIATTR_PARAM_CBANK
	.align		4
        /*0108*/ 	.byte	0x04, 0x0a
        /*010a*/ 	.short	(.L_919 - .L_918)
	.align		4
.L_918:
        /*010c*/ 	.word	index@(.nv.constant0._ZN2at6native49_GLOBAL__N__09e94e3a_16_AveragePool3d_cu_a8eae74c29avg_pool3d_cuda_update_outputILi6EN3c108BFloat16EfEEvNS_27GenericPackedTensorAccessorIKT0_Lm4ENS_16DefaultPtrTraitsElEENS5_IS6_Lm4ES8_lEEiiiiiiiibii)
        /*0110*/ 	.short	0x0380
        /*0112*/ 	.short	0x00bc


	//----- nvinfo : EIATTR_SW_WAR
	.align		4
.L_919:
        /*0114*/ 	.byte	0x04, 0x36
        /*0116*/ 	.short	(.L_921 - .L_920)
.L_920:
        /*0118*/ 	.word	0x00000008
.L_921:


//--------------------- .nv.info._ZN2at6native49_GLOBAL__N__09e94e3a_16_AveragePool3d_cu_a8eae74c29avg_pool3d_cuda_update_outputILi5EN3c108BFloat16EfEEvNS_27GenericPackedTensorAccessorIKT0_Lm4ENS_16DefaultPtrTraitsElEENS5_IS6_Lm4ES8_lEEiiiiiiiibii --------------------------
	.section	.nv.info._ZN2at6native49_GLOBAL__N__09e94e3a_16_AveragePool3d_cu_a8eae74c29avg_pool3d_cuda_update_outputILi5EN3c108BFloat16EfEEvNS_27GenericPackedTensorAccessorIKT0_Lm4ENS_16DefaultPtrTraitsElEENS5_IS6_Lm4ES8_lEEiiiiiiiibii,"",@"SHT_CUDA_INFO"
	.sectionflags	@""
	.align	4


	//----- nvinfo : EIATTR_CUDA_API_VERSION
	.align		4
        /*0000*/ 	.byte	0x04, 0x37
        /*0002*/ 	.short	(.L_923 - .L_922)
.L_922:
        /*0004*/ 	.word	0x00000082


	//----- nvinfo : EIATTR_KPARAM_INFO
	.align		4
.L_923:
        /*0008*/ 	.byte	0x04, 0x17
        /*000a*/ 	.short	(.L_925 - .L_924)
.L_924:
        /*000c*/ 	.word	0x00000000
        /*0010*/ 	.short	0x000c
        /*0012*/ 	.short	0x00b8
        /*0014*/ 	.byte	0x00, 0xf0, 0x11, 0x00


	//----- nvinfo : EIATTR_KPARAM_INFO
	.align		4
.L_925:
        /*0018*/ 	.byte	0x04, 0x17
        /*001a*/ 	.short	(.L_927 - .L_926)
.L_926:
        /*001c*/ 	.word	0x00000000
        /*0020*/ 	.short	0x000b
        /*0022*/ 	.short	0x00b4
        /*0024*/ 	.byte	0x00, 0xf0, 0x11, 0x00


	//----- nvinfo : EIATTR_KPARAM_INFO
	.align		4
.L_927:
        /*0028*/ 	.byte	0x04, 0x17
        /*002a*/ 	.short	(.L_929 - .L_928)
.L_928:
        /*002c*/ 	.word	0x00000000
        /*0030*/ 	.short	0x000a
        /*0032*/ 	.short	0x00b0
        /*0034*/ 	.byte	0x00, 0xf0, 0x05, 0x00


	//----- nvinfo : EIATTR_KPARAM_INFO
	.align		4
.L_929:
        /*0038*/ 	.byte	0x04, 0x17
        /*003a*/ 	.short	(.L_931 - .L_930)
.L_930:
        /*003c*/ 	.word	0x00000000
        /*0040*/ 	.short	0x0009
        /*0042*/ 	.short	0x00ac
        /*0044*/ 	.byte	0x00, 0xf0, 0x11, 0x00


	//----- nvinfo : EIATTR_KPARAM_INFO
	.align		4
.L_931:
        /*0048*/ 	.byte	0x04, 0x17
        /*004a*/ 	.short	(.L_933 - .L_932)
.L_932:
        /*004c*/ 	.word	0x00000000
        /*0050*/ 	.short	0x0008
        /*0052*/ 	.short	0x00a8
        /*0054*/ 	.byte	0x00, 0xf0, 0x11, 0x00


	//----- nvinfo : EIATTR_KPARAM_INFO
	.align		4
.L_933:
        /*0058*/ 	.byte	0x04, 0x17
        /*005a*/ 	.short	(.L_935 - .L_934)
.L_934:
        /*005c*/ 	.word	0x00000000
        /*0060*/ 	.short	0x0007
        /*0062*/ 	.short	0x00a4
        /*0064*/ 	.byte	0x00, 0xf0, 0x11, 0x00


	//----- nvinfo : EIATTR_KPARAM_INFO
	.align		4
.L_935:
        /*0068*/ 	.byte	0x04, 0x17
        /*006a*/ 	.short	(.L_937 - .L_936)
.L_936:
        /*006c*/ 	.word	0x00000000
        /*0070*/ 	.short	0x0006
        /*0072*/ 	.short	0x00a0
        /*0074*/ 	.byte	0x00, 0xf0, 0x11, 0x00


	//----- nvinfo : EIATTR_KPARAM_INFO
	.align		4
.L_937:
        /*0078*/ 	.byte	0x04, 0x17
        /*007a*/ 	.short	(.L_939 - .L_938)
.L_938:
        /*007c*/ 	.word	0x00000000
        /*0080*/ 	.short	0x0005
        /*0082*/ 	.short	0x009c
        /*0084*/ 	.byte	0x00, 0xf0, 0x11, 0x00


	//----- nvinfo : EIATTR_KPARAM_INFO
	.align		4
.L_939:
        /*0088*/ 	.byte	0x04, 0x17
        /*008a*/ 	.short	(.L_941 - .L_940)
.L_940:
        /*008c*/ 	.word	0x00000000
        /*0090*/ 	.short	0x0004
        /*0092*/ 	.short	0x0098
        /*0094*/ 	.byte	0x00, 0xf0, 0x11, 0x00


	//----- nvinfo : EIATTR_KPARAM_INFO
	.align		4
.L_941:
        /*0098*/ 	.byte	0x04, 0x17
        /*009a*/ 	.short	(.L_943 - .L_942)
.L_942:
        /*009c*/ 	.word	0x00000000
        /*00a0*/ 	.short	0x0003
        /*00a2*/ 	.short	0x0094
        /*00a4*/ 	.byte	0x00, 0xf0, 0x11, 0x00


	//----- nvinfo : EIATTR_KPARAM_INFO
	.align		4
.L_943:
        /*00a8*/ 	.byte	0x04, 0x17
        /*00aa*/ 	.short	(.L_945 - .L_944)
.L_944:
        /*00ac*/ 	.word	0x00000000
        /*00b0*/ 	.short	0x0002
        /*00b2*/ 	.short	0x0090
        /*00b4*/ 	.byte	0x00, 0xf0, 0x11, 0x00


	//----- nvinfo : EIATTR_KPARAM_INFO
	.align		4
.L_945:
        /*00b8*/ 	.byte	0x04, 0x17
        /*00ba*/ 	.short	(.L_947 - .L_946)
.L_946:
        /*00bc*/ 	.word	0x00000000
        /*00c0*/ 	.short	0x0001
        /*00c2*/ 	.short	0x0048
        /*00c4*/ 	.byte	0x00, 0xf0, 0x21, 0x01


	//----- nvinfo : EIATTR_KPARAM_INFO
	.align		4
.L_947:
        /*00c8*/ 	.byte	0x04, 0x17
        /*00ca*/ 	.short	(.L_949 - .L_948)
.L_948:
        /*00cc*/ 	.word	0x00000000
        /*00d0*/ 	.short	0x0000
        /*00d2*/ 	.short	0x0000
        /*00d4*/ 	.byte	0x00, 0xf0, 0x21, 0x01


	//----- nvinfo : EIATTR_SPARSE_MMA_MASK
	.align		4
.L_949:
        /*00d8*/ 	.byte	0x03, 0x50
        /*00da*/ 	.short	0x0000


	//----- nvinfo : EIATTR_MAXREG_COUNT
	.align		4
        /*00dc*/ 	.byte	0x03, 0x1b
        /*00de*/ 	.short	0x00ff


	//----- nvinfo : EIATTR_MERCURY_ISA_VERSION
	.align		4
        /*00e0*/ 	.byte	0x03, 0x5f
        /*00e2*/ 	.short	0x0101


	//----- nvinfo : EIATTR_VRC_CTA_INIT_COUNT
	.align		4
        /*00e4*/ 	.byte	0x02, 0x4a
	.zero		1
	.zero		1


	//----- nvinfo : EIATTR_EXIT_INSTR_OFFSETS
	.align		4
        /*00e8*/ 	.byte	0x04, 0x1c
        /*00ea*/ 	.short	(.L_951 - .L_950)


	//   ....[0]....
.L_950:
        /*00ec*/ 	.word	0x000002f0


	//   ....[1]....
        /*00f0*/ 	.word	0x00000340


	//   ....[2]....
        /*00f4*/ 	.word	0x00000650


	//   ....[3]....
        /*00f8*/ 	.word	0x00001b70


	//----- nvinfo : EIATTR_CRS_STACK_SIZE
	.align		4
.L_951:
        /*00fc*/ 	.byte	0x04, 0x1e
        /*00fe*/ 	.short	(.L_953 - .L_952)
.L_952:
        /*0100*/ 	.word	0x00000000


	//----- nvinfo : EIATTR_CBANK_PARAM_SIZE
	.align		4
.L_953:
        /*0104*/ 	.byte	0x03, 0x19
        /*0106*/ 	.short	0x00bc


	//----- nvinfo : EIATTR_PARAM_CBANK
	.align		4
        /*0108*/ 	.byte	0x04, 0x0a
        /*010a*/ 	.short	(.L_955 - .L_954)
	.align		4
.L_954:
        /*010c*/ 	.word	index@(.nv.constant0._ZN2at6native49_GLOBAL__N__09e94e3a_16_AveragePool3d_cu_a8eae74c29avg_pool3d_cuda_update_outputILi5EN3c108BFloat16EfEEvNS_27GenericPackedTensorAccessorIKT0_Lm4ENS_16DefaultPtrTraitsElEENS5_IS6_Lm4ES8_lEEiiiiiiiibii)
        /*0110*/ 	.short	0x0380
        /*0112*/ 	.short	0x00bc


	//----- nvinfo : EIATTR_SW_WAR
	.align		4
.L_955:
        /*0114*/ 	.byte	0x04, 0x36
        /*0116*/ 	.short	(.L_957 - .L_956)
.L_956:
        /*0118*/ 	.word	0x00000008
.L_957:


//--------------------- .nv.info._ZN2at6native49_GLOBAL__N__09e94e3a_16_AveragePool3d_cu_a8eae74c29avg_pool3d_cuda_update_outputILi4EN3c108BFloat16EfEEvNS_27GenericPackedTensorAccessorIKT0_Lm4ENS_16DefaultPtrTraitsElEENS5_IS6_Lm4ES8_lEEiiiiiiiibii --------------------------
	.section	.nv.info._ZN2at6native49_GLOBAL__N__09e94e3a_16_AveragePool3d_cu_a8eae74c29avg_pool3d_cuda_update_outputILi4EN3c108BFloat16EfEEvNS_27GenericPackedTensorAccessorIKT0_Lm4ENS_16DefaultPtrTraitsElEENS5_IS6_Lm4ES8_lEEiiiiiiiibii,"",@"SHT_CUDA_INFO"
	.sectionflags	@""
	.align	4


	//----- nvinfo : EIATTR_CUDA_API_VERSION
	.align		4
        /*0000*/ 	.byte	0x04, 0x37
        /*0002*/ 	.short	(.L_959 - .L_958)
.L_958:
        /*0004*/ 	.word	0x00000082


	//----- nvinfo : EIATTR_KPARAM_INFO
	.align		4
.L_959:
        /*0008*/ 	.byte	0x04, 0x17
        /*000a*/ 	.short	(.L_961 - .L_960)
.L_960:
        /*000c*/ 	.word	0x00000000
        /*0010*/ 	.short	0x000c
        /*0012*/ 	.short	0x00b8
        /*0014*/ 	.byte	0x00, 0xf0, 0x11, 0x00


	//----- nvinfo : EIATTR_KPARAM_INFO
	.align		4
.L_961:
        /*0018*/ 	.byte	0x04, 0x17
        /*001a*/ 	.short	(.L_963 - .L_962)
.L_962:
        /*001c*/ 	.word	0x00000000
        /*0020*/ 	.short	0x000b
        /*0022*/ 	.short	0x00b4
        /*0024*/ 	.byte	0x00, 0xf0, 0x11, 0x00


	//----- nvinfo : EIATTR_KPARAM_INFO
	.align		4
.L_963:
        /*0028*/ 	.byte	0x04, 0x17
        /*002a*/ 	.short	(.L_965 - .L_964)
.L_964:
        /*002c*/ 	.word	0x00000000
        /*0030*/ 	.short	0x000a
        /*0032*/ 	.short	0x00b0
        /*0034*/ 	.byte	0x00, 0xf0, 0x05, 0x00


	//----- nvinfo : EIATTR_KPARAM_INFO
	.align		4
.L_965:
        /*0038*/ 	.byte	0x04, 0x17
        /*003a*/ 	.short	(.L_967 - .L_966)
.L_966:
        /*003c*/ 	.word	0x00000000
        /*0040*/ 	.short	0x0009
        /*0042*/ 	.short	0x00ac
        /*0044*/ 	.byte	0x00, 0xf0, 0x11, 0x00


	//----- nvinfo : EIATTR_KPARAM_INFO
	.align		4
.L_967:
        /*0048*/ 	.byte	0x04, 0x17
        /*004a*/ 	.short	(.L_969 - .L_968)
.L_968:
        /*004c*/ 	.word	0x00000000
        /*0050*/ 	.short	0x0008
        /*0052*/ 	.short	0x00a8
        /*0054*/ 	.byte	0x00, 0xf0, 0x11, 0x00


	//----- nvinfo : EIATTR_KPARAM_INFO
	.align		4
.L_969:
        /*0058*/ 	.byte	0x04, 0x17
        /*005a*/ 	.short	(.L_971 - .L_970)
.L_970:
        /*005c*/ 	.word	0x00000000
        /*0060*/ 	.short	0x0007
        /*0062*/ 	.short	0x00a4
        /*0064*/ 	.byte	0x00, 0xf0, 0x11, 0x00


	//----- nvinfo : EIATTR_KPARAM_INFO
	.align		4
.L_971:
        /*0068*/ 	.byte	0x04, 0x17
        /*006a*/ 	.short	(.L_973 - .L_972)
.L_972:
        /*006c*/ 	.word	0x00000000
        /*0070*/ 	.short	0x0006
        /*0072*/ 	.short	0x00a0
        /*0074*/ 	.byte	0x00, 0xf0, 0x11, 0x00


	//----- nvinfo : EIATTR_KPARAM_INFO
	.align		4
.L_973:
        /*0078*/ 	.byte	0x04, 0x17
        /*007a*/ 	.short	(.L_975 - .L_974)
.L_974:
        /*007c*/ 	.word	0x00000000
        /*0080*/ 	.short	0x0005
        /*0082*/ 	.short	0x009c
        /*0084*/ 	.byte	0x00, 0xf0, 0x11, 0x00


	//----- nvinfo : EIATTR_KPARAM_INFO
	.align		4
.L_975:
        /*0088*/ 	.byte	0x04, 0x17
        /*008a*/ 	.short	(.L_977 - .L_976)
.L_976:
        /*008c*/ 	.word	0x00000000
        /*0090*/ 	.short	0x0004
        /*0092*/ 	.short	0x0098
        /*0094*/ 	.byte	0x00, 0xf0, 0x11, 0x00


	//----- nvinfo : EIATTR_KPARAM_INFO
	.align		4
.L_977:
        /*0098*/ 	.byte	0x04, 0x17
        /*009a*/ 	.short	(.L_979 - .L_978)
.L_978:
        /*009c*/ 	.word	0x00000000
        /*00a0*/ 	.short	0x0003
        /*00a2*/ 	.short	0x0094
        /*00a4*/ 	.byte	0x00, 0xf0, 0x11, 0x00


	//----- nvinfo : EIATTR_KPARAM_INFO
	.align		4
.L_979:
        /*00a8*/ 	.byte	0x04, 0x17
        /*00aa*/ 	.short	(.L_981 - .L_980)
.L_980:
        /*00ac*/ 	.word	0x00000000
        /*00b0*/ 	.short	0x0002
        /*00b2*/ 	.short	0x0090
        /*00b4*/ 	.byte	0x00, 0xf0, 0x11, 0x00


	//----- nvinfo : EIATTR_KPARAM_INFO
	.align		4
.L_981:
        /*00b8*/ 	.byte	0x04, 0x17
        /*00ba*/ 	.short	(.L_983 - .L_982)
.L_982:
        /*00bc*/ 	.word	0x00000000
        /*00c0*/ 	.short	0x0001
        /*00c2*/ 	.short	0x0048
        /*00c4*/ 	.byte	0x00, 0xf0, 0x21, 0x01


	//----- nvinfo : EIATTR_KPARAM_INFO
	.align		4
.L_983:
        /*00c8*/ 	.byte	0x04, 0x17
        /*00ca*/ 	.short	(.L_985 - .L_984)
.L_984:
        /*00cc*/ 	.word	0x00000000
        /*00d0*/ 	.short	0x0000
        /*00d2*/ 	.short	0x0000
        /*00d4*/ 	.byte	0x00, 0xf0, 0x21, 0x01


	//----- nvinfo : EIATTR_SPARSE_MMA_MASK
	.align		4
.L_985:
        /*00d8*/ 	.byte	0x03, 0x50
        /*00da*/ 	.short	0x0000


	//----- nvinfo : EIATTR_MAXREG_COUNT
	.align		4
        /*00dc*/ 	.byte	0x03, 0x1b
        /*00de*/ 	.short	0x00ff


	//----- nvinfo : EIATTR_MERCURY_ISA_VERSION
	.align		4
        /*00e0*/ 	.byte	0x03, 0x5f
        /*00e2*/ 	.short	0x0101


	//----- nvinfo : EIATTR_VRC_CTA_INIT_COUNT
	.align		4
        /*00e4*/ 	.byte	0x02, 0x4a
	.zero		1
	.zero		1


	//----- nvinfo : EIATTR_EXIT_INSTR_OFFSETS
	.align		4
        /*00e8*/ 	.byte	0x04, 0x1c
        /*00ea*/ 	.short	(.L_987 - .L_986)


	//   ....[0]....
.L_986:
        /*00ec*/ 	.word	0x000002f0


	//   ....[1]....
        /*00f0*/ 	.word	0x00000340


	//   ....[2]....
        /*00f4*/ 	.word	0x00000650


	//   ....[3]....
        /*00f8*/ 	.word	0x00001b70


	//----- nvinfo : EIATTR_CRS_STACK_SIZE
	.align		4
.L_987:
        /*00fc*/ 	.byte	0x04, 0x1e
        /*00fe*/ 	.short	(.L_989 - .L_988)
.L_988:
        /*0100*/ 	.word	0x00000000


	//----- nvinfo : EIATTR_CBANK_PARAM_SIZE
	.align		4
.L_989:
        /*0104*/ 	.byte	0x03, 0x19
        /*0106*/ 	.short	0x00bc


	//----- nvinfo : EIATTR_PARAM_CBANK
	.align		4
        /*0108*/ 	.byte	0x04, 0x0a
        /*010a*/ 	.short	(.L_991 - .L_990)
	.align		4
.L_990:
        /*010c*/ 	.word	index@(.nv.constant0._ZN2at6native49_GLOBAL__N__09e94e3a_16_AveragePool3d_cu_a8eae74c29avg_pool3d_cuda_update_outputILi4EN3c108BFloat16EfEEvNS_27GenericPackedTensorAccessorIKT0_Lm4ENS_16DefaultPtrTraitsElEENS5_IS6_Lm4ES8_lEEiiiiiiiibii)
        /*0110*/ 	.short	0x0380
        /*0112*/ 	.short	0x00bc


	//----- nvinfo : EIATTR_SW_WAR
	.align		4
.L_991:
        /*0114*/ 	.byte	0x04, 0x36
        /*0116*/ 	.short	(.L_993 - .L_992)
.L_992:
        /*0118*/ 	.word	0x00000008
.L_993:


//--------------------- .nv.info._ZN2at6native49_GLOBAL__N__09e94e3a_16_AveragePool3d_cu_a8eae74c29avg_pool3d_cuda_update_outputILi3EN3c108BFloat16EfEEvNS_27GenericPackedTensorAccessorIKT0_Lm4ENS_16DefaultPtrTraitsElEENS5_IS6_Lm4ES8_lEEiiiiiiiibii --------------------------
	.section	.nv.info._ZN2at6native49_GLOBAL__N__09e94e3a_16_AveragePool3d_cu_a8eae74c29avg_pool3d_cuda_update_outputILi3EN3c108BFloat16EfEEvNS_27GenericPackedTensorAccessorIKT0_Lm4ENS_16DefaultPtrTraitsElEENS5_IS6_Lm4ES8_lEEiiiiiiiibii,"",@"SHT_CUDA_INFO"
	.sectionflags	@""
	.align	4


	//----- nvinfo : EIATTR_CUDA_API_VERSION
	.align		4
        /*0000*/ 	.byte	0x04, 0x37
        /*0002*/ 	.short	(.L_995 - .L_994)
.L_994:
        /*0004*/ 	.word	0x00000082


	//----- nvinfo : EIATTR_KPARAM_INFO
	.align		4
.L_995:
        /*0008*/ 	.byte	0x04, 0x17
        /*000a*/ 	.short	(.L_997 - .L_996)
.L_996:
        /*000c*/ 	.word	0x00000000
        /*0010*/ 	.short	0x000c
        /*0012*/ 	.short	0x00b8
        /*0014*/ 	.byte	0x00, 0xf0, 0x11, 0x00


	//----- nvinfo : EIATTR_KPARAM_INFO
	.align		4
.L_997:
        /*0018*/ 	.byte	0x04, 0x17
        /*001a*/ 	.short	(.L_999 - .L_998)
.L_998:
        /*001c*/ 	.word	0x00000000
        /*0020*/ 	.short	0x000b
        /*0022*/ 	.short	0x00b4
        /*0024*/ 	.byte	0x00, 0xf0, 0x11, 0x00


	//----- nvinfo : EIATTR_KPARAM_INFO
	.align		4
.L_999:
        /*0028*/ 	.byte	0x04, 0x17
        /*002a*/ 	.short	(.L_1001 - .L_1000)
.L_1000:
        /*002c*/ 	.word	0x00000000
        /*0030*/ 	.short	0x000a
        /*0032*/ 	.short	0x00b0
        /*0034*/ 	.byte	0x00, 0xf0, 0x05, 0x00


	//----- nvinfo : EIATTR_KPARAM_INFO
	.align		4
.L_1001:
        /*0038*/ 	.byte	0x04, 0x17
        /*003a*/ 	.short	(.L_1003 - .L_1002)
.L_1002:
        /*003c*/ 	.word	0x00000000
        /*0040*/ 	.short	0x0009
        /*0042*/ 	.short	0x00ac
        /*0044*/ 	.byte	0x00, 0xf0, 0x11, 0x00


	//----- nvinfo : EIATTR_KPARAM_INFO
	.align		4
.L_1003:
        /*0048*/ 	.byte	0x04, 0x17
        /*004a*/ 	.short	(.L_1005 - .L_1004)
.L_1004:
        /*004c*/ 	.word	0x00000000
        /*0050*/ 	.short	0x0008
        /*0052*/ 	.short	0x00a8
        /*0054*/ 	.byte	0x00, 0xf0, 0x11, 0x00


	//----- nvinfo : EIATTR_KPARAM_INFO
	.align		4
.L_1005:
        /*0058*/ 	.byte	0x04, 0x17
        /*005a*/ 	.short	(.L_1007 - .L_1006)
.L_1006:
        /*005c*/ 	.word	0x00000000
        /*0060*/ 	.short	0x0007
        /*0062*/ 	.short	0x00a4
        /*0064*/ 	.byte	0x00, 0xf0, 0x11, 0x00


	//----- nvinfo : EIATTR_KPARAM_INFO
	.align		4
.L_1007:
        /*0068*/ 	.byte	0x04, 0x17
        /*006a*/ 	.short	(.L_1009 - .L_1008)
.L_1008:
        /*006c*/ 	.word	0x00000000
        /*0070*/ 	.short	0x0006
        /*0072*/ 	.short	0x00a0
        /*0074*/ 	.byte	0x00, 0xf0, 0x11, 0x00


	//----- nvinfo : EIATTR_KPARAM_INFO
	.align		4
.L_1009:
        /*0078*/ 	.byte	0x04, 0x17
        /*007a*/ 	.short	(.L_1011 - .L_1010)
.L_1010:
        /*007c*/ 	.word	0x00000000
        /*0080*/ 	.short	0x0005
        /*0082*/ 	.short	0x009c
        /*0084*/ 	.byte	0x00, 0xf0, 0x11, 0x00


	//----- nvinfo : EIATTR_KPARAM_INFO
	.align		4
.L_1011:
        /*0088*/ 	.byte	0x04, 0x17
        /*008a*/ 	.short	(.L_1013 - .L_1012)
.L_1012:
        /*008c*/ 	.word	0x00000000
        /*0090*/ 	.short	0x0004
        /*0092*/ 	.short	0x0098
        /*0094*/ 	.byte	0x00, 0xf0, 0x11, 0x00


	//----- nvinfo : EIATTR_KPARAM_INFO
	.align		4
.L_1013:
        /*0098*/ 	.byte	0x04, 0x17
        /*009a*/ 	.short	(.L_1015 - .L_1014)
.L_1014:
        /*009c*/ 	.word	0x00000000
        /*00a0*/ 	.short	0x0003
        /*00a2*/ 	.short	0x0094
        /*00a4*/ 	.byte	0x00, 0xf0, 0x11, 0x00


	//----- nvinfo : EIATTR_KPARAM_INFO
	.align		4
.L_1015:
        /*00a8*/ 	.byte	0x04, 0x17
        /*00aa*/ 	.short	(.L_1017 - .L_1016)
.L_1016:
        /*00ac*/ 	.word	0x00000000
        /*00b0*/ 	.short	0x0002
        /*00b2*/ 	.short	0x0090
        /*00b4*/ 	.byte	0x00, 0xf0, 0x11, 0x00


	//----- nvinfo : EIATTR_KPARAM_INFO
	.align		4
.L_1017:
        /*00b8*/ 	.byte	0x04, 0x17
        /*00ba*/ 	.short	(.L_1019 - .L_1018)
.L_1018:
        /*00bc*/ 	.word	0x00000000
        /*00c0*/ 	.short	0x0001
        /*00c2*/ 	.short	0x0048
        /*00c4*/ 	.byte	0x00, 0xf0, 0x21, 0x01


	//----- nvinfo : EIATTR_KPARAM_INFO
	.align		4
.L_1019:
        /*00c8*/ 	.byte	0x04, 0x17
        /*00ca*/ 	.short	(.L_1021 - .L_1020)
.L_1020:
        /*00cc*/ 	.word	0x00000000
        /*00d0*/ 	.short	0x0000
        /*00d2*/ 	.short	0x0000
        /*00d4*/ 	.byte	0x00, 0xf0, 0x21, 0x01


	//----- nvinfo : EIATTR_SPARSE_MMA_MASK
	.align		4
.L_1021:
        /*00d8*/ 	.byte	0x03, 0x50
        /*00da*/ 	.short	0x0000


	//----- nvinfo : EIATTR_MAXREG_COUNT
	.align		4
        /*00dc*/ 	.byte	0x03, 0x1b
        /*00de*/ 	.short	0x00ff


	//----- nvinfo : EIATTR_MERCURY_ISA_VERSION
	.align		4
        /*00e0*/ 	.byte	0x03, 0x5f
        /*00e2*/ 	.short	0x0101


	//----- nvinfo : EIATTR_VRC_CTA_INIT_COUNT
	.align		4
        /*00e4*/ 	.byte	0x02, 0x4a
	.zero		1
	.zero		1


	//----- nvinfo : EIATTR_EXIT_INSTR_OFFSETS
	.align		4
        /*00e8*/ 	.byte	0x04, 0x1c
        /*00ea*/ 	.short	(.L_1023 - .L_1022)


	//   ....[0]....
.L_1022:
        /*00ec*/ 	.word	0x000002f0


	//   ....[1]....
        /*00f0*/ 	.word	0x00000340


	//   ....[2]....
        /*00f4*/ 	.word	0x00000650


	//   ....[3]....
        /*00f8*/ 	.word	0x00001b70


	//----- nvinfo : EIATTR_CRS_STACK_SIZE
	.align		4
.L_1023:
        /*00fc*/ 	.byte	0x04, 0x1e
        /*00fe*/ 	.short	(.L_1025 - .L_1024)
.L_1024:
        /*0100*/ 	.word	0x00000000


	//----- nvinfo : EIATTR_CBANK_PARAM_SIZE
	.align		4
.L_1025:
        /*0104*/ 	.byte	0x03, 0x19
        /*0106*/ 	.short	0x00bc


	//----- nvinfo : EIATTR_PARAM_CBANK
	.align		4
        /*0108*/ 	.byte	0x04, 0x0a
        /*010a*/ 	.short	(.L_1027 - .L_1026)
	.align		4
.L_1026:
        /*010c*/ 	.word	index@(.nv.constant0._ZN2at6native49_GLOBAL__N__09e94e3a_16_AveragePool3d_cu_a8eae74c29avg_pool3d_cuda_update_outputILi3EN3c108BFloat16EfEEvNS_27GenericPackedTensorAccessorIKT0_Lm4ENS_16DefaultPtrTraitsElEENS5_IS6_Lm4ES8_lEEiiiiiiiibii)
        /*0110*/ 	.short	0x0380
        /*0112*/ 	.short	0x00bc


	//----- nvinfo : EIATTR_SW_WAR
	.align		4
.L_1027:
        /*0114*/ 	.byte	0x04, 0x36
        /*0116*/ 	.short	(.L_1029 - .L_1028)
.L_1028:
        /*0118*/ 	.word	0x00000008
.L_1029:


//--------------------- .nv.info._ZN2at6native49_GLOBAL__N__09e94e3a_16_AveragePool3d_cu_a8eae74c29avg_pool3d_cuda_update_outputILi2EN3c108BFloat16EfEEvNS_27GenericPackedTensorAccessorIKT0_Lm4ENS_16DefaultPtrTraitsElEENS5_IS6_Lm4ES8_lEEiiiiiiiibii --------------------------
	.section	.nv.info._ZN2at6native49_GLOBAL__N__09e94e3a_16_AveragePool3d_cu_a8eae74c29avg_pool3d_cuda_update_outputILi2EN3c108BFloat16EfEEvNS_27GenericPackedTensorAccessorIKT0_Lm4ENS_16DefaultPtrTraitsElEENS5_IS6_Lm4ES8_lEEiiiiiiiibii,"",@"SHT_CUDA_INFO"
	.sectionflags	@""
	.align	4


	//----- nvinfo : EIATTR_CUDA_API_VERSION
	.align		4
        /*0000*/ 	.byte	0x04, 0x37
        /*0002*/ 	.short	(.L_1031 - .L_1030)
.L_1030:
        /*0004*/ 	.word	0x00000082


	//----- nvinfo : EIATTR_KPARAM_INFO
	.align		4
.L_1031:
        /*0008*/ 	.byte	0x04, 0x17
        /*000a*/ 	.short	(.L_1033 - .L_1032)
.L_1032:
        /*000c*/ 	.word	0x00000000
        /*0010*/ 	.short	0x000c
        /*0012*/ 	.short	0x00b8
        /*0014*/ 	.byte	0x00, 0xf0, 0x11, 0x00


	//----- nvinfo : EIATTR_KPARAM_INFO
	.align		4
.L_1033:
        /*0018*/ 	.byte	0x04, 0x17
        /*001a*/ 	.short	(.L_1035 - .L_1034)
.L_1034:
        /*001c*/ 	.word	0x00000000
        /*0020*/ 	.short	0x000b
        /*0022*/ 	.short	0x00b4
        /*0024*/ 	.byte	0x00, 0xf0, 0x11, 0x00


	//----- nvinfo : EIATTR_KPARAM_INFO
	.align		4
.L_1035:
        /*0028*/ 	.byte	0x04, 0x17
        /*002a*/ 	.short	(.L_1037 - .L_1036)
.L_1036:
        /*002c*/ 	.word	0x00000000
        /*0030*/ 	.short	0x000a
        /*0032*/ 	.short	0x00b0
        /*0034*/ 	.byte	0x00, 0xf0, 0x05, 0x00


	//----- nvinfo : EIATTR_KPARAM_INFO
	.align		4
.L_1037:
        /*0038*/ 	.byte	0x04, 0x17
        /*003a*/ 	.short	(.L_1039 - .L_1038)
.L_1038:
        /*003c*/ 	.word	0x00000000
        /*0040*/ 	.short	0x0009
        /*0042*/ 	.short	0x00ac
        /*0044*/ 	.byte	0x00, 0xf0, 0x11, 0x00


	//----- nvinfo : EIATTR_KPARAM_INFO
	.align		4
.L_1039:
        /*0048*/ 	.byte	0x04, 0x17
        /*004a*/ 	.short	(.L_1041 - .L_1040)
.L_1040:
        /*004c*/ 	.word	0x00000000
        /*0050*/ 	.short	0x0008
        /*0052*/ 	.short	0x00a8
        /*0054*/ 	.byte	0x00, 0xf0, 0x11, 0x00


	//----- nvinfo : EIATTR_KPARAM_INFO
	.align		4
.L_1041:
        /*0058*/ 	.byte	0x04, 0x17
        /*005a*/ 	.short	(.L_1043 - .L_1042)
.L_1042:
        /*005c*/ 	.word	0x00000000
        /*0060*/ 	.short	0x0007
        /*0062*/ 	.short	0x00a4
        /*0064*/ 	.byte	0x00, 0xf0, 0x11, 0x00


	//----- nvinfo : EIATTR_KPARAM_INFO
	.align		4
.L_1043:
        /*0068*/ 	.byte	0x04, 0x17
        /*006a*/ 	.short	(.L_1045 - .L_1044)
.L_1044:
        /*006c*/ 	.word	0x00000000
        /*0070*/ 	.short	0x0006
        /*0072*/ 	.short	0x00a0
        /*0074*/ 	.byte	0x00, 0xf0, 0x11, 0x00


	//----- nvinfo : EIATTR_KPARAM_INFO
	.align		4
.L_1045:
        /*0078*/ 	.byte	0x04, 0x17
        /*007a*/ 	.short	(.L_1047 - .L_1046)
.L_1046:
        /*007c*/ 	.word	0x00000000
        /*0080*/ 	.short	0x0005
        /*0082*/ 	.short	0x009c
        /*0084*/ 	.byte	0x00, 0xf0, 0x11, 0x00


	//----- nvinfo : EIATTR_KPARAM_INFO
	.align		4
.L_1047:
        /*0088*/ 	.byte	0x04, 0x17
        /*008a*/ 	.short	(.L_1049 - .L_1048)
.L_1048:
        /*008c*/ 	.word	0x00000000
        /*0090*/ 	.short	0x0004
        /*0092*/ 	.short	0x0098
        /*0094*/ 	.byte	0x00, 0xf0, 0x11, 0x00


	//----- nvinfo : EIATTR_KPARAM_INFO
	.align		4
.L_1049:
        /*0098*/ 	.byte	0x04, 0x17
        /*009a*/ 	.short	(.L_1051 - .L_1050)
.L_1050:
        /*009c*/ 	.word	0x00000000
        /*00a0*/ 	.short	0x0003
        /*00a2*/ 	.short	0x0094
        /*00a4*/ 	.byte	0x00, 0xf0, 0x11, 0x00


	//----- nvinfo : EIATTR_KPARAM_INFO
	.align		4
.L_1051:
        /*00a8*/ 	.byte	0x04, 0x17
        /*00aa*/ 	.short	(.L_1053 - .L_1052)
.L_1052:
        /*00ac*/ 	.word	0x00000000
        /*00b0*/ 	.short	0x0002
        /*00b2*/ 	.short	0x0090
        /*00b4*/ 	.byte	0x00, 0xf0, 0x11, 0x00


	//----- nvinfo : EIATTR_KPARAM_INFO
	.align		4
.L_1053:
        /*00b8*/ 	.byte	0x04, 0x17
        /*00ba*/ 	.short	(.L_1055 - .L_1054)
.L_1054:
        /*00bc*/ 	.word	0x00000000
        /*00c0*/ 	.short	0x0001
        /*00c2*/ 	.short	0x0048
        /*00c4*/ 	.byte	0x00, 0xf0, 0x21, 0x01


	//----- nvinfo : EIATTR_KPARAM_INFO
	.align		4
.L_1055:
        /*00c8*/ 	.byte	0x04, 0x17
        /*00ca*/ 	.short	(.L_1057 - .L_1056)
.L_1056:
        /*00cc*/ 	.word	0x00000000
        /*00d0*/ 	.short	0x0000
        /*00d2*/ 	.short	0x0000
        /*00d4*/ 	.byte	0x00, 0xf0, 0x21, 0x01


	//----- nvinfo : EIATTR_SPARSE_MMA_MASK
	.align		4
.L_1057:
        /*00d8*/ 	.byte	0x03, 0x50
        /*00da*/ 	.short	0x0000


	//----- nvinfo : EIATTR_MAXREG_COUNT
	.align		4
        /*00dc*/ 	.byte	0x03, 0x1b
        /*00de*/ 	.short	0x00ff


	//----- nvinfo : EIATTR_MERCURY_ISA_VERSION
	.align		4
        /*00e0*/ 	.byte	0x03, 0x5f
        /*00e2*/ 	.short	0x0101


	//----- nvinfo : EIATTR_VRC_CTA_INIT_COUNT
	.align		4
        /*00e4*/ 	.byte	0x02, 0x4a
	.zero		1
	.zero		1


	//----- nvinfo : EIATTR_EXIT_INSTR_OFFSETS
	.align		4
        /*00e8*/ 	.byte	0x04, 0x1c
        /*00ea*/ 	.short	(.L_1059 - .L_1058)


	//   ....[0]....
.L_1058:
        /*00ec*/ 	.word	0x000002f0


	//   ....[1]....
        /*00f0*/ 	.word	0x00000340


	//   ....[2]....
        /*00f4*/ 	.word	0x00000650


	//   ....[3]....
        /*00f8*/ 	.word	0x00001b70


	//----- nvinfo : EIATTR_CRS_STACK_SIZE
	.align		4
.L_1059:
        /*00fc*/ 	.byte	0x04, 0x1e
        /*00fe*/ 	.short	(.L_1061 - .L_1060)
.L_1060:
        /*0100*/ 	.word	0x00000000


	//----- nvinfo : EIATTR_CBANK_PARAM_SIZE
	.align		4
.L_1061:
        /*0104*/ 	.byte	0x03, 0x19
        /*0106*/ 	.short	0x00bc


	//----- nvinfo : EIATTR_PARAM_CBANK
	.align		4
        /*0108*/ 	.byte	0x04, 0x0a
        /*010a*/ 	.short	(.L_1063 - .L_1062)
	.align		4
.L_1062:
        /*010c*/ 	.word	index@(.nv.constant0._ZN2at6native49_GLOBAL__N__09e94e3a_16_AveragePool3d_cu_a8eae74c29avg_pool3d_cuda_update_outputILi2EN3c108BFloat16EfEEvNS_27GenericPackedTensorAccessorIKT0_Lm4ENS_16DefaultPtrTraitsElEENS5_IS6_Lm4ES8_lEEiiiiiiiibii)
        /*0110*/ 	.short	0x0380
        /*0112*/ 	.short	0x00bc


	//----- nvinfo : EIATTR_SW_WAR
	.align		4
.L_1063:
        /*0114*/ 	.byte	0x04, 0x36
        /*0116*/ 	.short	(.L_1065 - .L_1064)
.L_1064:
        /*0118*/ 	.word	0x00000008
.L_1065:


//--------------------- .nv.info._ZN2at6native49_GLOBAL__N__09e94e3a_16_AveragePool3d_cu_a8eae74c29avg_pool3d_cuda_update_outputILi1EN3c108BFloat16EfEEvNS_27GenericPackedTensorAccessorIKT0_Lm4ENS_16DefaultPtrTraitsElEENS5_IS6_Lm4ES8_lEEiiiiiiiibii --------------------------
	.section	.nv.info._ZN2at6native49_GLOBAL__N__09e94e3a_16_AveragePool3d_cu_a8eae74c29avg_pool3d_cuda_update_outputILi1EN3c108BFloat16EfEEvNS_27GenericPackedTensorAccessorIKT0_Lm4ENS_16DefaultPtrTraitsElEENS5_IS6_Lm4ES8_lEEiiiiiiiibii,"",@"SHT_CUDA_INFO"
	.sectionflags	@""
	.align	4


	//----- nvinfo : EIATTR_CUDA_API_VERSION
	.align		4
        /*0000*/ 	.byte	0x04, 0x37
        /*0002*/ 	.short	(.L_1067 - .L_1066)
.L_1066:
        /*0004*/ 	.word	0x00000082


	//----- nvinfo : EIATTR_KPARAM_INFO
	.align		4
.L_1067:
        /*0008*/ 	.byte	0x04, 0x17
        /*000a*/ 	.short	(.L_1069 - .L_1068)
.L_1068:
        /*000c*/ 	.word	0x00000000
        /*0010*/ 	.short	0x000c
        /*0012*/ 	.short	0x00b8
        /*0014*/ 	.byte	0x00, 0xf0, 0x11, 0x00


	//----- nvinfo : EIATTR_KPARAM_INFO
	.align		4
.L_1069:
        /*0018*/ 	.byte	0x04, 0x17
        /*001a*/ 	.short	(.L_1071 - .L_1070)
.L_1070:
        /*001c*/ 	.word	0x00000000
        /*0020*/ 	.short	0x000b
        /*0022*/ 	.short	0x00b4
        /*0024*/ 	.byte	0x00, 0xf0, 0x11, 0x00


	//----- nvinfo : EIATTR_KPARAM_INFO
	.align		4
.L_1071:
        /*0028*/ 	.byte	0x04, 0x17
        /*002a*/ 	.short	(.L_1073 - .L_1072)
.L_1072:
        /*002c*/ 	.word	0x00000000
        /*0030*/ 	.short	0x000a
        /*0032*/ 	.short	0x00b0
        /*0034*/ 	.byte	0x00, 0xf0, 0x05, 0x00


	//----- nvinfo : EIATTR_KPARAM_INFO
	.align		4
.L_1073:
        /*0038*/ 	.byte	0x04, 0x17
        /*003a*/ 	.short	(.L_1075 - .L_1074)
.L_1074:
        /*003c*/ 	.word	0x00000000
        /*0040*/ 	.short	0x0009
        /*0042*/ 	.short	0x00ac
        /*0044*/ 	.byte	0x00, 0xf0, 0x11, 0x00


	//----- nvinfo : EIATTR_KPARAM_INFO
	.align		4
.L_1075:
        /*0048*/ 	.byte	0x04, 0x17
        /*004a*/ 	.short	(.L_1077 - .L_1076)
.L_1076:
        /*004c*/ 	.word	0x00000000
        /*0050*/ 	.short	0x0008
        /*0052*/ 	.short	0x00a8
        /*0054*/ 	.byte	0x00, 0xf0, 0x11, 0x00


	//----- nvinfo : EIATTR_KPARAM_INFO
	.align		4
.L_1077:
        /*0058*/ 	.byte	0x04, 0x17
        /*005a*/ 	.short	(.L_1079 - .L_1078)
.L_1078:
        /*005c*/ 	.word	0x00000000
        /*0060*/ 	.short	0x0007
        /*0062*/ 	.short	0x00a4
        /*0064*/ 	.byte	0x00, 0xf0, 0x11, 0x00


	//----- nvinfo : EIATTR_KPARAM_INFO
	.align		4
.L_1079:
        /*0068*/ 	.byte	0x04, 0x17
        /*006a*/ 	.short	(.L_1081 - .L_1080)
.L_1080:
        /*006c*/ 	.word	0x00000000
        /*0070*/ 	.short	0x0006
        /*0072*/ 	.short	0x00a0
        /*0074*/ 	.byte	0x00, 0xf0, 0x11, 0x00


	//----- nvinfo : EIATTR_KPARAM_INFO
	.align		4
.L_1081:
        /*0078*/ 	.byte	0x04, 0x17
        /*007a*/ 	.short	(.L_1083 - .L_1082)
.L_1082:
        /*007c*/ 	.word	0x00000000
        /*0080*/ 	.short	0x0005
        /*0082*/ 	.short	0x009c
        /*0084*/ 	.byte	0x00, 0xf0, 0x11, 0x00


	//----- nvinfo : EIATTR_KPARAM_INFO
	.align		4
.L_1083:
        /*0088*/ 	.byte	0x04, 0x17
        /*008a*/ 	.short	(.L_1085 - .L_1084)
.L_1084:
        /*008c*/ 	.word	0x00000000
        /*0090*/ 	.short	0x0004
        /*0092*/ 	.short	0x0098
        /*0094*/ 	.byte	0x00, 0xf0, 0x11, 0x00


	//----- nvinfo : EIATTR_KPARAM_INFO
	.align		4
.L_1085:
        /*0098*/ 	.byte	0x04, 0x17
        /*009a*/ 	.short	(.L_1087 - .L_1086)
.L_1086:
        /*009c*/ 	.word	0x00000000
        /*00a0*/ 	.short	0x0003
        /*00a2*/ 	.short	0x0094
        /*00a4*/ 	.byte	0x00, 0xf0, 0x11, 0x00


	//----- nvinfo : EIATTR_KPARAM_INFO
	.align		4
.L_1087:
        /*00a8*/ 	.byte	0x04, 0x17
        /*00aa*/ 	.short	(.L_1089 - .L_1088)
.L_1088:
        /*00ac*/ 	.word	0x00000000
        /*00b0*/ 	.short	0x0002
        /*00b2*/ 	.short	0x0090
        /*00b4*/ 	.byte	0x00, 0xf0, 0x11, 0x00


	//----- nvinfo : EIATTR_KPARAM_INFO
	.align		4
.L_1089:
        /*00b8*/ 	.byte	0x04, 0x17
        /*00ba*/ 	.short	(.L_1091 - .L_1090)
.L_1090:
        /*00bc*/ 	.word	0x00000000
        /*00c0*/ 	.short	0x0001
        /*00c2*/ 	.short	0x0048
        /*00c4*/ 	.byte	0x00, 0xf0, 0x21, 0x01


	//----- nvinfo : EIATTR_KPARAM_INFO
	.align		4
.L_1091:
        /*00c8*/ 	.byte	0x04, 0x17
        /*00ca*/ 	.short	(.L_1093 - .L_1092)
.L_1092:
        /*00cc*/ 	.word	0x00000000
        /*00d0*/ 	.short	0x0000
        /*00d2*/ 	.short	0x0000
        /*00d4*/ 	.byte	0x00, 0xf0, 0x21, 0x01


	//----- nvinfo : EIATTR_SPARSE_MMA_MASK
	.align		4
.L_1093:
        /*00d8*/ 	.byte	0x03, 0x50
        /*00da*/ 	.short	0x0000


	//----- nvinfo : EIATTR_MAXREG_COUNT
	.align		4
        /*00dc*/ 	.byte	0x03, 0x1b
        /*00de*/ 	.short	0x00ff


	//----- nvinfo : EIATTR_MERCURY_ISA_VERSION
	.align		4
        /*00e0*/ 	.byte	0x03, 0x5f
        /*00e2*/ 	.short	0x0101


	//----- nvinfo : EIATTR_VRC_CTA_INIT_COUNT
	.align		4
        /*00e4*/ 	.byte	0x02, 0x4a
	.zero		1
	.zero		1


	//----- nvinfo : EIATTR_EXIT_INSTR_OFFSETS
	.align		4
        /*00e8*/ 	.byte	0x04, 0x1c
        /*00ea*/ 	.short	(.L_1095 - .L_1094)


	//   ....[0]....
.L_1094:
        /*00ec*/ 	.word	0x000002f0


	//   ....[1]....
        /*00f0*/ 	.word	0x00000340


	//   ....[2]....
        /*00f4*/ 	.word	0x00000650


	//   ....[3]....
        /*00f8*/ 	.word	0x00001b70


	//----- nvinfo : EIATTR_CRS_STACK_SIZE
	.align		4
.L_1095:
        /*00fc*/ 	.byte	0x04, 0x1e
        /*00fe*/ 	.short	(.L_1097 - .L_1096)
.L_1096:
        /*0100*/ 	.word	0x00000000


	//----- nvinfo : EIATTR_CBANK_PARAM_SIZE
	.align		4
.L_1097:
        /*0104*/ 	.byte	0x03, 0x19
        /*0106*/ 	.short	0x00bc


	//----- nvinfo : EIATTR_PARAM_CBANK
	.align		4
        /*0108*/ 	.byte	0x04, 0x0a
        /*010a*/ 	.short	(.L_1099 - .L_1098)
	.align		4
.L_1098:
        /*010c*/ 	.word	index@(.nv.constant0._ZN2at6native49_GLOBAL__N__09e94e3a_16_AveragePool3d_cu_a8eae74c29avg_pool3d_cuda_update_outputILi1EN3c108BFloat16EfEEvNS_27GenericPackedTensorAccessorIKT0_Lm4ENS_16DefaultPtrTraitsElEENS5_IS6_Lm4ES8_lEEiiiiiiiibii)
        /*0110*/ 	.short	0x0380
        /*0112*/ 	.short	0x00bc


	//----- nvinfo : EIATTR_SW_WAR
	.align		4
.L_1099:
        /*0114*/ 	.byte	0x04, 0x36
        /*0116*/ 	.short	(.L_1101 - .L_1100)
.L_1100:
        /*0118*/ 	.word	0x00000008
.L_1101:


//--------------------- .nv.info._ZN2at6native49_GLOBAL__N__09e94e3a_16_AveragePool3d_cu_a8eae74c29avg_pool3d_cuda_update_outputIN3c104HalfEfEEvNS_27GenericPackedTensorAccessorIKT_Lm4ENS_16DefaultPtrTraitsElEENS5_IS6_Lm4ES8_lEEiiiiiiiiibii --------------------------
	.section	.nv.info._ZN2at6native49_GLOBAL__N__09e94e3a_16_AveragePool3d_cu_a8eae74c29avg_pool3d_cuda_update_outputIN3c104HalfEfEEvNS_27GenericPackedTensorAccessorIKT_Lm4ENS_16DefaultPtrTraitsElEENS5_IS6_Lm4ES8_lEEiiiiiiiiibii,"",@"SHT_CUDA_INFO"
	.sectionflags	@""
	.align	4


	//----- nvinfo : EIATTR_CUDA_API_VERSION
	.align		4
        /*0000*/ 	.byte	0x04, 0x37
        /*0002*/ 	.short	(.L_1103 - .L_1102)
.L_1102:
        /*0004*/ 	.word	0x00000082


	//----- nvinfo : EIATTR_KPARAM_INFO
	.align		4
.L_1103:
        /*0008*/ 	.byte	0x04, 0x17
        /*000a*/ 	.short	(.L_1105 - .L_1104)
.L_1104:
        /*000c*/ 	.word	0x00000000
        /*0010*/ 	.short	0x000d
        /*0012*/ 	.short	0x00bc
        /*0014*/ 	.byte	0x00, 0xf0, 0x11, 0x00


	//----- nvinfo : EIATTR_KPARAM_INFO
	.align		4
.L_1105:
        /*0018*/ 	.byte	0x04, 0x17
        /*001a*/ 	.short	(.L_1107 - .L_1106)
.L_1106:
        /*001c*/ 	.word	0x00000000
        /*0020*/ 	.short	0x000c
        /*0022*/ 	.short	0x00b8
        /*0024*/ 	.byte	0x00, 0xf0, 0x11, 0x00


	//----- nvinfo : EIATTR_KPARAM_INFO
	.align		4
.L_1107:
        /*0028*/ 	.byte	0x04, 0x17
        /*002a*/ 	.short	(.L_1109 - .L_1108)
.L_1108:
        /*002c*/ 	.word	0x00000000
        /*0030*/ 	.short	0x000b
        /*0032*/ 	.short	0x00b4
        /*0034*/ 	.byte	0x00, 0xf0, 0x05, 0x00


	//----- nvinfo : EIATTR_KPARAM_INFO
	.align		4
.L_1109:
        /*0038*/ 	.byte	0x04, 0x17
        /*003a*/ 	.short	(.L_1111 - .L_1110)
.L_1110:
        /*003c*/ 	.word	0x00000000
        /*0040*/ 	.short	0x000a
        /*0042*/ 	.short	0x00b0
        /*0044*/ 	.byte	0x00, 0xf0, 0x11, 0x00


	//----- nvinfo : EIATTR_KPARAM_INFO
	.align		4
.L_1111:
        /*0048*/ 	.byte	0x04, 0x17
        /*004a*/ 	.short	(.L_1113 - .L_1112)
.L_1112:
        /*004c*/ 	.word	0x00000000
        /*0050*/ 	.short	0x0009
        /*0052*/ 	.short	0x00ac
        /*0054*/ 	.byte	0x00, 0xf0, 0x11, 0x00


	//----- nvinfo : EIATTR_KPARAM_INFO
	.align		4
.L_1113:
        /*0058*/ 	.byte	0x04, 0x17
        /*005a*/ 	.short	(.L_1115 - .L_1114)
.L_1114:
        /*005c*/ 	.word	0x00000000
        /*0060*/ 	.short	0x0008
        /*0062*/ 	.short	0x00a8
        /*0064*/ 	.byte	0x00, 0xf0, 0x11, 0x00


	//----- nvinfo : EIATTR_KPARAM_INFO
	.align		4
.L_1115:
        /*0068*/ 	.byte	0x04, 0x17
        /*006a*/ 	.short	(.L_1117 - .L_1116)
.L_1116:
        /*006c*/ 	.word	0x00000000
        /*0070*/ 	.short	0x0007
        /*0072*/ 	.short	0x00a4
        /*0074*/ 	.byte	0x00, 0xf0, 0x11, 0x00


	//----- nvinfo : EIATTR_KPARAM_INFO
	.align		4
.L_1117:
        /*0078*/ 	.byte	0x04, 0x17
        /*007a*/ 	.short	(.L_1119 - .L_1118)
.L_1118:
        /*007c*/ 	.word	0x00000000
        /*0080*/ 	.short	0x0006
        /*0082*/ 	.short	0x00a0
        /*0084*/ 	.byte	0x00, 0xf0, 0x11, 0x00


	//----- nvinfo : EIATTR_KPARAM_INFO
	.align		4
.L_1119:
        /*0088*/ 	.byte	0x04, 0x17
        /*008a*/ 	.short	(.L_1121 - .L_1120)
.L_1120:
        /*008c*/ 	.word	0x00000000
        /*0090*/ 	.short	0x0005
        /*0092*/ 	.short	0x009c
        /*0094*/ 	.byte	0x00, 0xf0, 0x11, 0x00


	//----- nvinfo : EIATTR_KPARAM_INFO
	.align		4
.L_1121:
        /*0098*/ 	.byte	0x04, 0x17
        /*009a*/ 	.short	(.L_1123 - .L_1122)
.L_1122:
        /*009c*/ 	.word	0x00000000
        /*00a0*/ 	.short	0x0004
        /*00a2*/ 	.short	0x0098
        /*00a4*/ 	.byte	0x00, 0xf0, 0x11, 0x00


	//----- nvinfo : EIATTR_KPARAM_INFO
	.align		4
.L_1123:
        /*00a8*/ 	.byte	0x04, 0x17
        /*00aa*/ 	.short	(.L_1125 - .L_1124)
.L_1124:
        /*00ac*/ 	.word	0x00000000
        /*00b0*/ 	.short	0x0003
        /*00b2*/ 	.short	0x0094
        /*00b4*/ 	.byte	0x00, 0xf0, 0x11, 0x00


	//----- nvinfo : EIATTR_KPARAM_INFO
	.align		4
.L_1125:
        /*00b8*/ 	.byte	0x04, 0x17
        /*00ba*/ 	.short	(.L_1127 - .L_1126)
.L_1126:
        /*00bc*/ 	.word	0x00000000
        /*00c0*/ 	.short	0x0002
        /*00c2*/ 	.short	0x0090
        /*00c4*/ 	.byte	0x00, 0xf0, 0x11, 0x00


	//----- nvinfo : EIATTR_KPARAM_INFO
	.align		4
.L_1127:
        /*00c8*/ 	.byte	0x04, 0x17
        /*00ca*/ 	.short	(.L_1129 - .L_1128)
.L_1128:
        /*00cc*/ 	.word	0x00000000
        /*00d0*/ 	.short	0x0001
        /*00d2*/ 	.short	0x0048
        /*00d4*/ 	.byte	0x00, 0xf0, 0x21, 0x01


	//----- nvinfo : EIATTR_KPARAM_INFO
	.align		4
.L_1129:
        /*00d8*/ 	.byte	0x04, 0x17
        /*00da*/ 	.short	(.L_1131 - .L_1130)
.L_1130:
        /*00dc*/ 	.word	0x00000000
        /*00e0*/ 	.short	0x0000
        /*00e2*/ 	.short	0x0000
        /*00e4*/ 	.byte	0x00, 0xf0, 0x21, 0x01


	//----- nvinfo : EIATTR_SPARSE_MMA_MASK
	.align		4
.L_1131:
        /*00e8*/ 	.byte	0x03, 0x50
        /*00ea*/ 	.short	0x0000


	//----- nvinfo : EIATTR_MAXREG_COUNT
	.align		4
        /*00ec*/ 	.byte	0x03, 0x1b
        /*00ee*/ 	.short	0x00ff


	//----- nvinfo : EIATTR_MERCURY_ISA_VERSION
	.align		4
        /*00f0*/ 	.byte	0x03, 0x5f
        /*00f2*/ 	.short	0x0101


	//----- nvinfo : EIATTR_VRC_CTA_INIT_COUNT
	.align		4
        /*00f4*/ 	.byte	0x02, 0x4a
	.zero		1
	.zero		1


	//----- nvinfo : EIATTR_EXIT_INSTR_OFFSETS
	.align		4
        /*00f8*/ 	.byte	0x04, 0x1c
        /*00fa*/ 	.short	(.L_1133 - .L_1132)


	//   ....[0]....
.L_1132:
        /*00fc*/ 	.word	0x000002f0


	//   ....[1]....
        /*0100*/ 	.word	0x00000340


	//   ....[2]....
        /*0104*/ 	.word	0x00000660


	//   ....[3]....
        /*0108*/ 	.word	0x00001ba0


	//----- nvinfo : EIATTR_CRS_STACK_SIZE
	.align		4
.L_1133:
        /*010c*/ 	.byte	0x04, 0x1e
        /*010e*/ 	.short	(.L_1135 - .L_1134)
.L_1134:
        /*0110*/ 	.word	0x00000000


	//----- nvinfo : EIATTR_CBANK_PARAM_SIZE
	.align		4
.L_1135:
        /*0114*/ 	.byte	0x03, 0x19
        /*0116*/ 	.short	0x00c0


	//----- nvinfo : EIATTR_PARAM_CBANK
	.align		4
        /*0118*/ 	.byte	0x04, 0x0a
        /*011a*/ 	.short	(.L_1137 - .L_1136)
	.align		4
.L_1136:
        /*011c*/ 	.word	index@(.nv.constant0._ZN2at6native49_GLOBAL__N__09e94e3a_16_AveragePool3d_cu_a8eae74c29avg_pool3d_cuda_update_outputIN3c104HalfEfEEvNS_27GenericPackedTensorAccessorIKT_Lm4ENS_16DefaultPtrTraitsElEENS5_IS6_Lm4ES8_lEEiiiiiiiiibii)
        /*0120*/ 	.short	0x0380
        /*0122*/ 	.short	0x00c0


	//----- nvinfo : EIATTR_SW_WAR
	.align		4
.L_1137:
        /*0124*/ 	.byte	0x04, 0x36
        /*0126*/ 	.short	(.L_1139 - .L_1138)
.L_1138:
        /*0128*/ 	.word	0x00000008
.L_1139:


//--------------------- .nv.info._ZN2at6native49_GLOBAL__N__09e94e3a_16_AveragePool3d_cu_a8eae74c29avg_pool3d_cuda_update_outputILi7EN3c104HalfEfEEvNS_27GenericPackedTensorAccessorIKT0_Lm4ENS_16DefaultPtrTraitsElEENS5_IS6_Lm4ES8_lEEiiiiiiiibii --------------------------
	.section	.nv.info._ZN2at6native49_GLOBAL__N__09e94e3a_16_AveragePool3d_cu_a8eae74c29avg_pool3d_cuda_update_outputILi7EN3c104HalfEfEEvNS_27GenericPackedTensorAccessorIKT0_Lm4ENS_16DefaultPtrTraitsElEENS5_IS6_Lm4ES8_lEEiiiiiiiibii,"",@"SHT_CUDA_INFO"
	.sectionflags	@""
	.align	4


	//----- nvinfo : EIATTR_CUDA_API_VERSION
	.align		4
        /*0000*/ 	.byte	0x04, 0x37
        /*0002*/ 	.short	(.L_1141 - .L_1140)
.L_1140:
        /*0004*/ 	.word	0x00000082


	//----- nvinfo : EIATTR_KPARAM_INFO
	.align		4
.L_1141:
        /*0008*/ 	.byte	0x04, 0x17
        /*000a*/ 	.short	(.L_1143 - .L_1142)
.L_1142:
        /*000c*/ 	.word	0x00000000
        /*0010*/ 	.short	0x000c
        /*0012*/ 	.short	0x00b8
        /*0014*/ 	.byte	0x00, 0xf0, 0x11, 0x00


	//----- nvinfo : EIATTR_KPARAM_INFO
	.align		4
.L_1143:
        /*0018*/ 	.byte	0x04, 0x17
        /*001a*/ 	.short	(.L_1145 - .L_1144)
.L_1144:
        /*001c*/ 	.word	0x00000000
        /*0020*/ 	.short	0x000b
        /*0022*/ 	.short	0x00b4
        /*0024*/ 	.byte	0x00, 0xf0, 0x11, 0x00


	//----- nvinfo : EIATTR_KPARAM_INFO
	.align		4
.L_1145:
        /*0028*/ 	.byte	0x04, 0x17
        /*002a*/ 	.short	(.L_1147 - .L_1146)
.L_1146:
        /*002c*/ 	.word	0x00000000
        /*0030*/ 	.short	0x000a
        /*0032*/ 	.short	0x00b0
        /*0034*/ 	.byte	0x00, 0xf0, 0x05, 0x00


	//----- nvinfo : EIATTR_KPARAM_INFO
	.align		4
.L_1147:
        /*0038*/ 	.byte	0x04, 0x17
        /*003a*/ 	.short	(.L_1149 - .L_1148)
.L_1148:
        /*003c*/ 	.word	0x00000000
        /*0040*/ 	.short	0x0009
        /*0042*/ 	.short	0x00ac
        /*0044*/ 	.byte	0x00, 0xf0, 0x11, 0x00


	//----- nvinfo : EIATTR_KPARAM_INFO
	.align		4
.L_1149:
        /*0048*/ 	.byte	0x04, 0x17
        /*004a*/ 	.short	(.L_1151 - .L_1150)
.L_1150:
        /*004c*/ 	.word	0x00000000
        /*0050*/ 	.short	0x0008
        /*0052*/ 	.short	0x00a8
        /*0054*/ 	.byte	0x00, 0xf0, 0x11, 0x00


	//----- nvinfo : EIATTR_KPARAM_INFO
	.align		4
.L_1151:
        /*0058*/ 	.byte	0x04, 0x17
        /*005a*/ 	.short	(.L_1153 - .L_1152)
.L_1152:
        /*005c*/ 	.word	0x00000000
        /*0060*/ 	.short	0x0007
        /*0062*/ 	.short	0x00a4
        /*0064*/ 	.byte	0x00, 0xf0, 0x11, 0x00


	//----- nvinfo : EIATTR_KPARAM_INFO
	.align		4
.L_1153:
        /*0068*/ 	.byte	0x04, 0x17
        /*006a*/ 	.short	(.L_1155 - .L_1154)
.L_1154:
        /*006c*/ 	.word	0x00000000
        /*0070*/ 	.short	0x0006
        /*0072*/ 	.short	0x00a0
        /*0074*/ 	.byte	0x00, 0xf0, 0x11, 0x00


	//----- nvinfo : EIATTR_KPARAM_INFO
	.align		4
.L_1155:
        /*0078*/ 	.byte	0x04, 0x17
        /*007a*/ 	.short	(.L_1157 - .L_1156)
.L_1156:
        /*007c*/ 	.word	0x00000000
        /*0080*/ 	.short	0x0005
        /*0082*/ 	.short	0x009c
        /*0084*/ 	.byte	0x00, 0xf0, 0x11, 0x00


	//----- nvinfo : EIATTR_KPARAM_INFO
	.align		4
.L_1157:
        /*0088*/ 	.byte	0x04, 0x17
        /*008a*/ 	.short	(.L_1159 - .L_1158)
.L_1158:
        /*008c*/ 	.word	0x00000000
        /*0090*/ 	.short	0x0004
        /*0092*/ 	.short	0x0098
        /*0094*/ 	.byte	0x00, 0xf0, 0x11, 0x00


	//----- nvinfo : EIATTR_KPARAM_INFO
	.align		4
.L_1159:
        /*0098*/ 	.byte	0x04, 0x17
        /*009a*/ 	.short	(.L_1161 - .L_1160)
.L_1160:
        /*009c*/ 	.word	0x00000000
        /*00a0*/ 	.short	0x0003
        /*00a2*/ 	.short	0x0094
        /*00a4*/ 	.byte	0x00, 0xf0, 0x11, 0x00


	//----- nvinfo : EIATTR_KPARAM_INFO
	.align		4
.L_1161:
        /*00a8*/ 	.byte	0x04, 0x17
        /*00aa*/ 	.short	(.L_1163 - .L_1162)
.L_1162:
        /*00ac*/ 	.word	0x00000000
        /*00b0*/ 	.short	0x0002
        /*00b2*/ 	.short	0x0090
        /*00b4*/ 	.byte	0x00, 0xf0, 0x11, 0x00


	//----- nvinfo : EIATTR_KPARAM_INFO
	.align		4
.L_1163:
        /*00b8*/ 	.byte	0x04, 0x17
        /*00ba*/ 	.short	(.L_1165 - .L_1164)
.L_1164:
        /*00bc*/ 	.word	0x00000000
        /*00c0*/ 	.short	0x0001
        /*00c2*/ 	.short	0x0048
        /*00c4*/ 	.byte	0x00, 0xf0, 0x21, 0x01


	//----- nvinfo : EIATTR_KPARAM_INFO
	.align		4
.L_1165:
        /*00c8*/ 	.byte	0x04, 0x17
        /*00ca*/ 	.short	(.L_1167 - .L_1166)
.L_1166:
        /*00cc*/ 	.word	0x00000000
        /*00d0*/ 	.short	0x0000
        /*00d2*/ 	.short	0x0000
        /*00d4*/ 	.byte	0x00, 0xf0, 0x21, 0x01


	//----- nvinfo : EIATTR_SPARSE_MMA_MASK
	.align		4
.L_1167:
        /*00d8*/ 	.byte	0x03, 0x50
        /*00da*/ 	.short	0x0000


	//----- nvinfo : EIATTR_MAXREG_COUNT
	.align		4
        /*00dc*/ 	.byte	0x03, 0x1b
        /*00de*/ 	.short	0x00ff


	//----- nvinfo : EIATTR_MERCURY_ISA_VERSION
	.align		4
        /*00e0*/ 	.byte	0x03, 0x5f
        /*00e2*/ 	.short	0x0101


	//----- nvinfo : EIATTR_VRC_CTA_INIT_COUNT
	.align		4
        /*00e4*/ 	.byte	0x02, 0x4a
	.zero		1
	.zero		1


	//----- nvinfo : EIATTR_EXIT_INSTR_OFFSETS
	.align		4
        /*00e8*/ 	.byte	0x04, 0x1c
        /*00ea*/ 	.short	(.L_1169 - .L_1168)


	//   ....[0]....
.L_1168:
        /*00ec*/ 	.word	0x000002f0


	//   ....[1]....
        /*00f0*/ 	.word	0x00000340


	//   ....[2]....
        /*00f4*/ 	.word	0x00000650


	//   ....[3]....
        /*00f8*/ 	.word	0x00001b70


	//----- nvinfo : EIATTR_CRS_STACK_SIZE
	.align		4
.L_1169:
        /*00fc*/ 	.byte	0x04, 0x1e
        /*00fe*/ 	.short	(.L_1171 - .L_1170)
.L_1170:
        /*0100*/ 	.word	0x00000000


	//----- nvinfo : EIATTR_CBANK_PARAM_SIZE
	.align		4
.L_1171:
        /*0104*/ 	.byte	0x03, 0x19
        /*0106*/ 	.short	0x00bc


	//----- nvinfo : EIATTR_PARAM_CBANK
	.align		4
        /*0108*/ 	.byte	0x04, 0x0a
        /*010a*/ 	.short	(.L_1173 - .L_1172)
	.align		4
.L_1172:
        /*010c*/ 	.word	index@(.nv.constant0._ZN2at6native49_GLOBAL__N__09e94e3a_16_AveragePool3d_cu_a8eae74c29avg_pool3d_cuda_update_outputILi7EN3c104HalfEfEEvNS_27GenericPackedTensorAccessorIKT0_Lm4ENS_16DefaultPtrTraitsElEENS5_IS6_Lm4ES8_lEEiiiiiiiibii)
        /*0110*/ 	.short	0x0380
        /*0112*/ 	.short	0x00bc


	//----- nvinfo : EIATTR_SW_WAR
	.align		4
.L_1173:
        /*0114*/ 	.byte	0x04, 0x36
        /*0116*/ 	.short	(.L_1175 - .L_1174)
.L_1174:
        /*0118*/ 	.word	0x00000008
.L_1175:


//--------------------- .nv.info._ZN2at6native49_GLOBAL__N__09e94e3a_16_AveragePool3d_cu_a8eae74c29avg_pool3d_cuda_update_outputILi6EN3c104HalfEfEEvNS_27GenericPackedTensorAccessorIKT0_Lm4ENS_16DefaultPtrTraitsElEENS5_IS6_Lm4ES8_lEEiiiiiiiibii --------------------------
	.section	.nv.info._ZN2at6native49_GLOBAL__N__09e94e3a_16_AveragePool3d_cu_a8eae74c29avg_pool3d_cuda_update_outputILi6EN3c104HalfEfEEvNS_27GenericPackedTensorAccessorIKT0_Lm4ENS_16DefaultPtrTraitsElEENS5_IS6_Lm4ES8_lEEiiiiiiiibii,"",@"SHT_CUDA_INFO"
	.sectionflags	@""
	.align	4


	//----- nvinfo : EIATTR_CUDA_API_VERSION
	.align		4
        /*0000*/ 	.byte	0x04, 0x37
        /*0002*/ 	.short	(.L_1177 - .L_1176)
.L_1176:
        /*0004*/ 	.word	0x00000082


	//----- nvinfo : EIATTR_KPARAM_INFO
	.align		4
.L_1177:
        /*0008*/ 	.byte	0x04, 0x17
        /*000a*/ 	.short	(.L_1179 - .L_1178)
.L_1178:
        /*000c*/ 	.word	0x00000000
        /*0010*/ 	.short	0x000c
        /*0012*/ 	.short	0x00b8
        /*0014*/ 	.byte	0x00, 0xf0, 0x11, 0x00


	//----- nvinfo : EIATTR_KPARAM_INFO
	.align		4
.L_1179:
        /*0018*/ 	.byte	0x04, 0x17
        /*001a*/ 	.short	(.L_1181 - .L_1180)
.L_1180:
        /*001c*/ 	.word	0x00000000
        /*0020*/ 	.short	0x000b
        /*0022*/ 	.short	0x00b4
        /*0024*/ 	.byte	0x00, 0xf0, 0x11, 0x00


	//----- nvinfo : EIATTR_KPARAM_INFO
	.align		4
.L_1181:
        /*0028*/ 	.byte	0x04, 0x17
        /*002a*/ 	.short	(.L_1183 - .L_1182)
.L_1182:
        /*002c*/ 	.word	0x00000000
        /*0030*/ 	.short	0x000a
        /*0032*/ 	.short	0x00b0
        /*0034*/ 	.byte	0x00, 0xf0, 0x05, 0x00


	//----- nvinfo : EIATTR_KPARAM_INFO
	.align		4
.L_1183:
        /*0038*/ 	.byte	0x04, 0x17
        /*003a*/ 	.short	(.L_1185 - .L_1184)
.L_1184:
        /*003c*/ 	.word	0x00000000
        /*0040*/ 	.short	0x0009
        /*0042*/ 	.short	0x00ac
        /*0044*/ 	.byte	0x00, 0xf0, 0x11, 0x00


	//----- nvinfo : EIATTR_KPARAM_INFO
	.align		4
.L_1185:
        /*0048*/ 	.byte	0x04, 0x17
        /*004a*/ 	.short	(.L_1187 - .L_1186)
.L_1186:
        /*004c*/ 	.word	0x00000000
        /*0050*/ 	.short	0x0008
        /*0052*/ 	.short	0x00a8
        /*0054*/ 	.byte	0x00, 0xf0, 0x11, 0x00


	//----- nvinfo : EIATTR_KPARAM_INFO
	.align		4
.L_1187:
        /*0058*/ 	.byte	0x04, 0x17
        /*005a*/ 	.short	(.L_1189 - .L_1188)
.L_1188:
        /*005c*/ 	.word	0x00000000
        /*0060*/ 	.short	0x0007
        /*0062*/ 	.short	0x00a4
        /*0064*/ 	.byte	0x00, 0xf0, 0x11, 0x00


	//----- nvinfo : EIATTR_KPARAM_INFO
	.align		4
.L_1189:
        /*0068*/ 	.byte	0x04, 0x17
        /*006a*/ 	.short	(.L_1191 - .L_1190)
.L_1190:
        /*006c*/ 	.word	0x00000000
        /*0070*/ 	.short	0x0006
        /*0072*/ 	.short	0x00a0
        /*0074*/ 	.byte	0x00, 0xf0, 0x11, 0x00


	//----- nvinfo : EIATTR_KPARAM_INFO
	.align		4
.L_1191:
        /*0078*/ 	.byte	0x04, 0x17
        /*007a*/ 	.short	(.L_1193 - .L_1192)
.L_1192:
        /*007c*/ 	.word	0x00000000
        /*0080*/ 	.short	0x0005
        /*0082*/ 	.short	0x009c
        /*0084*/ 	.byte	0x00, 0xf0, 0x11, 0x00


	//----- nvinfo : EIATTR_KPARAM_INFO
	.align		4
.L_1193:
        /*0088*/ 	.byte	0x04, 0x17
        /*008a*/ 	.short	(.L_1195 - .L_1194)
.L_1194:
        /*008c*/ 	.word	0x00000000
        /*0090*/ 	.short	0x0004
        /*0092*/ 	.short	0x0098
        /*0094*/ 	.byte	0x00, 0xf0, 0x11, 0x00


	//----- nvinfo : EIATTR_KPARAM_INFO
	.align		4
.L_1195:
        /*0098*/ 	.byte	0x04, 0x17
        /*009a*/ 	.short	(.L_1197 - .L_1196)
.L_1196:
        /*009c*/ 	.word	0x00000000
        /*00a0*/ 	.short	0x0003
        /*00a2*/ 	.short	0x0094
        /*00a4*/ 	.byte	0x00, 0xf0, 0x11, 0x00


	//----- nvinfo : EIATTR_KPARAM_INFO
	.align		4
.L_1197:
        /*00a8*/ 	.byte	0x04, 0x17
        /*00aa*/ 	.short	(.L_1199 - .L_1198)
.L_1198:
        /*00ac*/ 	.word	0x00000000
        /*00b0*/ 	.short	0x0002
        /*00b2*/ 	.short	0x0090
        /*00b4*/ 	.byte	0x00, 0xf0, 0x11, 0x00


	//----- nvinfo : EIATTR_KPARAM_INFO
	.align		4
.L_1199:
        /*00b8*/ 	.byte	0x04, 0x17
        /*00ba*/ 	.short	(.L_1201 - .L_1200)
.L_1200:
        /*00bc*/ 	.word	0x00000000
        /*00c0*/ 	.short	0x0001
        /*00c2*/ 	.short	0x0048
        /*00c4*/ 	.byte	0x00, 0xf0, 0x21, 0x01


	//----- nvinfo : EIATTR_KPARAM_INFO
	.align		4
.L_1201:
        /*00c8*/ 	.byte	0x04, 0x17
        /*00ca*/ 	.short	(.L_1203 - .L_1202)
.L_1202:
        /*00cc*/ 	.word	0x00000000
        /*00d0*/ 	.short	0x0000
        /*00d2*/ 	.short	0x0000
        /*00d4*/ 	.byte	0x00, 0xf0, 0x21, 0x01


	//----- nvinfo : EIATTR_SPARSE_MMA_MASK
	.align		4
.L_1203:
        /*00d8*/ 	.byte	0x03, 0x50
        /*00da*/ 	.short	0x0000


	//----- nvinfo : EIATTR_MAXREG_COUNT
	.align		4
        /*00dc*/ 	.byte	0x03, 0x1b
        /*00de*/ 	.short	0x00ff


	//----- nvinfo : EIATTR_MERCURY_ISA_VERSION
	.align		4
        /*00e0*/ 	.byte	0x03, 0x5f
        /*00e2*/ 	.short	0x0101


	//----- nvinfo : EIATTR_VRC_CTA_INIT_COUNT
	.align		4
        /*00e4*/ 	.byte	0x02, 0x4a
	.zero		1
	.zero		1


	//----- nvinfo : EIATTR_EXIT_INSTR_OFFSETS
	.align		4
        /*00e8*/ 	.byte	0x04, 0x1c
        /*00ea*/ 	.short	(.L_1205 - .L_1204)


	//   ....[0]....
.L_1204:
        /*00ec*/ 	.word	0x000002f0


	//   ....[1]....
        /*00f0*/ 	.word	0x00000340


	//   ....[2]....
        /*00f4*/ 	.word	0x00000650


	//   ....[3]....
        /*00f8*/ 	.word	0x00001b70


	//----- nvinfo : EIATTR_CRS_STACK_SIZE
	.align		4
.L_1205:
        /*00fc*/ 	.byte	0x04, 0x1e
        /*00fe*/ 	.short	(.L_1207 - .L_1206)
.L_1206:
        /*0100*/ 	.word	0x00000000


	//----- nvinfo : EIATTR_CBANK_PARAM_SIZE
	.align		4
.L_1207:
        /*0104*/ 	.byte	0x03, 0x19
        /*0106*/ 	.short	0x00bc


	//----- nvinfo : EIATTR_PARAM_CBANK
	.align		4
        /*0108*/ 	.byte	0x04, 0x0a
        /*010a*/ 	.short	(.L_1209 - .L_1208)
	.align		4
.L_1208:
        /*010c*/ 	.word	index@(.nv.constant0._ZN2at6native49_GLOBAL__N__09e94e3a_16_AveragePool3d_cu_a8eae74c29avg_pool3d_cuda_update_outputILi6EN3c104HalfEfEEvNS_27GenericPackedTensorAccessorIKT0_Lm4ENS_16DefaultPtrTraitsElEENS5_IS6_Lm4ES8_lEEiiiiiiiibii)
        /*0110*/ 	.short	0x0380
        /*0112*/ 	.short	0x00bc


	//----- nvinfo : EIATTR_SW_WAR
	.align		4
.L_1209:
        /*0114*/ 	.byte	0x04, 0x36
        /*0116*/ 	.short	(.L_1211 - .L_1210)
.L_1210:
        /*0118*/ 	.word	0x00000008
.L_1211:


//--------------------- .nv.info._ZN2at6native49_GLOBAL__N__09e94e3a_16_AveragePool3d_cu_a8eae74c29avg_pool3d_cuda_update_outputILi5EN3c104HalfEfEEvNS_27GenericPackedTensorAccessorIKT0_Lm4ENS_16DefaultPtrTraitsElEENS5_IS6_Lm4ES8_lEEiiiiiiiibii --------------------------
	.section	.nv.info._ZN2at6native49_GLOBAL__N__09e94e3a_16_AveragePool3d_cu_a8eae74c29avg_pool3d_cuda_update_outputILi5EN3c104HalfEfEEvNS_27GenericPackedTensorAccessorIKT0_Lm4ENS_16DefaultPtrTraitsElEENS5_IS6_Lm4ES8_lEEiiiiiiiibii,"",@"SHT_CUDA_INFO"
	.sectionflags	@""
	.align	4


	//----- nvinfo : EIATTR_CUDA_API_VERSION
	.align		4
        /*0000*/ 	.byte	0x04, 0x37
        /*0002*/ 	.short	(.L_1213 - .L_1212)
.L_1212:
        /*0004*/ 	.word	0x00000082


	//----- nvinfo : EIATTR_KPARAM_INFO
	.align		4
.L_1213:
        /*0008*/ 	.byte	0x04, 0x17
        /*000a*/ 	.short	(.L_1215 - .L_1214)
.L_1214:
        /*000c*/ 	.word	0x00000000
        /*0010*/ 	.short	0x000c
        /*0012*/ 	.short	0x00b8
        /*0014*/ 	.byte	0x00, 0xf0, 0x11, 0x00


	//----- nvinfo : EIATTR_KPARAM_INFO
	.align		4
.L_1215:
        /*0018*/ 	.byte	0x04, 0x17
        /*001a*/ 	.short	(.L_1217 - .L_1216)
.L_1216:
        /*001c*/ 	.word	0x00000000
        /*0020*/ 	.short	0x000b
        /*0022*/ 	.short	0x00b4
        /*0024*/ 	.byte	0x00, 0xf0, 0x11, 0x00


	//----- nvinfo : EIATTR_KPARAM_INFO
	.align		4
.L_1217:
        /*0028*/ 	.byte	0x04, 0x17
        /*002a*/ 	.short	(.L_1219 - .L_1218)
.L_1218:
        /*002c*/ 	.word	0x00000000
        /*0030*/ 	.short	0x000a
        /*0032*/ 	.short	0x00b0
        /*0034*/ 	.byte	0x00, 0xf0, 0x05, 0x00


	//----- nvinfo : EIATTR_KPARAM_INFO
	.align		4
.L_1219:
        /*0038*/ 	.byte	0x04, 0x17
        /*003a*/ 	.short	(.L_1221 - .L_1220)
.L_1220:
        /*003c*/ 	.word	0x00000000
        /*0040*/ 	.short	0x0009
        /*0042*/ 	.short	0x00ac
        /*0044*/ 	.byte	0x00, 0xf0, 0x11, 0x00


	//----- nvinfo : EIATTR_KPARAM_INFO
	.align		4
.L_1221:
        /*0048*/ 	.byte	0x04, 0x17
        /*004a*/ 	.short	(.L_1223 - .L_1222)
.L_1222:
        /*004c*/ 	.word	0x00000000
        /*0050*/ 	.short	0x0008
        /*0052*/ 	.short	0x00a8
        /*0054*/ 	.byte	0x00, 0xf0, 0x11, 0x00


	//----- nvinfo : EIATTR_KPARAM_INFO
	.align		4
.L_1223:
        /*0058*/ 	.byte	0x04, 0x17
        /*005a*/ 	.short	(.L_1225 - .L_1224)
.L_1224:
        /*005c*/ 	.word	0x00000000
        /*0060*/ 	.short	0x0007
        /*0062*/ 	.short	0x00a4
        /*0064*/ 	.byte	0x00, 0xf0, 0x11, 0x00


	//----- nvinfo : EIATTR_KPARAM_INFO
	.align		4
.L_1225:
        /*0068*/ 	.byte	0x04, 0x17
        /*006a*/ 	.short	(.L_1227 - .L_1226)
.L_1226:
        /*006c*/ 	.word	0x00000000
        /*0070*/ 	.short	0x0006
        /*0072*/ 	.short	0x00a0
        /*0074*/ 	.byte	0x00, 0xf0, 0x11, 0x00


	//----- nvinfo : EIATTR_KPARAM_INFO
	.align		4
.L_1227:
        /*0078*/ 	.byte	0x04, 0x17
        /*007a*/ 	.short	(.L_1229 - .L_1228)
.L_1228:
        /*007c*/ 	.word	0x00000000
        /*0080*/ 	.short	0x0005
        /*0082*/ 	.short	0x009c
        /*0084*/ 	.byte	0x00, 0xf0, 0x11, 0x00


	//----- nvinfo : EIATTR_KPARAM_INFO
	.align		4
.L_1229:
        /*0088*/ 	.byte	0x04, 0x17
        /*008a*/ 	.short	(.L_1231 - .L_1230)
.L_1230:
        /*008c*/ 	.word	0x00000000
        /*0090*/ 	.short	0x0004
        /*0092*/ 	.short	0x0098
        /*0094*/ 	.byte	0x00, 0xf0, 0x11, 0x00


	//----- nvinfo : EIATTR_KPARAM_INFO
	.align		4
.L_1231:
        /*0098*/ 	.byte	0x04, 0x17
        /*009a*/ 	.short	(.L_1233 - .L_1232)
.L_1232:
        /*009c*/ 	.word	0x00000000
        /*00a0*/ 	.short	0x0003
        /*00a2*/ 	.short	0x0094
        /*00a4*/ 	.byte	0x00, 0xf0, 0x11, 0x00


	//----- nvinfo : EIATTR_KPARAM_INFO
	.align		4
.L_1233:
        /*00a8*/ 	.byte	0x04, 0x17
        /*00aa*/ 	.short	(.L_1235 - .L_1234)
.L_1234:
        /*00ac*/ 	.word	0x00000000
        /*00b0*/ 	.short	0x0002
        /*00b2*/ 	.short	0x0090
        /*00b4*/ 	.byte	0x00, 0xf0, 0x11, 0x00


	//----- nvinfo : EIATTR_KPARAM_INFO
	.align		4
.L_1235:
        /*00b8*/ 	.byte	0x04, 0x17
        /*00ba*/ 	.short	(.L_1237 - .L_1236)
.L_1236:
        /*00bc*/ 	.word	0x00000000
        /*00c0*/ 	.short	0x0001
        /*00c2*/ 	.short	0x0048
        /*00c4*/ 	.byte	0x00, 0xf0, 0x21, 0x01


	//----- nvinfo : EIATTR_KPARAM_INFO
	.align		4
.L_1237:
        /*00c8*/ 	.byte	0x04, 0x17
        /*00ca*/ 	.short	(.L_1239 - .L_1238)
.L_1238:
        /*00cc*/ 	.word	0x00000000
        /*00d0*/ 	.short	0x0000
        /*00d2*/ 	.short	0x0000
        /*00d4*/ 	.byte	0x00, 0xf0, 0x21, 0x01


	//----- nvinfo : EIATTR_SPARSE_MMA_MASK
	.align		4
.L_1239:
        /*00d8*/ 	.byte	0x03, 0x50
        /*00da*/ 	.short	0x0000


	//----- nvinfo : EIATTR_MAXREG_COUNT
	.align		4
        /*00dc*/ 	.byte	0x03, 0x1b
        /*00de*/ 	.short	0x00ff


	//----- nvinfo : EIATTR_MERCURY_ISA_VERSION
	.align		4
        /*00e0*/ 	.byte	0x03, 0x5f
        /*00e2*/ 	.short	0x0101


	//----- nvinfo : EIATTR_VRC_CTA_INIT_COUNT
	.align		4
        /*00e4*/ 	.byte	0x02, 0x4a
	.zero		1
	.zero		1


	//----- nvinfo : EIATTR_EXIT_INSTR_OFFSETS
	.align		4
        /*00e8*/ 	.byte	0x04, 0x1c
        /*00ea*/ 	.short	(.L_1241 - .L_1240)


	//   ....[0]....
.L_1240:
        /*00ec*/ 	.word	0x000002f0


	//   ....[1]....
        /*00f0*/ 	.word	0x00000340


	//   ....[2]....
        /*00f4*/ 	.word	0x00000650


	//   ....[3]....
        /*00f8*/ 	.word	0x00001b70


	//----- nvinfo : EIATTR_CRS_STACK_SIZE
	.align		4
.L_1241:
        /*00fc*/ 	.byte	0x04, 0x1e
        /*00fe*/ 	.short	(.L_1243 - .L_1242)
.L_1242:
        /*0100*/ 	.word	0x00000000


	//----- nvinfo : EIATTR_CBANK_PARAM_SIZE
	.align		4
.L_1243:
        /*0104*/ 	.byte	0x03, 0x19
        /*0106*/ 	.short	0x00bc


	//----- nvinfo : EIATTR_PARAM_CBANK
	.align		4
        /*0108*/ 	.byte	0x04, 0x0a
        /*010a*/ 	.short	(.L_1245 - .L_1244)
	.align		4
.L_1244:
        /*010c*/ 	.word	index@(.nv.constant0._ZN2at6native49_GLOBAL__N__09e94e3a_16_AveragePool3d_cu_a8eae74c29avg_pool3d_cuda_update_outputILi5EN3c104HalfEfEEvNS_27GenericPackedTensorAccessorIKT0_Lm4ENS_16DefaultPtrTraitsElEENS5_IS6_Lm4ES8_lEEiiiiiiiibii)
        /*0110*/ 	.short	0x0380
        /*0112*/ 	.short	0x00bc


	//----- nvinfo : EIATTR_SW_WAR
	.align		4
.L_1245:
        /*0114*/ 	.byte	0x04, 0x36
        /*0116*/ 	.short	(.L_1247 - .L_1246)
.L_1246:
        /*0118*/ 	.word	0x00000008
.L_1247:


//--------------------- .nv.info._ZN2at6native49_GLOBAL__N__09e94e3a_16_AveragePool3d_cu_a8eae74c29avg_pool3d_cuda_update_outputILi4EN3c104HalfEfEEvNS_27GenericPackedTensorAccessorIKT0_Lm4ENS_16DefaultPtrTraitsElEENS5_IS6_Lm4ES8_lEEiiiiiiiibii --------------------------
	.section	.nv.info._ZN2at6native49_GLOBAL__N__09e94e3a_16_AveragePool3d_cu_a8eae74c29avg_pool3d_cuda_update_outputILi4EN3c104HalfEfEEvNS_27GenericPackedTensorAccessorIKT0_Lm4ENS_16DefaultPtrTraitsElEENS5_IS6_Lm4ES8_lEEiiiiiiiibii,"",@"SHT_CUDA_INFO"
	.sectionflags	@""
	.align	4


	//----- nvinfo : EIATTR_CUDA_API_VERSION
	.align		4
        /*0000*/ 	.byte	0x04, 0x37
        /*0002*/ 	.short	(.L_1249 - .L_1248)
.L_1248:
        /*0004*/ 	.word	0x00000082


	//----- nvinfo : EIATTR_KPARAM_INFO
	.align		4
.L_1249:
        /*0008*/ 	.byte	0x04, 0x17
        /*000a*/ 	.short	(.L_1251 - .L_1250)
.L_1250:
        /*000c*/ 	.word	0x00000000
        /*0010*/ 	.short	0x000c
        /*0012*/ 	.short	0x00b8
        /*0014*/ 	.byte	0x00, 0xf0, 0x11, 0x00


	//----- nvinfo : EIATTR_KPARAM_INFO
	.align		4
.L_1251:
        /*0018*/ 	.byte	0x04, 0x17
        /*001a*/ 	.short	(.L_1253 - .L_1252)
.L_1252:
        /*001c*/ 	.word	0x00000000
        /*0020*/ 	.short	0x000b
        /*0022*/ 	.short	0x00b4
        /*0024*/ 	.byte	0x00, 0xf0, 0x11, 0x00


	//----- nvinfo : EIATTR_KPARAM_INFO
	.align		4
.L_1253:
        /*0028*/ 	.byte	0x04, 0x17
        /*002a*/ 	.short	(.L_1255 - .L_1254)
.L_1254:
        /*002c*/ 	.word	0x00000000
        /*0030*/ 	.short	0x000a
        /*0032*/ 	.short	0x00b0
        /*0034*/ 	.byte	0x00, 0xf0, 0x05, 0x00


	//----- nvinfo : EIATTR_KPARAM_INFO
	.align		4
.L_1255:
        /*0038*/ 	.byte	0x04, 0x17
        /*003a*/ 	.short	(.L_1257 - .L_1256)
.L_1256:
        /*003c*/ 	.word	0x00000000
        /*0040*/ 	.short	0x0009
        /*0042*/ 	.short	0x00ac
        /*0044*/ 	.byte	0x00, 0xf0, 0x11, 0x00


	//----- nvinfo : EIATTR_KPARAM_INFO
	.align		4
.L_1257:
        /*0048*/ 	.byte	0x04, 0x17
        /*004a*/ 	.short	(.L_1259 - .L_1258)
.L_1258:
        /*004c*/ 	.word	0x00000000
        /*0050*/ 	.short	0x0008
        /*0052*/ 	.short	0x00a8
        /*0054*/ 	.byte	0x00, 0xf0, 0x11, 0x00


	//----- nvinfo : EIATTR_KPARAM_INFO
	.align		4
.L_1259:
        /*0058*/ 	.byte	0x04, 0x17
        /*005a*/ 	.short	(.L_1261 - .L_1260)
.L_1260:
        /*005c*/ 	.word	0x00000000
        /*0060*/ 	.short	0x0007
        /*0062*/ 	.short	0x00a4
        /*0064*/ 	.byte	0x00, 0xf0, 0x11, 0x00


	//----- nvinfo : EIATTR_KPARAM_INFO
	.align		4
.L_1261:
        /*0068*/ 	.byte	0x04, 0x17
        /*006a*/ 	.short	(.L_1263 - .L_1262)
.L_1262:
        /*006c*/ 	.word	0x00000000
        /*0070*/ 	.short	0x0006
        /*0072*/ 	.short	0x00a0
        /*0074*/ 	.byte	0x00, 0xf0, 0x11, 0x00


	//----- nvinfo : EIATTR_KPARAM_INFO
	.align		4
.L_1263:
        /*0078*/ 	.byte	0x04, 0x17
        /*007a*/ 	.short	(.L_1265 - .L_1264)
.L_1264:
        /*007c*/ 	.word	0x00000000
        /*0080*/ 	.short	0x0005
        /*0082*/ 	.short	0x009c
        /*0084*/ 	.byte	0x00, 0xf0, 0x11, 0x00


	//----- nvinfo : EIATTR_KPARAM_INFO
	.align		4
.L_1265:
        /*0088*/ 	.byte	0x04, 0x17
        /*008a*/ 	.short	(.L_1267 - .L_1266)
.L_1266:
        /*008c*/ 	.word	0x00000000
        /*0090*/ 	.short	0x0004
        /*0092*/ 	.short	0x0098
        /*0094*/ 	.byte	0x00, 0xf0, 0x11, 0x00


	//----- nvinfo : EIATTR_KPARAM_INFO
	.align		4
.L_1267:
        /*0098*/ 	.byte	0x04, 0x17
        /*009a*/ 	.short	(.L_1269 - .L_1268)
.L_1268:
        /*009c*/ 	.word	0x00000000
        /*00a0*/ 	.short	0x0003
        /*00a2*/ 	.short	0x0094
        /*00a4*/ 	.byte	0x00, 0xf0, 0x11, 0x00


	//----- nvinfo : EIATTR_KPARAM_INFO
	.align		4
.L_1269:
        /*00a8*/ 	.byte	0x04, 0x17
        /*00aa*/ 	.short	(.L_1271 - .L_1270)
.L_1270:
        /*00ac*/ 	.word	0x00000000
        /*00b0*/ 	.short	0x0002
        /*00b2*/ 	.short	0x0090
        /*00b4*/ 	.byte	0x00, 0xf0, 0x11, 0x00


	//----- nvinfo : EIATTR_KPARAM_INFO
	.align		4
.L_1271:
        /*00b8*/ 	.byte	0x04, 0x17
        /*00ba*/ 	.short	(.L_1273 - .L_1272)
.L_1272:
        /*00bc*/ 	.word	0x00000000
        /*00c0*/ 	.short	0x0001
        /*00c2*/ 	.short	0x0048
        /*00c4*/ 	.byte	0x00, 0xf0, 0x21, 0x01


	//----- nvinfo : EIATTR_KPARAM_INFO
	.align		4
.L_1273:
        /*00c8*/ 	.byte	0x04, 0x17
        /*00ca*/ 	.short	(.L_1275 - .L_1274)
.L_1274:
        /*00cc*/ 	.word	0x00000000
        /*00d0*/ 	.short	0x0000
        /*00d2*/ 	.short	0x0000
        /*00d4*/ 	.byte	0x00, 0xf0, 0x21, 0x01


	//----- nvinfo : EIATTR_SPARSE_MMA_MASK
	.align		4
.L_1275:
        /*00d8*/ 	.byte	0x03, 0x50
        /*00da*/ 	.short	0x0000


	//----- nvinfo : EIATTR_MAXREG_COUNT
	.align		4
        /*00dc*/ 	.byte	0x03, 0x1b
        /*00de*/ 	.short	0x00ff


	//----- nvinfo : EIATTR_MERCURY_ISA_VERSION
	.align		4
        /*00e0*/ 	.byte	0x03, 0x5f
        /*00e2*/ 	.short	0x0101


	//----- nvinfo : EIATTR_VRC_CTA_INIT_COUNT
	.align		4
        /*00e4*/ 	.byte	0x02, 0x4a
	.zero		1
	.zero		1


	//----- nvinfo : EIATTR_EXIT_INSTR_OFFSETS
	.align		4
        /*00e8*/ 	.byte	0x04, 0x1c
        /*00ea*/ 	.short	(.L_1277 - .L_1276)


	//   ....[0]....
.L_1276:
        /*00ec*/ 	.word	0x000002f0


	//   ....[1]....
        /*00f0*/ 	.word	0x00000340


	//   ....[2]....
        /*00f4*/ 	.word	0x00000650


	//   ....[3]....
        /*00f8*/ 	.word	0x00001b70


	//----- nvinfo : EIATTR_CRS_STACK_SIZE
	.align		4
.L_1277:
        /*00fc*/ 	.byte	0x04, 0x1e
        /*00fe*/ 	.short	(.L_1279 - .L_1278)
.L_1278:
        /*0100*/ 	.word	0x00000000


	//----- nvinfo : EIATTR_CBANK_PARAM_SIZE
	.align		4
.L_1279:
        /*0104*/ 	.byte	0x03, 0x19
        /*0106*/ 	.short	0x00bc


	//----- nvinfo : EIATTR_PARAM_CBANK
	.align		4
        /*0108*/ 	.byte	0x04, 0x0a
        /*010a*/ 	.short	(.L_1281 - .L_1280)
	.align		4
.L_1280:
        /*010c*/ 	.word	index@(.nv.constant0._ZN2at6native49_GLOBAL__N__09e94e3a_16_AveragePool3d_cu_a8eae74c29avg_pool3d_cuda_update_outputILi4EN3c104HalfEfEEvNS_27GenericPackedTensorAccessorIKT0_Lm4ENS_16DefaultPtrTraitsElEENS5_IS6_Lm4ES8_lEEiiiiiiiibii)
        /*0110*/ 	.short	0x0380
        /*0112*/ 	.short	0x00bc


	//----- nvinfo : EIATTR_SW_WAR
	.align		4
.L_1281:
        /*0114*/ 	.byte	0x04, 0x36
        /*0116*/ 	.short	(.L_1283 - .L_1282)
.L_1282:
        /*0118*/ 	.word	0x00000008
.L_1283:


//--------------------- .nv.info._ZN2at6native49_GLOBAL__N__09e94e3a_16_AveragePool3d_cu_a8eae74c29avg_pool3d_cuda_update_outputILi3EN3c104HalfEfEEvNS_27GenericPackedTensorAccessorIKT0_Lm4ENS_16DefaultPtrTraitsElEENS5_IS6_Lm4ES8_lEEiiiiiiiibii --------------------------
	.section	.nv.info._ZN2at6native49_GLOBAL__N__09e94e3a_16_AveragePool3d_cu_a8eae74c29avg_pool3d_cuda_update_outputILi3EN3c104HalfEfEEvNS_27GenericPackedTensorAccessorIKT0_Lm4ENS_16DefaultPtrTraitsElEENS5_IS6_Lm4ES8_lEEiiiiiiiibii,"",@"SHT_CUDA_INFO"
	.sectionflags	@""
	.align	4


	//----- nvinfo : EIATTR_CUDA_API_VERSION
	.align		4
        /*0000*/ 	.byte	0x04, 0x37
        /*0002*/ 	.short	(.L_1285 - .L_1284)
.L_1284:
        /*0004*/ 	.word	0x00000082


	//----- nvinfo : EIATTR_KPARAM_INFO
	.align		4
.L_1285:
        /*0008*/ 	.byte	0x04, 0x17
        /*000a*/ 	.short	(.L_1287 - .L_1286)
.L_1286:
        /*000c*/ 	.word	0x00000000
        /*0010*/ 	.short	0x000c
        /*0012*/ 	.short	0x00b8
        /*0014*/ 	.byte	0x00, 0xf0, 0x11, 0x00


	//----- nvinfo : EIATTR_KPARAM_INFO
	.align		4
.L_1287:
        /*0018*/ 	.byte	0x04, 0x17
        /*001a*/ 	.short	(.L_1289 - .L_1288)
.L_1288:
        /*001c*/ 	.word	0x00000000
        /*0020*/ 	.short	0x000b
        /*0022*/ 	.short	0x00b4
        /*0024*/ 	.byte	0x00, 0xf0, 0x11, 0x00


	//----- nvinfo : EIATTR_KPARAM_INFO
	.align		4
.L_1289:
        /*0028*/ 	.byte	0x04, 0x17
        /*002a*/ 	.short	(.L_1291 - .L_1290)
.L_1290:
        /*002c*/ 	.word	0x00000000
        /*0030*/ 	.short	0x000a
        /*0032*/ 	.short	0x00b0
        /*0034*/ 	.byte	0x00, 0xf0, 0x05, 0x00


	//----- nvinfo : EIATTR_KPARAM_INFO
	.align		4
.L_1291:
        /*0038*/ 	.byte	0x04, 0x17
        /*003a*/ 	.short	(.L_1293 - .L_1292)
.L_1292:
        /*003c*/ 	.word	0x00000000
        /*0040*/ 	.short	0x0009
        /*0042*/ 	.short	0x00ac
        /*0044*/ 	.byte	0x00, 0xf0, 0x11, 0x00


	//----- nvinfo : EIATTR_KPARAM_INFO
	.align		4
.L_1293:
        /*0048*/ 	.byte	0x04, 0x17
        /*004a*/ 	.short	(.L_1295 - .L_1294)
.L_1294:
        /*004c*/ 	.word	0x00000000
        /*0050*/ 	.short	0x0008
        /*0052*/ 	.short	0x00a8
        /*0054*/ 	.byte	0x00, 0xf0, 0x11, 0x00


	//----- nvinfo : EIATTR_KPARAM_INFO
	.align		4
.L_1295:
        /*0058*/ 	.byte	0x04, 0x17
        /*005a*/ 	.short	(.L_1297 - .L_1296)
.L_1296:
        /*005c*/ 	.word	0x00000000
        /*0060*/ 	.short	0x0007
        /*0062*/ 	.short	0x00a4
        /*0064*/ 	.byte	0x00, 0xf0, 0x11, 0x00


	//----- nvinfo : EIATTR_KPARAM_INFO
	.align		4
.L_1297:
        /*0068*/ 	.byte	0x04, 0x17
        /*006a*/ 	.short	(.L_1299 - .L_1298)
.L_1298:
        /*006c*/ 	.word	0x00000000
        /*0070*/ 	.short	0x0006
        /*0072*/ 	.short	0x00a0
        /*0074*/ 	.byte	0x00, 0xf0, 0x11, 0x00


	//----- nvinfo : EIATTR_KPARAM_INFO
	.align		4
.L_1299:
        /*0078*/ 	.byte	0x04, 0x17
        /*007a*/ 	.short	(.L_1301 - .L_1300)
.L_1300:
        /*007c*/ 	.word	0x00000000
        /*0080*/ 	.short	0x0005
        /*0082*/ 	.short	0x009c
        /*0084*/ 	.byte	0x00, 0xf0, 0x11, 0x00


	//----- nvinfo : EIATTR_KPARAM_INFO
	.align		4
.L_1301:
        /*0088*/ 	.byte	0x04, 0x17
        /*008a*/ 	.short	(.L_1303 - .L_1302)
.L_1302:
        /*008c*/ 	.word	0x00000000
        /*0090*/ 	.short	0x0004
        /*0092*/ 	.short	0x0098
        /*0094*/ 	.byte	0x00, 0xf0, 0x11, 0x00


	//----- nvinfo : EIATTR_KPARAM_INFO
	.align		4
.L_1303:
        /*0098*/ 	.byte	0x04, 0x17
        /*009a*/ 	.short	(.L_1305 - .L_1304)
.L_1304:
        /*009c*/ 	.word	0x00000000
        /*00a0*/ 	.short	0x0003
        /*00a2*/ 	.short	0x0094
        /*00a4*/ 	.byte	0x00, 0xf0, 0x11, 0x00


	//----- nvinfo : EIATTR_KPARAM_INFO
	.align		4
.L_1305:
        /*00a8*/ 	.byte	0x04, 0x17
        /*00aa*/ 	.short	(.L_1307 - .L_1306)
.L_1306:
        /*00ac*/ 	.word	0x00000000
        /*00b0*/ 	.short	0x0002
        /*00b2*/ 	.short	0x0090
        /*00b4*/ 	.byte	0x00, 0xf0, 0x11, 0x00


	//----- nvinfo : EIATTR_KPARAM_INFO
	.align		4
.L_1307:
        /*00b8*/ 	.byte	0x04, 0x17
        /*00ba*/ 	.short	(.L_1309 - .L_1308)
.L_1308:
        /*00bc*/ 	.word	0x00000000
        /*00c0*/ 	.short	0x0001
        /*00c2*/ 	.short	0x0048
        /*00c4*/ 	.byte	0x00, 0xf0, 0x21, 0x01


	//----- nvinfo : EIATTR_KPARAM_INFO
	.align		4
.L_1309:
        /*00c8*/ 	.byte	0x04, 0x17
        /*00ca*/ 	.short	(.L_1311 - .L_1310)
.L_1310:
        /*00cc*/ 	.word	0x00000000
        /*00d0*/ 	.short	0x0000
        /*00d2*/ 	.short	0x0000
        /*00d4*/ 	.byte	0x00, 0xf0, 0x21, 0x01


	//----- nvinfo : EIATTR_SPARSE_MMA_MASK
	.align		4
.L_1311:
        /*00d8*/ 	.byte	0x03, 0x50
        /*00da*/ 	.short	0x0000


	//----- nvinfo : EIATTR_MAXREG_COUNT
	.align		4
        /*00dc*/ 	.byte	0x03, 0x1b
        /*00de*/ 	.short	0x00ff


	//----- nvinfo : EIATTR_MERCURY_ISA_VERSION
	.align		4
        /*00e0*/ 	.byte	0x03, 0x5f
        /*00e2*/ 	.short	0x0101


	//----- nvinfo : EIATTR_VRC_CTA_INIT_COUNT
	.align		4
        /*00e4*/ 	.byte	0x02, 0x4a
	.zero		1
	.zero		1


	//----- nvinfo : EIATTR_EXIT_INSTR_OFFSETS
	.align		4
        /*00e8*/ 	.byte	0x04, 0x1c
        /*00ea*/ 	.short	(.L_1313 - .L_1312)


	//   ....[0]....
.L_1312:
        /*00ec*/ 	.word	0x000002f0


	//   ....[1]....
        /*00f0*/ 	.word	0x00000340


	//   ....[2]....
        /*00f4*/ 	.word	0x00000650


	//   ....[3]....
        /*00f8*/ 	.word	0x00001b70


	//----- nvinfo : EIATTR_CRS_STACK_SIZE
	.align		4
.L_1313:
        /*00fc*/ 	.byte	0x04, 0x1e
        /*00fe*/ 	.short	(.L_1315 - .L_1314)
.L_1314:
        /*0100*/ 	.word	0x00000000


	//----- nvinfo : EIATTR_CBANK_PARAM_SIZE
	.align		4
.L_1315:
        /*0104*/ 	.byte	0x03, 0x19
        /*0106*/ 	.short	0x00bc


	//----- nvinfo : EIATTR_PARAM_CBANK
	.align		4
        /*0108*/ 	.byte	0x04, 0x0a
        /*010a*/ 	.short	(.L_1317 - .L_1316)
	.align		4
.L_1316:
        /*010c*/ 	.word	index@(.nv.constant0._ZN2at6native49_GLOBAL__N__09e94e3a_16_AveragePool3d_cu_a8eae74c29avg_pool3d_cuda_update_outputILi3EN3c104HalfEfEEvNS_27GenericPackedTensorAccessorIKT0_Lm4ENS_16DefaultPtrTraitsElEENS5_IS6_Lm4ES8_lEEiiiiiiiibii)
        /*0110*/ 	.short	0x0380
        /*0112*/ 	.short	0x00bc


	//----- nvinfo : EIATTR_SW_WAR
	.align		4
.L_1317:
        /*0114*/ 	.byte	0x04, 0x36
        /*0116*/ 	.short	(.L_1319 - .L_1318)
.L_1318:
        /*0118*/ 	.word	0x00000008
.L_1319:


//--------------------- .nv.info._ZN2at6native49_GLOBAL__N__09e94e3a_16_AveragePool3d_cu_a8eae74c29avg_pool3d_cuda_update_outputILi2EN3c104HalfEfEEvNS_27GenericPackedTensorAccessorIKT0_Lm4ENS_16DefaultPtrTraitsElEENS5_IS6_Lm4ES8_lEEiiiiiiiibii --------------------------
	.section	.nv.info._ZN2at6native49_GLOBAL__N__09e94e3a_16_AveragePool3d_cu_a8eae74c29avg_pool3d_cuda_update_outputILi2EN3c104HalfEfEEvNS_27GenericPackedTensorAccessorIKT0_Lm4ENS_16DefaultPtrTraitsElEENS5_IS6_Lm4ES8_lEEiiiiiiiibii,"",@"SHT_CUDA_INFO"
	.sectionflags	@""
	.align	4


	//----- nvinfo : EIATTR_CUDA_API_VERSION
	.align		4
        /*0000*/ 	.byte	0x04, 0x37
        /*0002*/ 	.short	(.L_1321 - .L_1320)
.L_1320:
        /*0004*/ 	.word	0x00000082


	//----- nvinfo : EIATTR_KPARAM_INFO
	.align		4
.L_1321:
        /*0008*/ 	.byte	0x04, 0x17
        /*000a*/ 	.short	(.L_1323 - .L_1322)
.L_1322:
        /*000c*/ 	.word	0x00000000
        /*0010*/ 	.short	0x000c
        /*0012*/ 	.short	0x00b8
        /*0014*/ 	.byte	0x00, 0xf0, 0x11, 0x00


	//----- nvinfo : EIATTR_KPARAM_INFO
	.align		4
.L_1323:
        /*0018*/ 	.byte	0x04, 0x17
        /*001a*/ 	.short	(.L_1325 - .L_1324)
.L_1324:
        /*001c*/ 	.word	0x00000000
        /*0020*/ 	.short	0x000b
        /*0022*/ 	.short	0x00b4
        /*0024*/ 	.byte	0x00, 0xf0, 0x11, 0x00


	//----- nvinfo : EIATTR_KPARAM_INFO
	.align		4
.L_1325:
        /*0028*/ 	.byte	0x04, 0x17
        /*002a*/ 	.short	(.L_1327 - .L_1326)
.L_1326:
        /*002c*/ 	.word	0x00000000
        /*0030*/ 	.short	0x000a
        /*0032*/ 	.short	0x00b0
        /*0034*/ 	.byte	0x00, 0xf0, 0x05, 0x00


	//----- nvinfo : EIATTR_KPARAM_INFO
	.align		4
.L_1327:
        /*0038*/ 	.byte	0x04, 0x17
        /*003a*/ 	.short	(.L_1329 - .L_1328)
.L_1328:
        /*003c*/ 	.word	0x00000000
        /*0040*/ 	.short	0x0009
        /*0042*/ 	.short	0x00ac
        /*0044*/ 	.byte	0x00, 0xf0, 0x11, 0x00


	//----- nvinfo : EIATTR_KPARAM_INFO
	.align		4
.L_1329:
        /*0048*/ 	.byte	0x04, 0x17
        /*004a*/ 	.short	(.L_1331 - .L_1330)
.L_1330:
        /*004c*/ 	.word	0x00000000
        /*0050*/ 	.short	0x0008
        /*0052*/ 	.short	0x00a8
        /*0054*/ 	.byte	0x00, 0xf0, 0x11, 0x00


	//----- nvinfo : EIATTR_KPARAM_INFO
	.align		4
.L_1331:
        /*0058*/ 	.byte	0x04, 0x17
        /*005a*/ 	.short	(.L_1333 - .L_1332)
.L_1332:
        /*005c*/ 	.word	0x00000000
        /*0060*/ 	.short	0x0007
        /*0062*/ 	.short	0x00a4
        /*0064*/ 	.byte	0x00, 0xf0, 0x11, 0x00


	//----- nvinfo : EIATTR_KPARAM_INFO
	.align		4
.L_1333:
        /*0068*/ 	.byte	0x04, 0x17
        /*006a*/ 	.short	(.L_1335 - .L_1334)
.L_1334:
        /*006c*/ 	.word	0x00000000
        /*0070*/ 	.short	0x0006
        /*0072*/ 	.short	0x00a0
        /*0074*/ 	.byte	0x00, 0xf0, 0x11, 0x00


	//----- nvinfo : EIATTR_KPARAM_INFO
	.align		4
.L_1335:
        /*0078*/ 	.byte	0x04, 0x17
        /*007a*/ 	.short	(.L_1337 - .L_1336)
.L_1336:
        /*007c*/ 	.word	0x00000000
        /*0080*/ 	.short	0x0005
        /*0082*/ 	.short	0x009c
        /*0084*/ 	.byte	0x00, 0xf0, 0x11, 0x00


	//----- nvinfo : EIATTR_KPARAM_INFO
	.align		4
.L_1337:
        /*0088*/ 	.byte	0x04, 0x17
        /*008a*/ 	.short	(.L_1339 - .L_1338)
.L_1338:
        /*008c*/ 	.word	0x00000000
        /*0090*/ 	.short	0x0004
        /*0092*/ 	.short	0x0098
        /*0094*/ 	.byte	0x00, 0xf0, 0x11, 0x00


	//----- nvinfo : EIATTR_KPARAM_INFO
	.align		4
.L_1339:
        /*0098*/ 	.byte	0x04, 0x17
        /*009a*/ 	.short	(.L_1341 - .L_1340)
.L_1340:
        /*009c*/ 	.word	0x00000000
        /*00a0*/ 	.short	0x0003
        /*00a2*/ 	.short	0x0094
        /*00a4*/ 	.byte	0x00, 0xf0, 0x11, 0x00


	//----- nvinfo : EIATTR_KPARAM_INFO
	.align		4
.L_1341:
        /*00a8*/ 	.byte	0x04, 0x17
        /*00aa*/ 	.short	(.L_1343 - .L_1342)
.L_1342:
        /*00ac*/ 	.word	0x00000000
        /*00b0*/ 	.short	0x0002
        /*00b2*/ 	.short	0x0090
        /*00b4*/ 	.byte	0x00, 0xf0, 0x11, 0x00


	//----- nvinfo : EIATTR_KPARAM_INFO
	.align		4
.L_1343:
        /*00b8*/ 	.byte	0x04, 0x17
        /*00ba*/ 	.short	(.L_1345 - .L_1344)
.L_1344:
        /*00bc*/ 	.word	0x00000000
        /*00c0*/ 	.short	0x0001
        /*00c2*/ 	.short	0x0048
        /*00c4*/ 	.byte	0x00, 0xf0, 0x21, 0x01


	//----- nvinfo : EIATTR_KPARAM_INFO
	.align		4
.L_1345:
        /*00c8*/ 	.byte	0x04, 0x17
        /*00ca*/ 	.short	(.L_1347 - .L_1346)
.L_1346:
        /*00cc*/ 	.word	0x00000000
        /*00d0*/ 	.short	0x0000
        /*00d2*/ 	.short	0x0000
        /*00d4*/ 	.byte	0x00, 0xf0, 0x21, 0x01


	//----- nvinfo : EIATTR_SPARSE_MMA_MASK
	.align		4
.L_1347:
        /*00d8*/ 	.byte	0x03, 0x50
        /*00da*/ 	.short	0x0000


	//----- nvinfo : EIATTR_MAXREG_COUNT
	.align		4
        /*00dc*/ 	.byte	0x03, 0x1b
        /*00de*/ 	.short	0x00ff


	//----- nvinfo : EIATTR_MERCURY_ISA_VERSION
	.align		4
        /*00e0*/ 	.byte	0x03, 0x5f
        /*00e2*/ 	.short	0x0101


	//----- nvinfo : EIATTR_VRC_CTA_INIT_COUNT
	.align		4
        /*00e4*/ 	.byte	0x02, 0x4a
	.zero		1
	.zero		1


	//----- nvinfo : EIATTR_EXIT_INSTR_OFFSETS
	.align		4
        /*00e8*/ 	.byte	0x04, 0x1c
        /*00ea*/ 	.short	(.L_1349 - .L_1348)


	//   ....[0]....
.L_1348:
        /*00ec*/ 	.word	0x000002f0


	//   ....[1]....
        /*00f0*/ 	.word	0x00000340


	//   ....[2]....
        /*00f4*/ 	.word	0x00000650


	//   ....[3]....
        /*00f8*/ 	.word	0x00001b70


	//----- nvinfo : EIATTR_CRS_STACK_SIZE
	.align		4
.L_1349:
        /*00fc*/ 	.byte	0x04, 0x1e
        /*00fe*/ 	.short	(.L_1351 - .L_1350)
.L_1350:
        /*0100*/ 	.word	0x00000000


	//----- nvinfo : EIATTR_CBANK_PARAM_SIZE
	.align		4
.L_1351:
        /*0104*/ 	.byte	0x03, 0x19
        /*0106*/ 	.short	0x00bc


	//----- nvinfo : EIATTR_PARAM_CBANK
	.align		4
        /*0108*/ 	.byte	0x04, 0x0a
        /*010a*/ 	.short	(.L_1353 - .L_1352)
	.align		4
.L_1352:
        /*010c*/ 	.word	index@(.nv.constant0._ZN2at6native49_GLOBAL__N__09e94e3a_16_AveragePool3d_cu_a8eae74c29avg_pool3d_cuda_update_outputILi2EN3c104HalfEfEEvNS_27GenericPackedTensorAccessorIKT0_Lm4ENS_16DefaultPtrTraitsElEENS5_IS6_Lm4ES8_lEEiiiiiiiibii)
        /*0110*/ 	.short	0x0380
        /*0112*/ 	.short	0x00bc


	//----- nvinfo : EIATTR_SW_WAR
	.align		4
.L_1353:
        /*0114*/ 	.byte	0x04, 0x36
        /*0116*/ 	.short	(.L_1355 - .L_1354)
.L_1354:
        /*0118*/ 	.word	0x00000008
.L_1355:


//--------------------- .nv.info._ZN2at6native49_GLOBAL__N__09e94e3a_16_AveragePool3d_cu_a8eae74c29avg_pool3d_cuda_update_outputILi1EN3c104HalfEfEEvNS_27GenericPackedTensorAccessorIKT0_Lm4ENS_16DefaultPtrTraitsElEENS5_IS6_Lm4ES8_lEEiiiiiiiibii --------------------------
	.section	.nv.info._ZN2at6native49_GLOBAL__N__09e94e3a_16_AveragePool3d_cu_a8eae74c29avg_pool3d_cuda_update_outputILi1EN3c104HalfEfEEvNS_27GenericPackedTensorAccessorIKT0_Lm4ENS_16DefaultPtrTraitsElEENS5_IS6_Lm4ES8_lEEiiiiiiiibii,"",@"SHT_CUDA_INFO"
	.sectionflags	@""
	.align	4


	//----- nvinfo : EIATTR_CUDA_API_VERSION
	.align		4
        /*0000*/ 	.byte	0x04, 0x37
        /*0002*/ 	.short	(.L_1357 - .L_1356)
.L_1356:
        /*0004*/ 	.word	0x00000082


	//----- nvinfo : EIATTR_KPARAM_INFO
	.align		4
.L_1357:
        /*0008*/ 	.byte	0x04, 0x17
        /*000a*/ 	.short	(.L_1359 - .L_1358)
.L_1358:
        /*000c*/ 	.word	0x00000000
        /*0010*/ 	.short	0x000c
        /*0012*/ 	.short	0x00b8
        /*0014*/ 	.byte	0x00, 0xf0, 0x11, 0x00


	//----- nvinfo : EIATTR_KPARAM_INFO
	.align		4
.L_1359:
        /*0018*/ 	.byte	0x04, 0x17
        /*001a*/ 	.short	(.L_1361 - .L_1360)
.L_1360:
        /*001c*/ 	.word	0x00000000
        /*0020*/ 	.short	0x000b
        /*0022*/ 	.short	0x00b4
        /*0024*/ 	.byte	0x00, 0xf0, 0x11, 0x00


	//----- nvinfo : EIATTR_KPARAM_INFO
	.align		4
.L_1361:
        /*0028*/ 	.byte	0x04, 0x17
        /*002a*/ 	.short	(.L_1363 - .L_1362)
.L_1362:
        /*002c*/ 	.word	0x00000000
        /*0030*/ 	.short	0x000a
        /*0032*/ 	.short	0x00b0
        /*0034*/ 	.byte	0x00, 0xf0, 0x05, 0x00


	//----- nvinfo : EIATTR_KPARAM_INFO
	.align		4
.L_1363:
        /*0038*/ 	.byte	0x04, 0x17
        /*003a*/ 	.short	(.L_1365 - .L_1364)
.L_1364:
        /*003c*/ 	.word	0x00000000
        /*0040*/ 	.short	0x0009
        /*0042*/ 	.short	0x00ac
        /*0044*/ 	.byte	0x00, 0xf0, 0x11, 0x00


	//----- nvinfo : EIATTR_KPARAM_INFO
	.align		4
.L_1365:
        /*0048*/ 	.byte	0x04, 0x17
        /*004a*/ 	.short	(.L_1367 - .L_1366)
.L_1366:
        /*004c*/ 	.word	0x00000000
        /*0050*/ 	.short	0x0008
        /*0052*/ 	.short	0x00a8
        /*0054*/ 	.byte	0x00, 0xf0, 0x11, 0x00


	//----- nvinfo : EIATTR_KPARAM_INFO
	.align		4
.L_1367:
        /*0058*/ 	.byte	0x04, 0x17
        /*005a*/ 	.short	(.L_1369 - .L_1368)
.L_1368:
        /*005c*/ 	.word	0x00000000
        /*0060*/ 	.short	0x0007
        /*0062*/ 	.short	0x00a4
        /*0064*/ 	.byte	0x00, 0xf0, 0x11, 0x00


	//----- nvinfo : EIATTR_KPARAM_INFO
	.align		4
.L_1369:
        /*0068*/ 	.byte	0x04, 0x17
        /*006a*/ 	.short	(.L_1371 - .L_1370)
.L_1370:
        /*006c*/ 	.word	0x00000000
        /*0070*/ 	.short	0x0006
        /*0072*/ 	.short	0x00a0
        /*0074*/ 	.byte	0x00, 0xf0, 0x11, 0x00


	//----- nvinfo : EIATTR_KPARAM_INFO
	.align		4
.L_1371:
        /*0078*/ 	.byte	0x04, 0x17
        /*007a*/ 	.short	(.L_1373 - .L_1372)
.L_1372:
        /*007c*/ 	.word	0x00000000
        /*0080*/ 	.short	0x0005
        /*0082*/ 	.short	0x009c
        /*0084*/ 	.byte	0x00, 0xf0, 0x11, 0x00


	//----- nvinfo : EIATTR_KPARAM_INFO
	.align		4
.L_1373:
        /*0088*/ 	.byte	0x04, 0x17
        /*008a*/ 	.short	(.L_1375 - .L_1374)
.L_1374:
        /*008c*/ 	.word	0x00000000
        /*0090*/ 	.short	0x0004
        /*0092*/ 	.short	0x0098
        /*0094*/ 	.byte	0x00, 0xf0, 0x11, 0x00


	//----- nvinfo : EIATTR_KPARAM_INFO
	.align		4
.L_1375:
        /*0098*/ 	.byte	0x04, 0x17
        /*009a*/ 	.short	(.L_1377 - .L_1376)
.L_1376:
        /*009c*/ 	.word	0x00000000
        /*00a0*/ 	.short	0x0003
        /*00a2*/ 	.short	0x0094
        /*00a4*/ 	.byte	0x00, 0xf0, 0x11, 0x00


	//----- nvinfo : EIATTR_KPARAM_INFO
	.align		4
.L_1377:
        /*00a8*/ 	.byte	0x04, 0x17
        /*00aa*/ 	.short	(.L_1379 - .L_1378)
.L_1378:
        /*00ac*/ 	.word	0x00000000
        /*00b0*/ 	.short	0x0002
        /*00b2*/ 	.short	0x0090
        /*00b4*/ 	.byte	0x00, 0xf0, 0x11, 0x00


	//----- nvinfo : EIATTR_KPARAM_INFO
	.align		4
.L_1379:
        /*00b8*/ 	.byte	0x04, 0x17
        /*00ba*/ 	.short	(.L_1381 - .L_1380)
.L_1380:
        /*00bc*/ 	.word	0x00000000
        /*00c0*/ 	.short	0x0001
        /*00c2*/ 	.short	0x0048
        /*00c4*/ 	.byte	0x00, 0xf0, 0x21, 0x01


	//----- nvinfo : EIATTR_KPARAM_INFO
	.align		4
.L_1381:
        /*00c8*/ 	.byte	0x04, 0x17
        /*00ca*/ 	.short	(.L_1383 - .L_1382)
.L_1382:
        /*00cc*/ 	.word	0x00000000
        /*00d0*/ 	.short	0x0000
        /*00d2*/ 	.short	0x0000
        /*00d4*/ 	.byte	0x00, 0xf0, 0x21, 0x01


	//----- nvinfo : EIATTR_SPARSE_MMA_MASK
	.align		4
.L_1383:
        /*00d8*/ 	.byte	0x03, 0x50
        /*00da*/ 	.short	0x0000


	//----- nvinfo : EIATTR_MAXREG_COUNT
	.align		4
        /*00dc*/ 	.byte	0x03, 0x1b
        /*00de*/ 	.short	0x00ff


	//----- nvinfo : EIATTR_MERCURY_ISA_VERSION
	.align		4
        /*00e0*/ 	.byte	0x03, 0x5f
        /*00e2*/ 	.short	0x0101


	//----- nvinfo : EIATTR_VRC_CTA_INIT_COUNT
	.align		4
        /*00e4*/ 	.byte	0x02, 0x4a
	.zero		1
	.zero		1


	//----- nvinfo : EIATTR_EXIT_INSTR_OFFSETS
	.align		4
        /*00e8*/ 	.byte	0x04, 0x1c
        /*00ea*/ 	.short	(.L_1385 - .L_1384)


	//   ....[0]....
.L_1384:
        /*00ec*/ 	.word	0x000002f0


	//   ....[1]....
        /*00f0*/ 	.word	0x00000340


	//   ....[2]....
        /*00f4*/ 	.word	0x00000650


	//   ....[3]....
        /*00f8*/ 	.word	0x00001b70


	//----- nvinfo : EIATTR_CRS_STACK_SIZE
	.align		4
.L_1385:
        /*00fc*/ 	.byte	0x04, 0x1e
        /*00fe*/ 	.short	(.L_1387 - .L_1386)
.L_1386:
        /*0100*/ 	.word	0x00000000


	//----- nvinfo : EIATTR_CBANK_PARAM_SIZE
	.align		4
.L_1387:
        /*0104*/ 	.byte	0x03, 0x19
        /*0106*/ 	.short	0x00bc


	//----- nvinfo : EIATTR_PARAM_CBANK
	.align		4
        /*0108*/ 	.byte	0x04, 0x0a
        /*010a*/ 	.short	(.L_1389 - .L_1388)
	.align		4
.L_1388:
        /*010c*/ 	.word	index@(.nv.constant0._ZN2at6native49_GLOBAL__N__09e94e3a_16_AveragePool3d_cu_a8eae74c29avg_pool3d_cuda_update_outputILi1EN3c104HalfEfEEvNS_27GenericPackedTensorAccessorIKT0_Lm4ENS_16DefaultPtrTraitsElEENS5_IS6_Lm4ES8_lEEiiiiiiiibii)
        /*0110*/ 	.short	0x0380
        /*0112*/ 	.short	0x00bc


	//----- nvinfo : EIATTR_SW_WAR
	.align		4
.L_1389:
        /*0114*/ 	.byte	0x04, 0x36
        /*0116*/ 	.short	(.L_1391 - .L_1390)
.L_1390:
        /*0118*/ 	.word	0x00000008
.L_1391:


//--------------------- .nv.info._ZN2at6native49_GLOBAL__N__09e94e3a_16_AveragePool3d_cu_a8eae74c29avg_pool3d_cuda_update_outputIffEEvNS_27GenericPackedTensorAccessorIKT_Lm4ENS_16DefaultPtrTraitsElEENS3_IS4_Lm4ES6_lEEiiiiiiiiibii --------------------------
	.section	.nv.info._ZN2at6native49_GLOBAL__N__09e94e3a_16_AveragePool3d_cu_a8eae74c29avg_pool3d_cuda_update_outputIffEEvNS_27GenericPackedTensorAccessorIKT_Lm4ENS_16DefaultPtrTraitsElEENS3_IS4_Lm4ES6_lEEiiiiiiiiibii,"",@"SHT_CUDA_INFO"
	.sectionflags	@""
	.align	4


	//----- nvinfo : EIATTR_CUDA_API_VERSION
	.align		4
        /*0000*/ 	.byte	0x04, 0x37
        /*0002*/ 	.short	(.L_1393 - .L_1392)
.L_1392:
        /*0004*/ 	.word	0x00000082


	//----- nvinfo : EIATTR_KPARAM_INFO
	.align		4
.L_1393:
        /*0008*/ 	.byte	0x04, 0x17
        /*000a*/ 	.short	(.L_1395 - .L_1394)
.L_1394:
        /*000c*/ 	.word	0x00000000
        /*0010*/ 	.short	0x000d
        /*0012*/ 	.short	0x00bc
        /*0014*/ 	.byte	0x00, 0xf0, 0x11, 0x00


	//----- nvinfo : EIATTR_KPARAM_INFO
	.align		4
.L_1395:
        /*0018*/ 	.byte	0x04, 0x17
        /*001a*/ 	.short	(.L_1397 - .L_1396)
.L_1396:
        /*001c*/ 	.word	0x00000000
        /*0020*/ 	.short	0x000c
        /*0022*/ 	.short	0x00b8
        /*0024*/ 	.byte	0x00, 0xf0, 0x11, 0x00


	//----- nvinfo : EIATTR_KPARAM_INFO
	.align		4
.L_1397:
        /*0028*/ 	.byte	0x04, 0x17
        /*002a*/ 	.short	(.L_1399 - .L_1398)
.L_1398:
        /*002c*/ 	.word	0x00000000
        /*0030*/ 	.short	0x000b
        /*0032*/ 	.short	0x00b4
        /*0034*/ 	.byte	0x00, 0xf0, 0x05, 0x00


	//----- nvinfo : EIATTR_KPARAM_INFO
	.align		4
.L_1399:
        /*0038*/ 	.byte	0x04, 0x17
        /*003a*/ 	.short	(.L_1401 - .L_1400)
.L_1400:
        /*003c*/ 	.word	0x00000000
        /*0040*/ 	.short	0x000a
        /*0042*/ 	.short	0x00b0
        /*0044*/ 	.byte	0x00, 0xf0, 0x11, 0x00


	//----- nvinfo : EIATTR_KPARAM_INFO
	.align		4
.L_1401:
        /*0048*/ 	.byte	0x04, 0x17
        /*004a*/ 	.short	(.L_1403 - .L_1402)
.L_1402:
        /*004c*/ 	.word	0x00000000
        /*0050*/ 	.short	0x0009
        /*0052*/ 	.short	0x00ac
        /*0054*/ 	.byte	0x00, 0xf0, 0x11, 0x00


	//----- nvinfo : EIATTR_KPARAM_INFO
	.align		4
.L_1403:
        /*0058*/ 	.byte	0x04, 0x17
        /*005a*/ 	.short	(.L_1405 - .L_1404)
.L_1404:
        /*005c*/ 	.word	0x00000000
        /*0060*/ 	.short	0x0008
        /*0062*/ 	.short	0x00a8
        /*0064*/ 	.byte	0x00, 0xf0, 0x11, 0x00


	//----- nvinfo : EIATTR_KPARAM_INFO
	.align		4
.L_1405:
        /*0068*/ 	.byte	0x04, 0x17
        /*006a*/ 	.short	(.L_1407 - .L_1406)
.L_1406:
        /*006c*/ 	.word	0x00000000
        /*0070*/ 	.short	0x0007
        /*0072*/ 	.short	0x00a4
        /*0074*/ 	.byte	0x00, 0xf0, 0x11, 0x00


	//----- nvinfo : EIATTR_KPARAM_INFO
	.align		4
.L_1407:
        /*0078*/ 	.byte	0x04, 0x17
        /*007a*/ 	.short	(.L_1409 - .L_1408)
.L_1408:
        /*007c*/ 	.word	0x00000000
        /*0080*/ 	.short	0x0006
        /*0082*/ 	.short	0x00a0
        /*0084*/ 	.byte	0x00, 0xf0, 0x11, 0x00


	//----- nvinfo : EIATTR_KPARAM_INFO
	.align		4
.L_1409:
        /*0088*/ 	.byte	0x04, 0x17
        /*008a*/ 	.short	(.L_1411 - .L_1410)
.L_1410:
        /*008c*/ 	.word	0x00000000
        /*0090*/ 	.short	0x0005
        /*0092*/ 	.short	0x009c
        /*0094*/ 	.byte	0x00, 0xf0, 0x11, 0x00


	//----- nvinfo : EIATTR_KPARAM_INFO
	.align		4
.L_1411:
        /*0098*/ 	.byte	0x04, 0x17
        /*009a*/ 	.short	(.L_1413 - .L_1412)
.L_1412:
        /*009c*/ 	.word	0x00000000
        /*00a0*/ 	.short	0x0004
        /*00a2*/ 	.short	0x0098
        /*00a4*/ 	.byte	0x00, 0xf0, 0x11, 0x00


	//----- nvinfo : EIATTR_KPARAM_INFO
	.align		4
.L_1413:
        /*00a8*/ 	.byte	0x04, 0x17
        /*00aa*/ 	.short	(.L_1415 - .L_1414)
.L_1414:
        /*00ac*/ 	.word	0x00000000
        /*00b0*/ 	.short	0x0003
        /*00b2*/ 	.short	0x0094
        /*00b4*/ 	.byte	0x00, 0xf0, 0x11, 0x00


	//----- nvinfo : EIATTR_KPARAM_INFO
	.align		4
.L_1415:
        /*00b8*/ 	.byte	0x04, 0x17
        /*00ba*/ 	.short	(.L_1417 - .L_1416)
.L_1416:
        /*00bc*/ 	.word	0x00000000
        /*00c0*/ 	.short	0x0002
        /*00c2*/ 	.short	0x0090
        /*00c4*/ 	.byte	0x00, 0xf0, 0x11, 0x00


	//----- nvinfo : EIATTR_KPARAM_INFO
	.align		4
.L_1417:
        /*00c8*/ 	.byte	0x04, 0x17
        /*00ca*/ 	.short	(.L_1419 - .L_1418)
.L_1418:
        /*00cc*/ 	.word	0x00000000
        /*00d0*/ 	.short	0x0001
        /*00d2*/ 	.short	0x0048
        /*00d4*/ 	.byte	0x00, 0xf0, 0x21, 0x01


	//----- nvinfo : EIATTR_KPARAM_INFO
	.align		4
.L_1419:
        /*00d8*/ 	.byte	0x04, 0x17
        /*00da*/ 	.short	(.L_1421 - .L_1420)
.L_1420:
        /*00dc*/ 	.word	0x00000000
        /*00e0*/ 	.short	0x0000
        /*00e2*/ 	.short	0x0000
        /*00e4*/ 	.byte	0x00, 0xf0, 0x21, 0x01


	//----- nvinfo : EIATTR_SPARSE_MMA_MASK
	.align		4
.L_1421:
        /*00e8*/ 	.byte	0x03, 0x50
        /*00ea*/ 	.short	0x0000


	//----- nvinfo : EIATTR_MAXREG_COUNT
	.align		4
        /*00ec*/ 	.byte	0x03, 0x1b
        /*00ee*/ 	.short	0x00ff


	//----- nvinfo : EIATTR_MERCURY_ISA_VERSION
	.align		4
        /*00f0*/ 	.byte	0x03, 0x5f
        /*00f2*/ 	.short	0x0101


	//----- nvinfo : EIATTR_VRC_CTA_INIT_COUNT
	.align		4
        /*00f4*/ 	.byte	0x02, 0x4a
	.zero		1
	.zero		1


	//----- nvinfo : EIATTR_EXIT_INSTR_OFFSETS
	.align		4
        /*00f8*/ 	.byte	0x04, 0x1c
        /*00fa*/ 	.short	(.L_1423 - .L_1422)


	//   ....[0]....
.L_1422:
        /*00fc*/ 	.word	0x000002f0


	//   ....[1]....
        /*0100*/ 	.word	0x00000340


	//   ....[2]....
        /*0104*/ 	.word	0x00000660


	//   ....[3]....
        /*0108*/ 	.word	0x000019a0


	//----- nvinfo : EIATTR_CRS_STACK_SIZE
	.align		4
.L_1423:
        /*010c*/ 	.byte	0x04, 0x1e
        /*010e*/ 	.short	(.L_1425 - .L_1424)
.L_1424:
        /*0110*/ 	.word	0x00000000


	//----- nvinfo : EIATTR_CBANK_PARAM_SIZE
	.align		4
.L_1425:
        /*0114*/ 	.byte	0x03, 0x19
        /*0116*/ 	.short	0x00c0


	//----- nvinfo : EIATTR_PARAM_CBANK
	.align		4
        /*0118*/ 	.byte	0x04, 0x0a
        /*011a*/ 	.short	(.L_1427 - .L_1426)
	.align		4
.L_1426:
        /*011c*/ 	.word	index@(.nv.constant0._ZN2at6native49_GLOBAL__N__09e94e3a_16_AveragePool3d_cu_a8eae74c29avg_pool3d_cuda_update_outputIffEEvNS_27GenericPackedTensorAccessorIKT_Lm4ENS_16DefaultPtrTraitsElEENS3_IS4_Lm4ES6_lEEiiiiiiiiibii)
        /*0120*/ 	.short	0x0380
        /*0122*/ 	.short	0x00c0


	//----- nvinfo : EIATTR_SW_WAR
	.align		4
.L_1427:
        /*0124*/ 	.byte	0x04, 0x36
        /*0126*/ 	.short	(.L_1429 - .L_1428)
.L_1428:
        /*0128*/ 	.word	0x00000008
.L_1429:


//--------------------- .nv.info._ZN2at6native49_GLOBAL__N__09e94e3a_16_AveragePool3d_cu_a8eae74c29avg_pool3d_cuda_update_outputILi7EffEEvNS_27GenericPackedTensorAccessorIKT0_Lm4ENS_16DefaultPtrTraitsElEENS3_IS4_Lm4ES6_lEEiiiiiiiibii --------------------------
	.section	.nv.info._ZN2at6native49_GLOBAL__N__09e94e3a_16_AveragePool3d_cu_a8eae74c29avg_pool3d_cuda_update_outputILi7EffEEvNS_27GenericPackedTensorAccessorIKT0_Lm4ENS_16DefaultPtrTraitsElEENS3_IS4_Lm4ES6_lEEiiiiiiiibii,"",@"SHT_CUDA_INFO"
	.sectionflags	@""
	.align	4


	//----- nvinfo : EIATTR_CUDA_API_VERSION
	.align		4
        /*0000*/ 	.byte	0x04, 0x37
        /*0002*/ 	.short	(.L_1431 - .L_1430)
.L_1430:
        /*0004*/ 	.word	0x00000082


	//----- nvinfo : EIATTR_KPARAM_INFO
	.align		4
.L_1431:
        /*0008*/ 	.byte	0x04, 0x17
        /*000a*/ 	.short	(.L_1433 - .L_1432)
.L_1432:
        /*000c*/ 	.word	0x00000000
        /*0010*/ 	.short	0x000c
        /*0012*/ 	.short	0x00b8
        /*0014*/ 	.byte	0x00, 0xf0, 0x11, 0x00


	//----- nvinfo : EIATTR_KPARAM_INFO
	.align		4
.L_1433:
        /*0018*/ 	.byte	0x04, 0x17
        /*001a*/ 	.short	(.L_1435 - .L_1434)
.L_1434:
        /*001c*/ 	.word	0x00000000
        /*0020*/ 	.short	0x000b
        /*0022*/ 	.short	0x00b4
        /*0024*/ 	.byte	0x00, 0xf0, 0x11, 0x00


	//----- nvinfo : EIATTR_KPARAM_INFO
	.align		4
.L_1435:
        /*0028*/ 	.byte	0x04, 0x17
        /*002a*/ 	.short	(.L_1437 - .L_1436)
.L_1436:
        /*002c*/ 	.word	0x00000000
        /*0030*/ 	.short	0x000a
        /*0032*/ 	.short	0x00b0
        /*0034*/ 	.byte	0x00, 0xf0, 0x05, 0x00


	//----- nvinfo : EIATTR_KPARAM_INFO
	.align		4
.L_1437:
        /*0038*/ 	.byte	0x04, 0x17
        /*003a*/ 	.short	(.L_1439 - .L_1438)
.L_1438:
        /*003c*/ 	.word	0x00000000
        /*0040*/ 	.short	0x0009
        /*0042*/ 	.short	0x00ac
        /*0044*/ 	.byte	0x00, 0xf0, 0x11, 0x00


	//----- nvinfo : EIATTR_KPARAM_INFO
	.align		4
.L_1439:
        /*0048*/ 	.byte	0x04, 0x17
        /*004a*/ 	.short	(.L_1441 - .L_1440)
.L_1440:
        /*004c*/ 	.word	0x00000000
        /*0050*/ 	.short	0x0008
        /*0052*/ 	.short	0x00a8
        /*0054*/ 	.byte	0x00, 0xf0, 0x11, 0x00


	//----- nvinfo : EIATTR_KPARAM_INFO
	.align		4
.L_1441:
        /*0058*/ 	.byte	0x04, 0x17
        /*005a*/ 	.short	(.L_1443 - .L_1442)
.L_1442:
        /*005c*/ 	.word	0x00000000
        /*0060*/ 	.short	0x0007
        /*0062*/ 	.short	0x00a4
        /*0064*/ 	.byte	0x00, 0xf0, 0x11, 0x00


	//----- nvinfo : EIATTR_KPARAM_INFO
	.align		4
.L_1443:
        /*0068*/ 	.byte	0x04, 0x17
        /*006a*/ 	.short	(.L_1445 - .L_1444)
.L_1444:
        /*006c*/ 	.word	0x00000000
        /*0070*/ 	.short	0x0006
        /*0072*/ 	.short	0x00a0
        /*0074*/ 	.byte	0x00, 0xf0, 0x11, 0x00


	//----- nvinfo : EIATTR_KPARAM_INFO
	.align		4
.L_1445:
        /*0078*/ 	.byte	0x04, 0x17
        /*007a*/ 	.short	(.L_1447 - .L_1446)
.L_1446:
        /*007c*/ 	.word	0x00000000
        /*0080*/ 	.short	0x0005
        /*0082*/ 	.short	0x009c
        /*0084*/ 	.byte	0x00, 0xf0, 0x11, 0x00


	//----- nvinfo : EIATTR_KPARAM_INFO
	.align		4
.L_1447:
        /*0088*/ 	.byte	0x04, 0x17
        /*008a*/ 	.short	(.L_1449 - .L_1448)
.L_1448:
        /*008c*/ 	.word	0x00000000
        /*0090*/ 	.short	0x0004
        /*0092*/ 	.short	0x0098
        /*0094*/ 	.byte	0x00, 0xf0, 0x11, 0x00


	//----- nvinfo : EIATTR_KPARAM_INFO
	.align		4
.L_1449:
        /*0098*/ 	.byte	0x04, 0x17
        /*009a*/ 	.short	(.L_1451 - .L_1450)
.L_1450:
        /*009c*/ 	.word	0x00000000
        /*00a0*/ 	.short	0x0003
        /*00a2*/ 	.short	0x0094
        /*00a4*/ 	.byte	0x00, 0xf0, 0x11, 0x00


	//----- nvinfo : EIATTR_KPARAM_INFO
	.align		4
.L_1451:
        /*00a8*/ 	.byte	0x04, 0x17
        /*00aa*/ 	.short	(.L_1453 - .L_1452)
.L_1452:
        /*00ac*/ 	.word	0x00000000
        /*00b0*/ 	.short	0x0002
        /*00b2*/ 	.short	0x0090
        /*00b4*/ 	.byte	0x00, 0xf0, 0x11, 0x00


	//----- nvinfo : EIATTR_KPARAM_INFO
	.align		4
.L_1453:
        /*00b8*/ 	.byte	0x04, 0x17
        /*00ba*/ 	.short	(.L_1455 - .L_1454)
.L_1454:
        /*00bc*/ 	.word	0x00000000
        /*00c0*/ 	.short	0x0001
        /*00c2*/ 	.short	0x0048
        /*00c4*/ 	.byte	0x00, 0xf0, 0x21, 0x01


	//----- nvinfo : EIATTR_KPARAM_INFO
	.align		4
.L_1455:
        /*00c8*/ 	.byte	0x04, 0x17
        /*00ca*/ 	.short	(.L_1457 - .L_1456)
.L_1456:
        /*00cc*/ 	.word	0x00000000
        /*00d0*/ 	.short	0x0000
        /*00d2*/ 	.short	0x0000
        /*00d4*/ 	.byte	0x00, 0xf0, 0x21, 0x01


	//----- nvinfo : EIATTR_SPARSE_MMA_MASK
	.align		4
.L_1457:
        /*00d8*/ 	.byte	0x03, 0x50
        /*00da*/ 	.short	0x0000


	//----- nvinfo : EIATTR_MAXREG_COUNT
	.align		4
        /*00dc*/ 	.byte	0x03, 0x1b
        /*00de*/ 	.short	0x00ff


	//----- nvinfo : EIATTR_MERCURY_ISA_VERSION
	.align		4
        /*00e0*/ 	.byte	0x03, 0x5f
        /*00e2*/ 	.short	0x0101


	//----- nvinfo : EIATTR_VRC_CTA_INIT_COUNT
	.align		4
        /*00e4*/ 	.byte	0x02, 0x4a
	.zero		1
	.zero		1


	//----- nvinfo : EIATTR_EXIT_INSTR_OFFSETS
	.align		4
        /*00e8*/ 	.byte	0x04, 0x1c
        /*00ea*/ 	.short	(.L_1459 - .L_1458)


	//   ....[0]....
.L_1458:
        /*00ec*/ 	.word	0x000002f0


	//   ....[1]....
        /*00f0*/ 	.word	0x00000340


	//   ....[2]....
        /*00f4*/ 	.word	0x00000650


	//   ....[3]....
        /*00f8*/ 	.word	0x00001960


	//----- nvinfo : EIATTR_CRS_STACK_SIZE
	.align		4
.L_1459:
        /*00fc*/ 	.byte	0x04, 0x1e
        /*00fe*/ 	.short	(.L_1461 - .L_1460)
.L_1460:
        /*0100*/ 	.word	0x00000000


	//----- nvinfo : EIATTR_CBANK_PARAM_SIZE
	.align		4
.L_1461:
        /*0104*/ 	.byte	0x03, 0x19
        /*0106*/ 	.short	0x00bc


	//----- nvinfo : EIATTR_PARAM_CBANK
	.align		4
        /*0108*/ 	.byte	0x04, 0x0a
        /*010a*/ 	.short	(.L_1463 - .L_1462)
	.align		4
.L_1462:
        /*010c*/ 	.word	index@(.nv.constant0._ZN2at6native49_GLOBAL__N__09e94e3a_16_AveragePool3d_cu_a8eae74c29avg_pool3d_cuda_update_outputILi7EffEEvNS_27GenericPackedTensorAccessorIKT0_Lm4ENS_16DefaultPtrTraitsElEENS3_IS4_Lm4ES6_lEEiiiiiiiibii)
        /*0110*/ 	.short	0x0380
        /*0112*/ 	.short	0x00bc


	//----- nvinfo : EIATTR_SW_WAR
	.align		4
.L_1463:
        /*0114*/ 	.byte	0x04, 0x36
        /*0116*/ 	.short	(.L_1465 - .L_1464)
.L_1464:
        /*0118*/ 	.word	0x00000008
.L_1465:


//--------------------- .nv.info._ZN2at6native49_GLOBAL__N__09e94e3a_16_AveragePool3d_cu_a8eae74c29avg_pool3d_cuda_update_outputILi6EffEEvNS_27GenericPackedTensorAccessorIKT0_Lm4ENS_16DefaultPtrTraitsElEENS3_IS4_Lm4ES6_lEEiiiiiiiibii --------------------------
	.section	.nv.info._ZN2at6native49_GLOBAL__N__09e94e3a_16_AveragePool3d_cu_a8eae74c29avg_pool3d_cuda_update_outputILi6EffEEvNS_27GenericPackedTensorAccessorIKT0_Lm4ENS_16DefaultPtrTraitsElEENS3_IS4_Lm4ES6_lEEiiiiiiiibii,"",@"SHT_CUDA_INFO"
	.sectionflags	@""
	.align	4


	//----- nvinfo : EIATTR_CUDA_API_VERSION
	.align		4
        /*0000*/ 	.byte	0x04, 0x37
        /*0002*/ 	.short	(.L_1467 - .L_1466)
.L_1466:
        /*0004*/ 	.word	0x00000082


	//----- nvinfo : EIATTR_KPARAM_INFO
	.align		4
.L_1467:
        /*0008*/ 	.byte	0x04, 0x17
        /*000a*/ 	.short	(.L_1469 - .L_1468)
.L_1468:
        /*000c*/ 	.word	0x00000000
        /*0010*/ 	.short	0x000c
        /*0012*/ 	.short	0x00b8
        /*0014*/ 	.byte	0x00, 0xf0, 0x11, 0x00


	//----- nvinfo : EIATTR_KPARAM_INFO
	.align		4
.L_1469:
        /*0018*/ 	.byte	0x04, 0x17
        /*001a*/ 	.short	(.L_1471 - .L_1470)
.L_1470:
        /*001c*/ 	.word	0x00000000
        /*0020*/ 	.short	0x000b
        /*0022*/ 	.short	0x00b4
        /*0024*/ 	.byte	0x00, 0xf0, 0x11, 0x00


	//----- nvinfo : EIATTR_KPARAM_INFO
	.align		4
.L_1471:
        /*0028*/ 	.byte	0x04, 0x17
        /*002a*/ 	.short	(.L_1473 - .L_1472)
.L_1472:
        /*002c*/ 	.word	0x00000000
        /*0030*/ 	.short	0x000a
        /*0032*/ 	.short	0x00b0
        /*0034*/ 	.byte	0x00, 0xf0, 0x05, 0x00


	//----- nvinfo : EIATTR_KPARAM_INFO
	.align		4
.L_1473:
        /*0038*/ 	.byte	0x04, 0x17
        /*003a*/ 	.short	(.L_1475 - .L_1474)
.L_1474:
        /*003c*/ 	.word	0x00000000
        /*0040*/ 	.short	0x0009
        /*0042*/ 	.short	0x00ac
        /*0044*/ 	.byte	0x00, 0xf0, 0x11, 0x00


	//----- nvinfo : EIATTR_KPARAM_INFO
	.align		4
.L_1475:
        /*0048*/ 	.byte	0x04, 0x17
        /*004a*/ 	.short	(.L_1477 - .L_1476)
.L_1476:
        /*004c*/ 	.word	0x00000000
        /*0050*/ 	.short	0x0008
        /*0052*/ 	.short	0x00a8
        /*0054*/ 	.byte	0x00, 0xf0, 0x11, 0x00


	//----- nvinfo : EIATTR_KPARAM_INFO
	.align		4
.L_1477:
        /*0058*/ 	.byte	0x04, 0x17
        /*005a*/ 	.short	(.L_1479 - .L_1478)
.L_1478:
        /*005c*/ 	.word	0x00000000
        /*0060*/ 	.short	0x0007
        /*0062*/ 	.short	0x00a4
        /*0064*/ 	.byte	0x00, 0xf0, 0x11, 0x00


	//----- nvinfo : EIATTR_KPARAM_INFO
	.align		4
.L_1479:
        /*0068*/ 	.byte	0x04, 0x17
        /*006a*/ 	.short	(.L_1481 - .L_1480)
.L_1480:
        /*006c*/ 	.word	0x00000000
        /*0070*/ 	.short	0x0006
        /*0072*/ 	.short	0x00a0
        /*0074*/ 	.byte	0x00, 0xf0, 0x11, 0x00


	//----- nvinfo : EIATTR_KPARAM_INFO
	.align		4
.L_1481:
        /*0078*/ 	.byte	0x04, 0x17
        /*007a*/ 	.short	(.L_1483 - .L_1482)
.L_1482:
        /*007c*/ 	.word	0x00000000
        /*0080*/ 	.short	0x0005
        /*0082*/ 	.short	0x009c
        /*0084*/ 	.byte	0x00, 0xf0, 0x11, 0x00


	//----- nvinfo : EIATTR_KPARAM_INFO
	.align		4
.L_1483:
        /*0088*/ 	.byte	0x04, 0x17
        /*008a*/ 	.short	(.L_1485 - .L_1484)
.L_1484:
        /*008c*/ 	.word	0x00000000
        /*0090*/ 	.short	0x0004
        /*0092*/ 	.short	0x0098
        /*0094*/ 	.byte	0x00, 0xf0, 0x11, 0x00


	//----- nvinfo : EIATTR_KPARAM_INFO
	.align		4
.L_1485:
        /*0098*/ 	.byte	0x04, 0x17
        /*009a*/ 	.short	(.L_1487 - .L_1486)
.L_1486:
        /*009c*/ 	.word	0x00000000
        /*00a0*/ 	.short	0x0003
        /*00a2*/ 	.short	0x0094
        /*00a4*/ 	.byte	0x00, 0xf0, 0x11, 0x00


	//----- nvinfo : EIATTR_KPARAM_INFO
	.align		4
.L_1487:
        /*00a8*/ 	.byte	0x04, 0x17
        /*00aa*/ 	.short	(.L_1489 - .L_1488)
.L_1488:
        /*00ac*/ 	.word	0x00000000
        /*00b0*/ 	.short	0x0002
        /*00b2*/ 	.short	0x0090
        /*00b4*/ 	.byte	0x00, 0xf0, 0x11, 0x00


	//----- nvinfo : EIATTR_KPARAM_INFO
	.align		4
.L_1489:
        /*00b8*/ 	.byte	0x04, 0x17
        /*00ba*/ 	.short	(.L_1491 - .L_1490)
.L_1490:
        /*00bc*/ 	.word	0x00000000
        /*00c0*/ 	.short	0x0001
        /*00c2*/ 	.short	0x0048
        /*00c4*/ 	.byte	0x00, 0xf0, 0x21, 0x01


	//----- nvinfo : EIATTR_KPARAM_INFO
	.align		4
.L_1491:
        /*00c8*/ 	.byte	0x04, 0x17
        /*00ca*/ 	.short	(.L_1493 - .L_1492)
.L_1492:
        /*00cc*/ 	.word	0x00000000
        /*00d0*/ 	.short	0x0000
        /*00d2*/ 	.short	0x0000
        /*00d4*/ 	.byte	0x00, 0xf0, 0x21, 0x01


	//----- nvinfo : EIATTR_SPARSE_MMA_MASK
	.align		4
.L_1493:
        /*00d8*/ 	.byte	0x03, 0x50
        /*00da*/ 	.short	0x0000


	//----- nvinfo : EIATTR_MAXREG_COUNT
	.align		4
        /*00dc*/ 	.byte	0x03, 0x1b
        /*00de*/ 	.short	0x00ff


	//----- nvinfo : EIATTR_MERCURY_ISA_VERSION
	.align		4
        /*00e0*/ 	.byte	0x03, 0x5f
        /*00e2*/ 	.short	0x0101


	//----- nvinfo : EIATTR_VRC_CTA_INIT_COUNT
	.align		4
        /*00e4*/ 	.byte	0x02, 0x4a
	.zero		1
	.zero		1


	//----- nvinfo : EIATTR_EXIT_INSTR_OFFSETS
	.align		4
        /*00e8*/ 	.byte	0x04, 0x1c
        /*00ea*/ 	.short	(.L_1495 - .L_1494)


	//   ....[0]....
.L_1494:
        /*00ec*/ 	.word	0x000002f0


	//   ....[1]....
        /*00f0*/ 	.word	0x00000340


	//   ....[2]....
        /*00f4*/ 	.word	0x00000650


	//   ....[3]....
        /*00f8*/ 	.word	0x00001960


	//----- nvinfo : EIATTR_CRS_STACK_SIZE
	.align		4
.L_1495:
        /*00fc*/ 	.byte	0x04, 0x1e
        /*00fe*/ 	.short	(.L_1497 - .L_1496)
.L_1496:
        /*0100*/ 	.word	0x00000000


	//----- nvinfo : EIATTR_CBANK_PARAM_SIZE
	.align		4
.L_1497:
        /*0104*/ 	.byte	0x03, 0x19
        /*0106*/ 	.short	0x00bc


	//----- nvinfo : EIATTR_PARAM_CBANK
	.align		4
        /*0108*/ 	.byte	0x04, 0x0a
        /*010a*/ 	.short	(.L_1499 - .L_1498)
	.align		4
.L_1498:
        /*010c*/ 	.word	index@(.nv.constant0._ZN2at6native49_GLOBAL__N__09e94e3a_16_AveragePool3d_cu_a8eae74c29avg_pool3d_cuda_update_outputILi6EffEEvNS_27GenericPackedTensorAccessorIKT0_Lm4ENS_16DefaultPtrTraitsElEENS3_IS4_Lm4ES6_lEEiiiiiiiibii)
        /*0110*/ 	.short	0x0380
        /*0112*/ 	.short	0x00bc


	//----- nvinfo : EIATTR_SW_WAR
	.align		4
.L_1499:
        /*0114*/ 	.byte	0x04, 0x36
        /*0116*/ 	.short	(.L_1501 - .L_1500)
.L_1500:
        /*0118*/ 	.word	0x00000008
.L_1501:


//--------------------- .nv.info._ZN2at6native49_GLOBAL__N__09e94e3a_16_AveragePool3d_cu_a8eae74c29avg_pool3d_cuda_update_outputILi5EffEEvNS_27GenericPackedTensorAccessorIKT0_Lm4ENS_16DefaultPtrTraitsElEENS3_IS4_Lm4ES6_lEEiiiiiiiibii --------------------------
	.section	.nv.info._ZN2at6native49_GLOBAL__N__09e94e3a_16_AveragePool3d_cu_a8eae74c29avg_pool3d_cuda_update_outputILi5EffEEvNS_27GenericPackedTensorAccessorIKT0_Lm4ENS_16DefaultPtrTraitsElEENS3_IS4_Lm4ES6_lEEiiiiiiiibii,"",@"SHT_CUDA_INFO"
	.sectionflags	@""
	.align	4


	//----- nvinfo : EIATTR_CUDA_API_VERSION
	.align		4
        /*0000*/ 	.byte	0x04, 0x37
        /*0002*/ 	.short	(.L_1503 - .L_1502)
.L_1502:
        /*0004*/ 	.word	0x00000082


	//----- nvinfo : EIATTR_KPARAM_INFO
	.align		4
.L_1503:
        /*0008*/ 	.byte	0x04, 0x17
        /*000a*/ 	.short	(.L_1505 - .L_1504)
.L_1504:
        /*000c*/ 	.word	0x00000000
        /*0010*/ 	.short	0x000c
        /*0012*/ 	.short	0x00b8
        /*0014*/ 	.byte	0x00, 0xf0, 0x11, 0x00


	//----- nvinfo : EIATTR_KPARAM_INFO
	.align		4
.L_1505:
        /*0018*/ 	.byte	0x04, 0x17
        /*001a*/ 	.short	(.L_1507 - .L_1506)
.L_1506:
        /*001c*/ 	.word	0x00000000
        /*0020*/ 	.short	0x000b
        /*0022*/ 	.short	0x00b4
        /*0024*/ 	.byte	0x00, 0xf0, 0x11, 0x00


	//----- nvinfo : EIATTR_KPARAM_INFO
	.align		4
.L_1507:
        /*0028*/ 	.byte	0x04, 0x17
        /*002a*/ 	.short	(.L_1509 - .L_1508)
.L_1508:
        /*002c*/ 	.word	0x00000000
        /*0030*/ 	.short	0x000a
        /*0032*/ 	.short	0x00b0
        /*0034*/ 	.byte	0x00, 0xf0, 0x05, 0x00


	//----- nvinfo : EIATTR_KPARAM_INFO
	.align		4
.L_1509:
        /*0038*/ 	.byte	0x04, 0x17
        /*003a*/ 	.short	(.L_1511 - .L_1510)
.L_1510:
        /*003c*/ 	.word	0x00000000
        /*0040*/ 	.short	0x0009
        /*0042*/ 	.short	0x00ac
        /*0044*/ 	.byte	0x00, 0xf0, 0x11, 0x00


	//----- nvinfo : EIATTR_KPARAM_INFO
	.align		4
.L_1511:
        /*0048*/ 	.byte	0x04, 0x17
        /*004a*/ 	.short	(.L_1513 - .L_1512)
.L_1512:
        /*004c*/ 	.word	0x00000000
        /*0050*/ 	.short	0x0008
        /*0052*/ 	.short	0x00a8
        /*0054*/ 	.byte	0x00, 0xf0, 0x11, 0x00


	//----- nvinfo : EIATTR_KPARAM_INFO
	.align		4
.L_1513:
        /*0058*/ 	.byte	0x04, 0x17
        /*005a*/ 	.short	(.L_1515 - .L_1514)
.L_1514:
        /*005c*/ 	.word	0x00000000
        /*0060*/ 	.short	0x0007
        /*0062*/ 	.short	0x00a4
        /*0064*/ 	.byte	0x00, 0xf0, 0x11, 0x00


	//----- nvinfo : EIATTR_KPARAM_INFO
	.align		4
.L_1515:
        /*0068*/ 	.byte	0x04, 0x17
        /*006a*/ 	.short	(.L_1517 - .L_1516)
.L_1516:
        /*006c*/ 	.word	0x00000000
        /*0070*/ 	.short	0x0006
        /*0072*/ 	.short	0x00a0
        /*0074*/ 	.byte	0x00, 0xf0, 0x11, 0x00


	//----- nvinfo : EIATTR_KPARAM_INFO
	.align		4
.L_1517:
        /*0078*/ 	.byte	0x04, 0x17
        /*007a*/ 	.short	(.L_1519 - .L_1518)
.L_1518:
        /*007c*/ 	.word	0x00000000
        /*0080*/ 	.short	0x0005
        /*0082*/ 	.short	0x009c
        /*0084*/ 	.byte	0x00, 0xf0, 0x11, 0x00


	//----- nvinfo : EIATTR_KPARAM_INFO
	.align		4
.L_1519:
        /*0088*/ 	.byte	0x04, 0x17
        /*008a*/ 	.short	(.L_1521 - .L_1520)
.L_1520:
        /*008c*/ 	.word	0x00000000
        /*0090*/ 	.short	0x0004
        /*0092*/ 	.short	0x0098
        /*0094*/ 	.byte	0x00, 0xf0, 0x11, 0x00


	//----- nvinfo : EIATTR_KPARAM_INFO
	.align		4
.L_1521:
        /*0098*/ 	.byte	0x04, 0x17
        /*009a*/ 	.short	(.L_1523 - .L_1522)
.L_1522:
        /*009c*/ 	.word	0x00000000
        /*00a0*/ 	.short	0x0003
        /*00a2*/ 	.short	0x0094
        /*00a4*/ 	.byte	0x00, 0xf0, 0x11, 0x00


	//----- nvinfo : EIATTR_KPARAM_INFO
	.align		4
.L_1523:
        /*00a8*/ 	.byte	0x04, 0x17
        /*00aa*/ 	.short	(.L_1525 - .L_1524)
.L_1524:
        /*00ac*/ 	.word	0x00000000
        /*00b0*/ 	.short	0x0002
        /*00b2*/ 	.short	0x0090
        /*00b4*/ 	.byte	0x00, 0xf0, 0x11, 0x00


	//----- nvinfo : EIATTR_KPARAM_INFO
	.align		4
.L_1525:
        /*00b8*/ 	.byte	0x04, 0x17
        /*00ba*/ 	.short	(.L_1527 - .L_1526)
.L_1526:
        /*00bc*/ 	.word	0x00000000
        /*00c0*/ 	.short	0x0001
        /*00c2*/ 	.short	0x0048
        /*00c4*/ 	.byte	0x00, 0xf0, 0x21, 0x01


	//----- nvinfo : EIATTR_KPARAM_INFO
	.align		4
.L_1527:
        /*00c8*/ 	.byte	0x04, 0x17
        /*00ca*/ 	.short	(.L_1529 - .L_1528)
.L_1528:
        /*00cc*/ 	.word	0x00000000
        /*00d0*/ 	.short	0x0000
        /*00d2*/ 	.short	0x0000
        /*00d4*/ 	.byte	0x00, 0xf0, 0x21, 0x01


	//----- nvinfo : EIATTR_SPARSE_MMA_MASK
	.align		4
.L_1529:
        /*00d8*/ 	.byte	0x03, 0x50
        /*00da*/ 	.short	0x0000


	//----- nvinfo : EIATTR_MAXREG_COUNT
	.align		4
        /*00dc*/ 	.byte	0x03, 0x1b
        /*00de*/ 	.short	0x00ff


	//----- nvinfo : EIATTR_MERCURY_ISA_VERSION
	.align		4
        /*00e0*/ 	.byte	0x03, 0x5f
        /*00e2*/ 	.short	0x0101


	//----- nvinfo : EIATTR_VRC_CTA_INIT_COUNT
	.align		4
        /*00e4*/ 	.byte	0x02, 0x4a
	.zero		1
	.zero		1


	//----- nvinfo : EIATTR_EXIT_INSTR_OFFSETS
	.align		4
        /*00e8*/ 	.byte	0x04, 0x1c
        /*00ea*/ 	.short	(.L_1531 - .L_1530)


	//   ....[0]....
.L_1530:
        /*00ec*/ 	.word	0x000002f0


	//   ....[1]....
        /*00f0*/ 	.word	0x00000340


	//   ....[2]....
        /*00f4*/ 	.word	0x00000650


	//   ....[3]....
        /*00f8*/ 	.word	0x00001960


	//----- nvinfo : EIATTR_CRS_STACK_SIZE
	.align		4
.L_1531:
        /*00fc*/ 	.byte	0x04, 0x1e
        /*00fe*/ 	.short	(.L_1533 - .L_1532)
.L_1532:
        /*0100*/ 	.word	0x00000000


	//----- nvinfo : EIATTR_CBANK_PARAM_SIZE
	.align		4
.L_1533:
        /*0104*/ 	.byte	0x03, 0x19
        /*0106*/ 	.short	0x00bc


	//----- nvinfo : EIATTR_PARAM_CBANK
	.align		4
        /*0108*/ 	.byte	0x04, 0x0a
        /*010a*/ 	.short	(.L_1535 - .L_1534)
	.align		4
.L_1534:
        /*010c*/ 	.word	index@(.nv.constant0._ZN2at6native49_GLOBAL__N__09e94e3a_16_AveragePool3d_cu_a8eae74c29avg_pool3d_cuda_update_outputILi5EffEEvNS_27GenericPackedTensorAccessorIKT0_Lm4ENS_16DefaultPtrTraitsElEENS3_IS4_Lm4ES6_lEEiiiiiiiibii)
        /*0110*/ 	.short	0x0380
        /*0112*/ 	.short	0x00bc


	//----- nvinfo : EIATTR_SW_WAR
	.align		4
.L_1535:
        /*0114*/ 	.byte	0x04, 0x36
        /*0116*/ 	.short	(.L_1537 - .L_1536)
.L_1536:
        /*0118*/ 	.word	0x00000008
.L_1537:


//--------------------- .nv.info._ZN2at6native49_GLOBAL__N__09e94e3a_16_AveragePool3d_cu_a8eae74c29avg_pool3d_cuda_update_outputILi4EffEEvNS_27GenericPackedTensorAccessorIKT0_Lm4ENS_16DefaultPtrTraitsElEENS3_IS4_Lm4ES6_lEEiiiiiiiibii --------------------------
	.section	.nv.info._ZN2at6native49_GLOBAL__N__09e94e3a_16_AveragePool3d_cu_a8eae74c29avg_pool3d_cuda_update_outputILi4EffEEvNS_27GenericPackedTensorAccessorIKT0_Lm4ENS_16DefaultPtrTraitsElEENS3_IS4_Lm4ES6_lEEiiiiiiiibii,"",@"SHT_CUDA_INFO"
	.sectionflags	@""
	.align	4


	//----- nvinfo : EIATTR_CUDA_API_VERSION
	.align		4
        /*0000*/ 	.byte	0x04, 0x37
        /*0002*/ 	.short	(.L_1539 - .L_1538)
.L_1538:
        /*0004*/ 	.word	0x00000082


	//----- nvinfo : EIATTR_KPARAM_INFO
	.align		4
.L_1539:
        /*0008*/ 	.byte	0x04, 0x17
        /*000a*/ 	.short	(.L_1541 - .L_1540)
.L_1540:
        /*000c*/ 	.word	0x00000000
        /*0010*/ 	.short	0x000c
        /*0012*/ 	.short	0x00b8
        /*0014*/ 	.byte	0x00, 0xf0, 0x11, 0x00


	//----- nvinfo : EIATTR_KPARAM_INFO
	.align		4
.L_1541:
        /*0018*/ 	.byte	0x04, 0x17
        /*001a*/ 	.short	(.L_1543 - .L_1542)
.L_1542:
        /*001c*/ 	.word	0x00000000
        /*0020*/ 	.short	0x000b
        /*0022*/ 	.short	0x00b4
        /*0024*/ 	.byte	0x00, 0xf0, 0x11, 0x00


	//----- nvinfo : EIATTR_KPARAM_INFO
	.align		4
.L_1543:
        /*0028*/ 	.byte	0x04, 0x17
        /*002a*/ 	.short	(.L_1545 - .L_1544)
.L_1544:
        /*002c*/ 	.word	0x00000000
        /*0030*/ 	.short	0x000a
        /*0032*/ 	.short	0x00b0
        /*0034*/ 	.byte	0x00, 0xf0, 0x05, 0x00


	//----- nvinfo : EIATTR_KPARAM_INFO
	.align		4
.L_1545:
        /*0038*/ 	.byte	0x04, 0x17
        /*003a*/ 	.short	(.L_1547 - .L_1546)
.L_1546:
        /*003c*/ 	.word	0x00000000
        /*0040*/ 	.short	0x0009
        /*0042*/ 	.short	0x00ac
        /*0044*/ 	.byte	0x00, 0xf0, 0x11, 0x00


	//----- nvinfo : EIATTR_KPARAM_INFO
	.align		4
.L_1547:
        /*0048*/ 	.byte	0x04, 0x17
        /*004a*/ 	.short	(.L_1549 - .L_1548)
.L_1548:
        /*004c*/ 	.word	0x00000000
        /*0050*/ 	.short	0x0008
        /*0052*/ 	.short	0x00a8
        /*0054*/ 	.byte	0x00, 0xf0, 0x11, 0x00


	//----- nvinfo : EIATTR_KPARAM_INFO
	.align		4
.L_1549:
        /*0058*/ 	.byte	0x04, 0x17
        /*005a*/ 	.short	(.L_1551 - .L_1550)
.L_1550:
        /*005c*/ 	.word	0x00000000
        /*0060*/ 	.short	0x0007
        /*0062*/ 	.short	0x00a4
        /*0064*/ 	.byte	0x00, 0xf0, 0x11, 0x00


	//----- nvinfo : EIATTR_KPARAM_INFO
	.align		4
.L_1551:
        /*0068*/ 	.byte	0x04, 0x17
        /*006a*/ 	.short	(.L_1553 - .L_1552)
.L_1552:
        /*006c*/ 	.word	0x00000000
        /*0070*/ 	.short	0x0006
        /*0072*/ 	.short	0x00a0
        /*0074*/ 	.byte	0x00, 0xf0, 0x11, 0x00


	//----- nvinfo : EIATTR_KPARAM_INFO
	.align		4
.L_1553:
        /*0078*/ 	.byte	0x04, 0x17
        /*007a*/ 	.short	(.L_1555 - .L_1554)
.L_1554:
        /*007c*/ 	.word	0x00000000
        /*0080*/ 	.short	0x0005
        /*0082*/ 	.short	0x009c
        /*0084*/ 	.byte	0x00, 0xf0, 0x11, 0x00


	//----- nvinfo : EIATTR_KPARAM_INFO
	.align		4
.L_1555:
        /*0088*/ 	.byte	0x04, 0x17
        /*008a*/ 	.short	(.L_1557 - .L_1556)
.L_1556:
        /*008c*/ 	.word	0x00000000
        /*0090*/ 	.short	0x0004
        /*0092*/ 	.short	0x0098
        /*0094*/ 	.byte	0x00, 0xf0, 0x11, 0x00


	//----- nvinfo : EIATTR_KPARAM_INFO
	.align		4
.L_1557:
        /*0098*/ 	.byte	0x04, 0x17
        /*009a*/ 	.short	(.L_1559 - .L_1558)
.L_1558:
        /*009c*/ 	.word	0x00000000
        /*00a0*/ 	.short	0x0003
        /*00a2*/ 	.short	0x0094
        /*00a4*/ 	.byte	0x00, 0xf0, 0x11, 0x00


	//----- nvinfo : EIATTR_KPARAM_INFO
	.align		4
.L_1559:
        /*00a8*/ 	.byte	0x04, 0x17
        /*00aa*/ 	.short	(.L_1561 - .L_1560)
.L_1560:
        /*00ac*/ 	.word	0x00000000
        /*00b0*/ 	.short	0x0002
        /*00b2*/ 	.short	0x0090
        /*00b4*/ 	.byte	0x00, 0xf0, 0x11, 0x00


	//----- nvinfo : EIATTR_KPARAM_INFO
	.align		4
.L_1561:
        /*00b8*/ 	.byte	0x04, 0x17
        /*00ba*/ 	.short	(.L_1563 - .L_1562)
.L_1562:
        /*00bc*/ 	.word	0x00000000
        /*00c0*/ 	.short	0x0001
        /*00c2*/ 	.short	0x0048
        /*00c4*/ 	.byte	0x00, 0xf0, 0x21, 0x01


	//----- nvinfo : EIATTR_KPARAM_INFO
	.align		4
.L_1563:
        /*00c8*/ 	.byte	0x04, 0x17
        /*00ca*/ 	.short	(.L_1565 - .L_1564)
.L_1564:
        /*00cc*/ 	.word	0x00000000
        /*00d0*/ 	.short	0x0000
        /*00d2*/ 	.short	0x0000
        /*00d4*/ 	.byte	0x00, 0xf0, 0x21, 0x01


	//----- nvinfo : EIATTR_SPARSE_MMA_MASK
	.align		4
.L_1565:
        /*00d8*/ 	.byte	0x03, 0x50
        /*00da*/ 	.short	0x0000


	//----- nvinfo : EIATTR_MAXREG_COUNT
	.align		4
        /*00dc*/ 	.byte	0x03, 0x1b
        /*00de*/ 	.short	0x00ff


	//----- nvinfo : EIATTR_MERCURY_ISA_VERSION
	.align		4
        /*00e0*/ 	.byte	0x03, 0x5f
        /*00e2*/ 	.short	0x0101


	//----- nvinfo : EIATTR_VRC_CTA_INIT_COUNT
	.align		4
        /*00e4*/ 	.byte	0x02, 0x4a
	.zero		1
	.zero		1


	//----- nvinfo : EIATTR_EXIT_INSTR_OFFSETS
	.align		4
        /*00e8*/ 	.byte	0x04, 0x1c
        /*00ea*/ 	.short	(.L_1567 - .L_1566)


	//   ....[0]....
.L_1566:
        /*00ec*/ 	.word	0x000002f0


	//   ....[1]....
        /*00f0*/ 	.word	0x00000340


	//   ....[2]....
        /*00f4*/ 	.word	0x00000650


	//   ....[3]....
        /*00f8*/ 	.word	0x00001960


	//----- nvinfo : EIATTR_CRS_STACK_SIZE
	.align		4
.L_1567:
        /*00fc*/ 	.byte	0x04, 0x1e
        /*00fe*/ 	.short	(.L_1569 - .L_1568)
.L_1568:
        /*0100*/ 	.word	0x00000000


	//----- nvinfo : EIATTR_CBANK_PARAM_SIZE
	.align		4
.L_1569:
        /*0104*/ 	.byte	0x03, 0x19
        /*0106*/ 	.short	0x00bc


	//----- nvinfo : EIATTR_PARAM_CBANK
	.align		4
        /*0108*/ 	.byte	0x04, 0x0a
        /*010a*/ 	.short	(.L_1571 - .L_1570)
	.align		4
.L_1570:
        /*010c*/ 	.word	index@(.nv.constant0._ZN2at6native49_GLOBAL__N__09e94e3a_16_AveragePool3d_cu_a8eae74c29avg_pool3d_cuda_update_outputILi4EffEEvNS_27GenericPackedTensorAccessorIKT0_Lm4ENS_16DefaultPtrTraitsElEENS3_IS4_Lm4ES6_lEEiiiiiiiibii)
        /*0110*/ 	.short	0x0380
        /*0112*/ 	.short	0x00bc


	//----- nvinfo : EIATTR_SW_WAR
	.align		4
.L_1571:
        /*0114*/ 	.byte	0x04, 0x36
        /*0116*/ 	.short	(.L_1573 - .L_1572)
.L_1572:
        /*0118*/ 	.word	0x00000008
.L_1573:


//--------------------- .nv.info._ZN2at6native49_GLOBAL__N__09e94e3a_16_AveragePool3d_cu_a8eae74c29avg_pool3d_cuda_update_outputILi3EffEEvNS_27GenericPackedTensorAccessorIKT0_Lm4ENS_16DefaultPtrTraitsElEENS3_IS4_Lm4ES6_lEEiiiiiiiibii --------------------------
	.section	.nv.info._ZN2at6native49_GLOBAL__N__09e94e3a_16_AveragePool3d_cu_a8eae74c29avg_pool3d_cuda_update_outputILi3EffEEvNS_27GenericPackedTensorAccessorIKT0_Lm4ENS_16DefaultPtrTraitsElEENS3_IS4_Lm4ES6_lEEiiiiiiiibii,"",@"SHT_CUDA_INFO"
	.sectionflags	@""
	.align	4


	//----- nvinfo : EIATTR_CUDA_API_VERSION
	.align		4
        /*0000*/ 	.byte	0x04, 0x37
        /*0002*/ 	.short	(.L_1575 - .L_1574)
.L_1574:
        /*0004*/ 	.word	0x00000082


	//----- nvinfo : EIATTR_KPARAM_INFO
	.align		4
.L_1575:
        /*0008*/ 	.byte	0x04, 0x17
        /*000a*/ 	.short	(.L_1577 - .L_1576)
.L_1576:
        /*000c*/ 	.word	0x00000000
        /*0010*/ 	.short	0x000c
        /*0012*/ 	.short	0x00b8
        /*0014*/ 	.byte	0x00, 0xf0, 0x11, 0x00


	//----- nvinfo : EIATTR_KPARAM_INFO
	.align		4
.L_1577:
        /*0018*/ 	.byte	0x04, 0x17
        /*001a*/ 	.short	(.L_1579 - .L_1578)
.L_1578:
        /*001c*/ 	.word	0x00000000
        /*0020*/ 	.short	0x000b
        /*0022*/ 	.short	0x00b4
        /*0024*/ 	.byte	0x00, 0xf0, 0x11, 0x00


	//----- nvinfo : EIATTR_KPARAM_INFO
	.align		4
.L_1579:
        /*0028*/ 	.byte	0x04, 0x17
        /*002a*/ 	.short	(.L_1581 - .L_1580)
.L_1580:
        /*002c*/ 	.word	0x00000000
        /*0030*/ 	.short	0x000a
        /*0032*/ 	.short	0x00b0
        /*0034*/ 	.byte	0x00, 0xf0, 0x05, 0x00


	//----- nvinfo : EIATTR_KPARAM_INFO
	.align		4
.L_1581:
        /*0038*/ 	.byte	0x04, 0x17
        /*003a*/ 	.short	(.L_1583 - .L_1582)
.L_1582:
        /*003c*/ 	.word	0x00000000
        /*0040*/ 	.short	0x0009
        /*0042*/ 	.short	0x00ac
        /*0044*/ 	.byte	0x00, 0xf0, 0x11, 0x00


	//----- nvinfo : EIATTR_KPARAM_INFO
	.align		4
.L_1583:
        /*0048*/ 	.byte	0x04, 0x17
        /*004a*/ 	.short	(.L_1585 - .L_1584)
.L_1584:
        /*004c*/ 	.word	0x00000000
        /*0050*/ 	.short	0x0008
        /*0052*/ 	.short	0x00a8
        /*0054*/ 	.byte	0x00, 0xf0, 0x11, 0x00


	//----- nvinfo : EIATTR_KPARAM_INFO
	.align		4
.L_1585:
        /*0058*/ 	.byte	0x04, 0x17
        /*005a*/ 	.short	(.L_1587 - .L_1586)
.L_1586:
        /*005c*/ 	.word	0x00000000
        /*0060*/ 	.short	0x0007
        /*0062*/ 	.short	0x00a4
        /*0064*/ 	.byte	0x00, 0xf0, 0x11, 0x00


	//----- nvinfo : EIATTR_KPARAM_INFO
	.align		4
.L_1587:
        /*0068*/ 	.byte	0x04, 0x17
        /*006a*/ 	.short	(.L_1589 - .L_1588)
.L_1588:
        /*006c*/ 	.word	0x00000000
        /*0070*/ 	.short	0x0006
        /*0072*/ 	.short	0x00a0
        /*0074*/ 	.byte	0x00, 0xf0, 0x11, 0x00


	//----- nvinfo : EIATTR_KPARAM_INFO
	.align		4
.L_1589:
        /*0078*/ 	.byte	0x04, 0x17
        /*007a*/ 	.short	(.L_1591 - .L_1590)
.L_1590:
        /*007c*/ 	.word	0x00000000
        /*0080*/ 	.short	0x0005
        /*0082*/ 	.short	0x009c
        /*0084*/ 	.byte	0x00, 0xf0, 0x11, 0x00


	//----- nvinfo : EIATTR_KPARAM_INFO
	.align		4
.L_1591:
        /*0088*/ 	.byte	0x04, 0x17
        /*008a*/ 	.short	(.L_1593 - .L_1592)
.L_1592:
        /*008c*/ 	.word	0x00000000
        /*0090*/ 	.short	0x0004
        /*0092*/ 	.short	0x0098
        /*0094*/ 	.byte	0x00, 0xf0, 0x11, 0x00


	//----- nvinfo : EIATTR_KPARAM_INFO
	.align		4
.L_1593:
        /*0098*/ 	.byte	0x04, 0x17
        /*009a*/ 	.short	(.L_1595 - .L_1594)
.L_1594:
        /*009c*/ 	.word	0x00000000
        /*00a0*/ 	.short	0x0003
        /*00a2*/ 	.short	0x0094
        /*00a4*/ 	.byte	0x00, 0xf0, 0x11, 0x00


	//----- nvinfo : EIATTR_KPARAM_INFO
	.align		4
.L_1595:
        /*00a8*/ 	.byte	0x04, 0x17
        /*00aa*/ 	.short	(.L_1597 - .L_1596)
.L_1596:
        /*00ac*/ 	.word	0x00000000
        /*00b0*/ 	.short	0x0002
        /*00b2*/ 	.short	0x0090
        /*00b4*/ 	.byte	0x00, 0xf0, 0x11, 0x00


	//----- nvinfo : EIATTR_KPARAM_INFO
	.align		4
.L_1597:
        /*00b8*/ 	.byte	0x04, 0x17
        /*00ba*/ 	.short	(.L_1599 - .L_1598)
.L_1598:
        /*00bc*/ 	.word	0x00000000
        /*00c0*/ 	.short	0x0001
        /*00c2*/ 	.short	0x0048
        /*00c4*/ 	.byte	0x00, 0xf0, 0x21, 0x01


	//----- nvinfo : EIATTR_KPARAM_INFO
	.align		4
.L_1599:
        /*00c8*/ 	.byte	0x04, 0x17
        /*00ca*/ 	.short	(.L_1601 - .L_1600)
.L_1600:
        /*00cc*/ 	.word	0x00000000
        /*00d0*/ 	.short	0x0000
        /*00d2*/ 	.short	0x0000
        /*00d4*/ 	.byte	0x00, 0xf0, 0x21, 0x01


	//----- nvinfo : EIATTR_SPARSE_MMA_MASK
	.align		4
.L_1601:
        /*00d8*/ 	.byte	0x03, 0x50
        /*00da*/ 	.short	0x0000


	//----- nvinfo : EIATTR_MAXREG_COUNT
	.align		4
        /*00dc*/ 	.byte	0x03, 0x1b
        /*00de*/ 	.short	0x00ff


	//----- nvinfo : EIATTR_MERCURY_ISA_VERSION
	.align		4
        /*00e0*/ 	.byte	0x03, 0x5f
        /*00e2*/ 	.short	0x0101


	//----- nvinfo : EIATTR_VRC_CTA_INIT_COUNT
	.align		4
        /*00e4*/ 	.byte	0x02, 0x4a
	.zero		1
	.zero		1


	//----- nvinfo : EIATTR_EXIT_INSTR_OFFSETS
	.align		4
        /*00e8*/ 	.byte	0x04, 0x1c
        /*00ea*/ 	.short	(.L_1603 - .L_1602)


	//   ....[0]....
.L_1602:
        /*00ec*/ 	.word	0x000002f0


	//   ....[1]....
        /*00f0*/ 	.word	0x00000340


	//   ....[2]....
        /*00f4*/ 	.word	0x00000650


	//   ....[3]....
        /*00f8*/ 	.word	0x00001960


	//----- nvinfo : EIATTR_CRS_STACK_SIZE
	.align		4
.L_1603:
        /*00fc*/ 	.byte	0x04, 0x1e
        /*00fe*/ 	.short	(.L_1605 - .L_1604)
.L_1604:
        /*0100*/ 	.word	0x00000000


	//----- nvinfo : EIATTR_CBANK_PARAM_SIZE
	.align		4
.L_1605:
        /*0104*/ 	.byte	0x03, 0x19
        /*0106*/ 	.short	0x00bc


	//----- nvinfo : EIATTR_PARAM_CBANK
	.align		4
        /*0108*/ 	.byte	0x04, 0x0a
        /*010a*/ 	.short	(.L_1607 - .L_1606)
	.align		4
.L_1606:
        /*010c*/ 	.word	index@(.nv.constant0._ZN2at6native49_GLOBAL__N__09e94e3a_16_AveragePool3d_cu_a8eae74c29avg_pool3d_cuda_update_outputILi3EffEEvNS_27GenericPackedTensorAccessorIKT0_Lm4ENS_16DefaultPtrTraitsElEENS3_IS4_Lm4ES6_lEEiiiiiiiibii)
        /*0110*/ 	.short	0x0380
        /*0112*/ 	.short	0x00bc


	//----- nvinfo : EIATTR_SW_WAR
	.align		4
.L_1607:
        /*0114*/ 	.byte	0x04, 0x36
        /*0116*/ 	.short	(.L_1609 - .L_1608)
.L_1608:
        /*0118*/ 	.word	0x00000008
.L_1609:


//--------------------- .nv.info._ZN2at6native49_GLOBAL__N__09e94e3a_16_AveragePool3d_cu_a8eae74c29avg_pool3d_cuda_update_outputILi2EffEEvNS_27GenericPackedTensorAccessorIKT0_Lm4ENS_16DefaultPtrTraitsElEENS3_IS4_Lm4ES6_lEEiiiiiiiibii --------------------------
	.section	.nv.info._ZN2at6native49_GLOBAL__N__09e94e3a_16_AveragePool3d_cu_a8eae74c29avg_pool3d_cuda_update_outputILi2EffEEvNS_27GenericPackedTensorAccessorIKT0_Lm4ENS_16DefaultPtrTraitsElEENS3_IS4_Lm4ES6_lEEiiiiiiiibii,"",@"SHT_CUDA_INFO"
	.sectionflags	@""
	.align	4


	//----- nvinfo : EIATTR_CUDA_API_VERSION
	.align		4
        /*0000*/ 	.byte	0x04, 0x37
        /*0002*/ 	.short	(.L_1611 - .L_1610)
.L_1610:
        /*0004*/ 	.word	0x00000082


	//----- nvinfo : EIATTR_KPARAM_INFO
	.align		4
.L_1611:
        /*0008*/ 	.byte	0x04, 0x17
        /*000a*/ 	.short	(.L_1613 - .L_1612)
.L_1612:
        /*000c*/ 	.word	0x00000000
        /*0010*/ 	.short	0x000c
        /*0012*/ 	.short	0x00b8
        /*0014*/ 	.byte	0x00, 0xf0, 0x11, 0x00


	//----- nvinfo : EIATTR_KPARAM_INFO
	.align		4
.L_1613:
        /*0018*/ 	.byte	0x04, 0x17
        /*001a*/ 	.short	(.L_1615 - .L_1614)
.L_1614:
        /*001c*/ 	.word	0x00000000
        /*0020*/ 	.short	0x000b
        /*0022*/ 	.short	0x00b4
        /*0024*/ 	.byte	0x00, 0xf0, 0x11, 0x00


	//----- nvinfo : EIATTR_KPARAM_INFO
	.align		4
.L_1615:
        /*0028*/ 	.byte	0x04, 0x17
        /*002a*/ 	.short	(.L_1617 - .L_1616)
.L_1616:
        /*002c*/ 	.word	0x00000000
        /*0030*/ 	.short	0x000a
        /*0032*/ 	.short	0x00b0
        /*0034*/ 	.byte	0x00, 0xf0, 0x05, 0x00


	//----- nvinfo : EIATTR_KPARAM_INFO
	.align		4
.L_1617:
        /*0038*/ 	.byte	0x04, 0x17
        /*003a*/ 	.short	(.L_1619 - .L_1618)
.L_1618:
        /*003c*/ 	.word	0x00000000
        /*0040*/ 	.short	0x0009
        /*0042*/ 	.short	0x00ac
        /*0044*/ 	.byte	0x00, 0xf0, 0x11, 0x00


	//----- nvinfo : EIATTR_KPARAM_INFO
	.align		4
.L_1619:
        /*0048*/ 	.byte	0x04, 0x17
        /*004a*/ 	.short	(.L_1621 - .L_1620)
.L_1620:
        /*004c*/ 	.word	0x00000000
        /*0050*/ 	.short	0x0008
        /*0052*/ 	.short	0x00a8
        /*0054*/ 	.byte	0x00, 0xf0, 0x11, 0x00


	//----- nvinfo : EIATTR_KPARAM_INFO
	.align		4
.L_1621:
        /*0058*/ 	.byte	0x04, 0x17
        /*005a*/ 	.short	(.L_1623 - .L_1622)
.L_1622:
        /*005c*/ 	.word	0x00000000
        /*0060*/ 	.short	0x0007
        /*0062*/ 	.short	0x00a4
        /*0064*/ 	.byte	0x00, 0xf0, 0x11, 0x00


	//----- nvinfo : EIATTR_KPARAM_INFO
	.align		4
.L_1623:
        /*0068*/ 	.byte	0x04, 0x17
        /*006a*/ 	.short	(.L_1625 - .L_1624)
.L_1624:
        /*006c*/ 	.word	0x00000000
        /*0070*/ 	.short	0x0006
        /*0072*/ 	.short	0x00a0
        /*0074*/ 	.byte	0x00, 0xf0, 0x11, 0x00


	//----- nvinfo : EIATTR_KPARAM_INFO
	.align		4
.L_1625:
        /*0078*/ 	.byte	0x04, 0x17
        /*007a*/ 	.short	(.L_1627 - .L_1626)
.L_1626:
        /*007c*/ 	.word	0x00000000
        /*0080*/ 	.short	0x0005
        /*0082*/ 	.short	0x009c
        /*0084*/ 	.byte	0x00, 0xf0, 0x11, 0x00


	//----- nvinfo : EIATTR_KPARAM_INFO
	.align		4
.L_1627:
        /*0088*/ 	.byte	0x04, 0x17
        /*008a*/ 	.short	(.L_1629 - .L_1628)
.L_1628:
        /*008c*/ 	.word	0x00000000
        /*0090*/ 	.short	0x0004
        /*0092*/ 	.short	0x0098
        /*0094*/ 	.byte	0x00, 0xf0, 0x11, 0x00


	//----- nvinfo : EIATTR_KPARAM_INFO
	.align		4
.L_1629:
        /*0098*/ 	.byte	0x04, 0x17
        /*009a*/ 	.short	(.L_1631 - .L_1630)
.L_1630:
        /*009c*/ 	.word	0x00000000
        /*00a0*/ 	.short	0x0003
        /*00a2*/ 	.short	0x0094
        /*00a4*/ 	.byte	0x00, 0xf0, 0x11, 0x00


	//----- nvinfo : EIATTR_KPARAM_INFO
	.align		4
.L_1631:
        /*00a8*/ 	.byte	0x04, 0x17
        /*00aa*/ 	.short	(.L_1633 - .L_1632)
.L_1632:
        /*00ac*/ 	.word	0x00000000
        /*00b0*/ 	.short	0x0002
        /*00b2*/ 	.short	0x0090
        /*00b4*/ 	.byte	0x00, 0xf0, 0x11, 0x00


	//----- nvinfo : EIATTR_KPARAM_INFO
	.align		4
.L_1633:
        /*00b8*/ 	.byte	0x04, 0x17
        /*00ba*/ 	.short	(.L_1635 - .L_1634)
.L_1634:
        /*00bc*/ 	.word	0x00000000
        /*00c0*/ 	.short	0x0001
        /*00c2*/ 	.short	0x0048
        /*00c4*/ 	.byte	0x00, 0xf0, 0x21, 0x01


	//----- nvinfo : EIATTR_KPARAM_INFO
	.align		4
.L_1635:
        /*00c8*/ 	.byte	0x04, 0x17
        /*00ca*/ 	.short	(.L_1637 - .L_1636)
.L_1636:
        /*00cc*/ 	.word	0x00000000
        /*00d0*/ 	.short	0x0000
        /*00d2*/ 	.short	0x0000
        /*00d4*/ 	.byte	0x00, 0xf0, 0x21, 0x01


	//----- nvinfo : EIATTR_SPARSE_MMA_MASK
	.align		4
.L_1637:
        /*00d8*/ 	.byte	0x03, 0x50
        /*00da*/ 	.short	0x0000


	//----- nvinfo : EIATTR_MAXREG_COUNT
	.align		4
        /*00dc*/ 	.byte	0x03, 0x1b
        /*00de*/ 	.short	0x00ff


	//----- nvinfo : EIATTR_MERCURY_ISA_VERSION
	.align		4
        /*00e0*/ 	.byte	0x03, 0x5f
        /*00e2*/ 	.short	0x0101


	//----- nvinfo : EIATTR_VRC_CTA_INIT_COUNT
	.align		4
        /*00e4*/ 	.byte	0x02, 0x4a
	.zero		1
	.zero		1


	//----- nvinfo : EIATTR_EXIT_INSTR_OFFSETS
	.align		4
        /*00e8*/ 	.byte	0x04, 0x1c
        /*00ea*/ 	.short	(.L_1639 - .L_1638)


	//   ....[0]....
.L_1638:
        /*00ec*/ 	.word	0x000002f0


	//   ....[1]....
        /*00f0*/ 	.word	0x00000340


	//   ....[2]....
        /*00f4*/ 	.word	0x00000650


	//   ....[3]....
        /*00f8*/ 	.word	0x00001960


	//----- nvinfo : EIATTR_CRS_STACK_SIZE
	.align		4
.L_1639:
        /*00fc*/ 	.byte	0x04, 0x1e
        /*00fe*/ 	.short	(.L_1641 - .L_1640)
.L_1640:
        /*0100*/ 	.word	0x00000000


	//----- nvinfo : EIATTR_CBANK_PARAM_SIZE
	.align		4
.L_1641:
        /*0104*/ 	.byte	0x03, 0x19
        /*0106*/ 	.short	0x00bc


	//----- nvinfo : EIATTR_PARAM_CBANK
	.align		4
        /*0108*/ 	.byte	0x04, 0x0a
        /*010a*/ 	.short	(.L_1643 - .L_1642)
	.align		4
.L_1642:
        /*010c*/ 	.word	index@(.nv.constant0._ZN2at6native49_GLOBAL__N__09e94e3a_16_AveragePool3d_cu_a8eae74c29avg_pool3d_cuda_update_outputILi2EffEEvNS_27GenericPackedTensorAccessorIKT0_Lm4ENS_16DefaultPtrTraitsElEENS3_IS4_Lm4ES6_lEEiiiiiiiibii)
        /*0110*/ 	.short	0x0380
        /*0112*/ 	.short	0x00bc


	//----- nvinfo : EIATTR_SW_WAR
	.align		4
.L_1643:
        /*0114*/ 	.byte	0x04, 0x36
        /*0116*/ 	.short	(.L_1645 - .L_1644)
.L_1644:
        /*0118*/ 	.word	0x00000008
.L_1645:


//--------------------- .nv.info._ZN2at6native49_GLOBAL__N__09e94e3a_16_AveragePool3d_cu_a8eae74c29avg_pool3d_cuda_update_outputILi1EffEEvNS_27GenericPackedTensorAccessorIKT0_Lm4ENS_16DefaultPtrTraitsElEENS3_IS4_Lm4ES6_lEEiiiiiiiibii --------------------------
	.section	.nv.info._ZN2at6native49_GLOBAL__N__09e94e3a_16_AveragePool3d_cu_a8eae74c29avg_pool3d_cuda_update_outputILi1EffEEvNS_27GenericPackedTensorAccessorIKT0_Lm4ENS_16DefaultPtrTraitsElEENS3_IS4_Lm4ES6_lEEiiiiiiiibii,"",@"SHT_CUDA_INFO"
	.sectionflags	@""
	.align	4


	//----- nvinfo : EIATTR_CUDA_API_VERSION
	.align		4
        /*0000*/ 	.byte	0x04, 0x37
        /*0002*/ 	.short	(.L_1647 - .L_1646)
.L_1646:
        /*0004*/ 	.word	0x00000082


	//----- nvinfo : EIATTR_KPARAM_INFO
	.align		4
.L_1647:
        /*0008*/ 	.byte	0x04, 0x17
        /*000a*/ 	.short	(.L_1649 - .L_1648)
.L_1648:
        /*000c*/ 	.word	0x00000000
        /*0010*/ 	.short	0x000c
        /*0012*/ 	.short	0x00b8
        /*0014*/ 	.byte	0x00, 0xf0, 0x11, 0x00


	//----- nvinfo : EIATTR_KPARAM_INFO
	.align		4
.L_1649:
        /*0018*/ 	.byte	0x04, 0x17
        /*001a*/ 	.short	(.L_1651 - .L_1650)
.L_1650:
        /*001c*/ 	.word	0x00000000
        /*0020*/ 	.short	0x000b
        /*0022*/ 	.short	0x00b4
        /*0024*/ 	.byte	0x00, 0xf0, 0x11, 0x00


	//----- nvinfo : EIATTR_KPARAM_INFO
	.align		4
.L_1651:
        /*0028*/ 	.byte	0x04, 0x17
        /*002a*/ 	.short	(.L_1653 - .L_1652)
.L_1652:
        /*002c*/ 	.word	0x00000000
        /*0030*/ 	.short	0x000a
        /*0032*/ 	.short	0x00b0
        /*0034*/ 	.byte	0x00, 0xf0, 0x05, 0x00


	//----- nvinfo : EIATTR_KPARAM_INFO
	.align		4
.L_1653:
        /*0038*/ 	.byte	0x04, 0x17
        /*003a*/ 	.short	(.L_1655 - .L_1654)
.L_1654:
        /*003c*/ 	.word	0x00000000
        /*0040*/ 	.short	0x0009
        /*0042*/ 	.short	0x00ac
        /*0044*/ 	.byte	0x00, 0xf0, 0x11, 0x00


	//----- nvinfo : EIATTR_KPARAM_INFO
	.align		4
.L_1655:
        /*0048*/ 	.byte	0x04, 0x17
        /*004a*/ 	.short	(.L_1657 - .L_1656)
.L_1656:
        /*004c*/ 	.word	0x00000000
        /*0050*/ 	.short	0x0008
        /*0052*/ 	.short	0x00a8
        /*0054*/ 	.byte	0x00, 0xf0, 0x11, 0x00


	//----- nvinfo : EIATTR_KPARAM_INFO
	.align		4
.L_1657:
        /*0058*/ 	.byte	0x04, 0x17
        /*005a*/ 	.short	(.L_1659 - .L_1658)
.L_1658:
        /*005c*/ 	.word	0x00000000
        /*0060*/ 	.short	0x0007
        /*0062*/ 	.short	0x00a4
        /*0064*/ 	.byte	0x00, 0xf0, 0x11, 0x00


	//----- nvinfo : EIATTR_KPARAM_INFO
	.align		4
.L_1659:
        /*0068*/ 	.byte	0x04, 0x17
        /*006a*/ 	.short	(.L_1661 - .L_1660)
.L_1660:
        /*006c*/ 	.word	0x00000000
        /*0070*/ 	.short	0x0006
        /*0072*/ 	.short	0x00a0
        /*0074*/ 	.byte	0x00, 0xf0, 0x11, 0x00


	//----- nvinfo : EIATTR_KPARAM_INFO
	.align		4
.L_1661:
        /*0078*/ 	.byte	0x04, 0x17
        /*007a*/ 	.short	(.L_1663 - .L_1662)
.L_1662:
        /*007c*/ 	.word	0x00000000
        /*0080*/ 	.short	0x0005
        /*0082*/ 	.short	0x009c
        /*0084*/ 	.byte	0x00, 0xf0, 0x11, 0x00


	//----- nvinfo : EIATTR_KPARAM_INFO
	.align		4
.L_1663:
        /*0088*/ 	.byte	0x04, 0x17
        /*008a*/ 	.short	(.L_1665 - .L_1664)
.L_1664:
        /*008c*/ 	.word	0x00000000
        /*0090*/ 	.short	0x0004
        /*0092*/ 	.short	0x0098
        /*0094*/ 	.byte	0x00, 0xf0, 0x11, 0x00


	//----- nvinfo : EIATTR_KPARAM_INFO
	.align		4
.L_1665:
        /*0098*/ 	.byte	0x04, 0x17
        /*009a*/ 	.short	(.L_1667 - .L_1666)
.L_1666:
        /*009c*/ 	.word	0x00000000
        /*00a0*/ 	.short	0x0003
        /*00a2*/ 	.short	0x0094
        /*00a4*/ 	.byte	0x00, 0xf0, 0x11, 0x00


	//----- nvinfo : EIATTR_KPARAM_INFO
	.align		4
.L_1667:
        /*00a8*/ 	.byte	0x04, 0x17
        /*00aa*/ 	.short	(.L_1669 - .L_1668)
.L_1668:
        /*00ac*/ 	.word	0x00000000
        /*00b0*/ 	.short	0x0002
        /*00b2*/ 	.short	0x0090
        /*00b4*/ 	.byte	0x00, 0xf0, 0x11, 0x00


	//----- nvinfo : EIATTR_KPARAM_INFO
	.align		4
.L_1669:
        /*00b8*/ 	.byte	0x04, 0x17
        /*00ba*/ 	.short	(.L_1671 - .L_1670)
.L_1670:
        /*00bc*/ 	.word	0x00000000
        /*00c0*/ 	.short	0x0001
        /*00c2*/ 	.short	0x0048
        /*00c4*/ 	.byte	0x00, 0xf0, 0x21, 0x01


	//----- nvinfo : EIATTR_KPARAM_INFO
	.align		4
.L_1671:
        /*00c8*/ 	.byte	0x04, 0x17
        /*00ca*/ 	.short	(.L_1673 - .L_1672)
.L_1672:
        /*00cc*/ 	.word	0x00000000
        /*00d0*/ 	.short	0x0000
        /*00d2*/ 	.short	0x0000
        /*00d4*/ 	.byte	0x00, 0xf0, 0x21, 0x01


	//----- nvinfo : EIATTR_SPARSE_MMA_MASK
	.align		4
.L_1673:
        /*00d8*/ 	.byte	0x03, 0x50
        /*00da*/ 	.short	0x0000


	//----- nvinfo : EIATTR_MAXREG_COUNT
	.align		4
        /*00dc*/ 	.byte	0x03, 0x1b
        /*00de*/ 	.short	0x00ff


	//----- nvinfo : EIATTR_MERCURY_ISA_VERSION
	.align		4
        /*00e0*/ 	.byte	0x03, 0x5f
        /*00e2*/ 	.short	0x0101


	//----- nvinfo : EIATTR_VRC_CTA_INIT_COUNT
	.align		4
        /*00e4*/ 	.byte	0x02, 0x4a
	.zero		1
	.zero		1


	//----- nvinfo : EIATTR_EXIT_INSTR_OFFSETS
	.align		4
        /*00e8*/ 	.byte	0x04, 0x1c
        /*00ea*/ 	.short	(.L_1675 - .L_1674)


	//   ....[0]....
.L_1674:
        /*00ec*/ 	.word	0x000002f0


	//   ....[1]....
        /*00f0*/ 	.word	0x00000340


	//   ....[2]....
        /*00f4*/ 	.word	0x00000650


	//   ....[3]....
        /*00f8*/ 	.word	0x00001960


	//----- nvinfo : EIATTR_CRS_STACK_SIZE
	.align		4
.L_1675:
        /*00fc*/ 	.byte	0x04, 0x1e
        /*00fe*/ 	.short	(.L_1677 - .L_1676)
.L_1676:
        /*0100*/ 	.word	0x00000000


	//----- nvinfo : EIATTR_CBANK_PARAM_SIZE
	.align		4
.L_1677:
        /*0104*/ 	.byte	0x03, 0x19
        /*0106*/ 	.short	0x00bc


	//----- nvinfo : EIATTR_PARAM_CBANK
	.align		4
        /*0108*/ 	.byte	0x04, 0x0a
        /*010a*/ 	.short	(.L_1679 - .L_1678)
	.align		4
.L_1678:
        /*010c*/ 	.word	index@(.nv.constant0._ZN2at6native49_GLOBAL__N__09e94e3a_16_AveragePool3d_cu_a8eae74c29avg_pool3d_cuda_update_outputILi1EffEEvNS_27GenericPackedTensorAccessorIKT0_Lm4ENS_16DefaultPtrTraitsElEENS3_IS4_Lm4ES6_lEEiiiiiiiibii)
        /*0110*/ 	.short	0x0380
        /*0112*/ 	.short	0x00bc


	//----- nvinfo : EIATTR_SW_WAR
	.align		4
.L_1679:
        /*0114*/ 	.byte	0x04, 0x36
        /*0116*/ 	.short	(.L_1681 - .L_1680)
.L_1680:
        /*0118*/ 	.word	0x00000008
.L_1681:


//--------------------- .nv.info._ZN2at6native49_GLOBAL__N__09e94e3a_16_AveragePool3d_cu_a8eae74c29avg_pool3d_cuda_update_outputIddEEvNS_27GenericPackedTensorAccessorIKT_Lm4ENS_16DefaultPtrTraitsElEENS3_IS4_Lm4ES6_lEEiiiiiiiiibii --------------------------
	.section	.nv.info._ZN2at6native49_GLOBAL__N__09e94e3a_16_AveragePool3d_cu_a8eae74c29avg_pool3d_cuda_update_outputIddEEvNS_27GenericPackedTensorAccessorIKT_Lm4ENS_16DefaultPtrTraitsElEENS3_IS4_Lm4ES6_lEEiiiiiiiiibii,"",@"SHT_CUDA_INFO"
	.sectionflags	@""
	.align	4


	//----- nvinfo : EIATTR_CUDA_API_VERSION
	.align		4
        /*0000*/ 	.byte	0x04, 0x37
        /*0002*/ 	.short	(.L_1683 - .L_1682)
.L_1682:
        /*0004*/ 	.word	0x00000082


	//----- nvinfo : EIATTR_KPARAM_INFO
	.align		4
.L_1683:
        /*0008*/ 	.byte	0x04, 0x17
        /*000a*/ 	.short	(.L_1685 - .L_1684)
.L_1684:
        /*000c*/ 	.word	0x00000000
        /*0010*/ 	.short	0x000d
        /*0012*/ 	.short	0x00bc
        /*0014*/ 	.byte	0x00, 0xf0, 0x11, 0x00


	//----- nvinfo : EIATTR_KPARAM_INFO
	.align		4
.L_1685:
        /*0018*/ 	.byte	0x04, 0x17
        /*001a*/ 	.short	(.L_1687 - .L_1686)
.L_1686:
        /*001c*/ 	.word	0x00000000
        /*0020*/ 	.short	0x000c
        /*0022*/ 	.short	0x00b8
        /*0024*/ 	.byte	0x00, 0xf0, 0x11, 0x00


	//----- nvinfo : EIATTR_KPARAM_INFO
	.align		4
.L_1687:
        /*0028*/ 	.byte	0x04, 0x17
        /*002a*/ 	.short	(.L_1689 - .L_1688)
.L_1688:
        /*002c*/ 	.word	0x00000000
        /*0030*/ 	.short	0x000b
        /*0032*/ 	.short	0x00b4
        /*0034*/ 	.byte	0x00, 0xf0, 0x05, 0x00


	//----- nvinfo : EIATTR_KPARAM_INFO
	.align		4
.L_1689:
        /*0038*/ 	.byte	0x04, 0x17
        /*003a*/ 	.short	(.L_1691 - .L_1690)
.L_1690:
        /*003c*/ 	.word	0x00000000
        /*0040*/ 	.short	0x000a
        /*0042*/ 	.short	0x00b0
        /*0044*/ 	.byte	0x00, 0xf0, 0x11, 0x00


	//----- nvinfo : EIATTR_KPARAM_INFO
	.align		4
.L_1691:
        /*0048*/ 	.byte	0x04, 0x17
        /*004a*/ 	.short	(.L_1693 - .L_1692)
.L_1692:
        /*004c*/ 	.word	0x00000000
        /*0050*/ 	.short	0x0009
        /*0052*/ 	.short	0x00ac
        /*0054*/ 	.byte	0x00, 0xf0, 0x11, 0x00


	//----- nvinfo : EIATTR_KPARAM_INFO
	.align		4
.L_1693:
        /*0058*/ 	.byte	0x04, 0x17
        /*005a*/ 	.short	(.L_1695 - .L_1694)
.L_1694:
        /*005c*/ 	.word	0x00000000
        /*0060*/ 	.short	0x0008
        /*0062*/ 	.short	0x00a8
        /*0064*/ 	.byte	0x00, 0xf0, 0x11, 0x00


	//----- nvinfo : EIATTR_KPARAM_INFO
	.align		4
.L_1695:
        /*0068*/ 	.byte	0x04, 0x17
        /*006a*/ 	.short	(.L_1697 - .L_1696)
.L_1696:
        /*006c*/ 	.word	0x00000000
        /*0070*/ 	.short	0x0007
        /*0072*/ 	.short	0x00a4
        /*0074*/ 	.byte	0x00, 0xf0, 0x11, 0x00


	//----- nvinfo : EIATTR_KPARAM_INFO
	.align		4
.L_1697:
        /*0078*/ 	.byte	0x04, 0x17
        /*007a*/ 	.short	(.L_1699 - .L_1698)
.L_1698:
        /*007c*/ 	.word	0x00000000
        /*0080*/ 	.short	0x0006
        /*0082*/ 	.short	0x00a0
        /*0084*/ 	.byte	0x00, 0xf0, 0x11, 0x00


	//----- nvinfo : EIATTR_KPARAM_INFO
	.align		4
.L_1699:
        /*0088*/ 	.byte	0x04, 0x17
        /*008a*/ 	.short	(.L_1701 - .L_1700)
.L_1700:
        /*008c*/ 	.word	0x00000000
        /*0090*/ 	.short	0x0005
        /*0092*/ 	.short	0x009c
        /*0094*/ 	.byte	0x00, 0xf0, 0x11, 0x00


	//----- nvinfo : EIATTR_KPARAM_INFO
	.align		4
.L_1701:
        /*0098*/ 	.byte	0x04, 0x17
        /*009a*/ 	.short	(.L_1703 - .L_1702)
.L_1702:
        /*009c*/ 	.word	0x00000000
        /*00a0*/ 	.short	0x0004
        /*00a2*/ 	.short	0x0098
        /*00a4*/ 	.byte	0x00, 0xf0, 0x11, 0x00


	//----- nvinfo : EIATTR_KPARAM_INFO
	.align		4
.L_1703:
        /*00a8*/ 	.byte	0x04, 0x17
        /*00aa*/ 	.short	(.L_1705 - .L_1704)
.L_1704:
        /*00ac*/ 	.word	0x00000000
        /*00b0*/ 	.short	0x0003
        /*00b2*/ 	.short	0x0094
        /*00b4*/ 	.byte	0x00, 0xf0, 0x11, 0x00


	//----- nvinfo : EIATTR_KPARAM_INFO
	.align		4
.L_1705:
        /*00b8*/ 	.byte	0x04, 0x17
        /*00ba*/ 	.short	(.L_1707 - .L_1706)
.L_1706:
        /*00bc*/ 	.word	0x00000000
        /*00c0*/ 	.short	0x0002
        /*00c2*/ 	.short	0x0090
        /*00c4*/ 	.byte	0x00, 0xf0, 0x11, 0x00


	//----- nvinfo : EIATTR_KPARAM_INFO
	.align		4
.L_1707:
        /*00c8*/ 	.byte	0x04, 0x17
        /*00ca*/ 	.short	(.L_1709 - .L_1708)
.L_1708:
        /*00cc*/ 	.word	0x00000000
        /*00d0*/ 	.short	0x0001
        /*00d2*/ 	.short	0x0048
        /*00d4*/ 	.byte	0x00, 0xf0, 0x21, 0x01


	//----- nvinfo : EIATTR_KPARAM_INFO
	.align		4
.L_1709:
        /*00d8*/ 	.byte	0x04, 0x17
        /*00da*/ 	.short	(.L_1711 - .L_1710)
.L_1710:
        /*00dc*/ 	.word	0x00000000
        /*00e0*/ 	.short	0x0000
        /*00e2*/ 	.short	0x0000
        /*00e4*/ 	.byte	0x00, 0xf0, 0x21, 0x01


	//----- nvinfo : EIATTR_SPARSE_MMA_MASK
	.align		4
.L_1711:
        /*00e8*/ 	.byte	0x03, 0x50
        /*00ea*/ 	.short	0x0000


	//----- nvinfo : EIATTR_MAXREG_COUNT
	.align		4
        /*00ec*/ 	.byte	0x03, 0x1b
        /*00ee*/ 	.short	0x00ff


	//----- nvinfo : EIATTR_MERCURY_ISA_VERSION
	.align		4
        /*00f0*/ 	.byte	0x03, 0x5f
        /*00f2*/ 	.short	0x0101


	//----- nvinfo : EIATTR_VRC_CTA_INIT_COUNT
	.align		4
        /*00f4*/ 	.byte	0x02, 0x4a
	.zero		1
	.zero		1


	//----- nvinfo : EIATTR_EXIT_INSTR_OFFSETS
	.align		4
        /*00f8*/ 	.byte	0x04, 0x1c
        /*00fa*/ 	.short	(.L_1713 - .L_1712)


	//   ....[0]....
.L_1712:
        /*00fc*/ 	.word	0x000002f0


	//   ....[1]....
        /*0100*/ 	.word	0x00000340


	//   ....[2]....
        /*0104*/ 	.word	0x00000660


	//   ....[3]....
        /*0108*/ 	.word	0x00002210


	//----- nvinfo : EIATTR_CRS_STACK_SIZE
	.align		4
.L_1713:
        /*010c*/ 	.byte	0x04, 0x1e
        /*010e*/ 	.short	(.L_1715 - .L_1714)
.L_1714:
        /*0110*/ 	.word	0x00000000


	//----- nvinfo : EIATTR_CBANK_PARAM_SIZE
	.align		4
.L_1715:
        /*0114*/ 	.byte	0x03, 0x19
        /*0116*/ 	.short	0x00c0


	//----- nvinfo : EIATTR_PARAM_CBANK
	.align		4
        /*0118*/ 	.byte	0x04, 0x0a
        /*011a*/ 	.short	(.L_1717 - .L_1716)
	.align		4
.L_1716:
        /*011c*/ 	.word	index@(.nv.constant0._ZN2at6native49_GLOBAL__N__09e94e3a_16_AveragePool3d_cu_a8eae74c29avg_pool3d_cuda_update_outputIddEEvNS_27GenericPackedTensorAccessorIKT_Lm4ENS_16DefaultPtrTraitsElEENS3_IS4_Lm4ES6_lEEiiiiiiiiibii)
        /*0120*/ 	.short	0x0380
        /*0122*/ 	.short	0x00c0


	//----- nvinfo : EIATTR_SW_WAR
	.align		4
.L_1717:
        /*0124*/ 	.byte	0x04, 0x36
        /*0126*/ 	.short	(.L_1719 - .L_1718)
.L_1718:
        /*0128*/ 	.word	0x00000008
.L_1719:


//--------------------- .nv.info._ZN2at6native49_GLOBAL__N__09e94e3a_16_AveragePool3d_cu_a8eae74c29avg_pool3d_cuda_update_outputILi7EddEEvNS_27GenericPackedTensorAccessorIKT0_Lm4ENS_16DefaultPtrTraitsElEENS3_IS4_Lm4ES6_lEEiiiiiiiibii --------------------------
	.section	.nv.info._ZN2at6native49_GLOBAL__N__09e94e3a_16_AveragePool3d_cu_a8eae74c29avg_pool3d_cuda_update_outputILi7EddEEvNS_27GenericPackedTensorAccessorIKT0_Lm4ENS_16DefaultPtrTraitsElEENS3_IS4_Lm4ES6_lEEiiiiiiiibii,"",@"SHT_CUDA_INFO"
	.sectionflags	@""
	.align	4


	//----- nvinfo : EIATTR_CUDA_API_VERSION
	.align		4
        /*0000*/ 	.byte	0x04, 0x37
        /*0002*/ 	.short	(.L_1721 - .L_1720)
.L_1720:
        /*0004*/ 	.word	0x00000082


	//----- nvinfo : EIATTR_KPARAM_INFO
	.align		4
.L_1721:
        /*0008*/ 	.byte	0x04, 0x17
        /*000a*/ 	.short	(.L_1723 - .L_1722)
.L_1722:
        /*000c*/ 	.word	0x00000000
        /*0010*/ 	.short	0x000c
        /*0012*/ 	.short	0x00b8
        /*0014*/ 	.byte	0x00, 0xf0, 0x11, 0x00


	//----- nvinfo : EIATTR_KPARAM_INFO
	.align		4
.L_1723:
        /*0018*/ 	.byte	0x04, 0x17
        /*001a*/ 	.short	(.L_1725 - .L_1724)
.L_1724:
        /*001c*/ 	.word	0x00000000
        /*0020*/ 	.short	0x000b
        /*0022*/ 	.short	0x00b4
        /*0024*/ 	.byte	0x00, 0xf0, 0x11, 0x00


	//----- nvinfo : EIATTR_KPARAM_INFO
	.align		4
.L_1725:
        /*0028*/ 	.byte	0x04, 0x17
        /*002a*/ 	.short	(.L_1727 - .L_1726)
.L_1726:
        /*002c*/ 	.word	0x00000000
        /*0030*/ 	.short	0x000a
        /*0032*/ 	.short	0x00b0
        /*0034*/ 	.byte	0x00, 0xf0, 0x05, 0x00


	//----- nvinfo : EIATTR_KPARAM_INFO
	.align		4
.L_1727:
        /*0038*/ 	.byte	0x04, 0x17
        /*003a*/ 	.short	(.L_1729 - .L_1728)
.L_1728:
        /*003c*/ 	.word	0x00000000
        /*0040*/ 	.short	0x0009
        /*0042*/ 	.short	0x00ac
        /*0044*/ 	.byte	0x00, 0xf0, 0x11, 0x00


	//----- nvinfo : EIATTR_KPARAM_INFO
	.align		4
.L_1729:
        /*0048*/ 	.byte	0x04, 0x17
        /*004a*/ 	.short	(.L_1731 - .L_1730)
.L_1730:
        /*004c*/ 	.word	0x00000000
        /*0050*/ 	.short	0x0008
        /*0052*/ 	.short	0x00a8
        /*0054*/ 	.byte	0x00, 0xf0, 0x11, 0x00


	//----- nvinfo : EIATTR_KPARAM_INFO
	.align		4
.L_1731:
        /*0058*/ 	.byte	0x04, 0x17
        /*005a*/ 	.short	(.L_1733 - .L_1732)
.L_1732:
        /*005c*/ 	.word	0x00000000
        /*0060*/ 	.short	0x0007
        /*0062*/ 	.short	0x00a4
        /*0064*/ 	.byte	0x00, 0xf0, 0x11, 0x00


	//----- nvinfo : EIATTR_KPARAM_INFO
	.align		4
.L_1733:
        /*0068*/ 	.byte	0x04, 0x17
        /*006a*/ 	.short	(.L_1735 - .L_1734)
.L_1734:
        /*006c*/ 	.word	0x00000000
        /*0070*/ 	.short	0x0006
        /*0072*/ 	.short	0x00a0
        /*0074*/ 	.byte	0x00, 0xf0, 0x11, 0x00


	//----- nvinfo : EIATTR_KPARAM_INFO
	.align		4
.L_1735:
        /*0078*/ 	.byte	0x04, 0x17
        /*007a*/ 	.short	(.L_1737 - .L_1736)
.L_1736:
        /*007c*/ 	.word	0x00000000
        /*0080*/ 	.short	0x0005
        /*0082*/ 	.short	0x009c
        /*0084*/ 	.byte	0x00, 0xf0, 0x11, 0x00


	//----- nvinfo : EIATTR_KPARAM_INFO
	.align		4
.L_1737:
        /*0088*/ 	.byte	0x04, 0x17
        /*008a*/ 	.short	(.L_1739 - .L_1738)
.L_1738:
        /*008c*/ 	.word	0x00000000
        /*0090*/ 	.short	0x0004
        /*0092*/ 	.short	0x0098
        /*0094*/ 	.byte	0x00, 0xf0, 0x11, 0x00


	//----- nvinfo : EIATTR_KPARAM_INFO
	.align		4
.L_1739:
        /*0098*/ 	.byte	0x04, 0x17
        /*009a*/ 	.short	(.L_1741 - .L_1740)
.L_1740:
        /*009c*/ 	.word	0x00000000
        /*00a0*/ 	.short	0x0003
        /*00a2*/ 	.short	0x0094
        /*00a4*/ 	.byte	0x00, 0xf0, 0x11, 0x00


	//----- nvinfo : EIATTR_KPARAM_INFO
	.align		4
.L_1741:
        /*00a8*/ 	.byte	0x04, 0x17
        /*00aa*/ 	.short	(.L_1743 - .L_1742)
.L_1742:
        /*00ac*/ 	.word	0x00000000
        /*00b0*/ 	.short	0x0002
        /*00b2*/ 	.short	0x0090
        /*00b4*/ 	.byte	0x00, 0xf0, 0x11, 0x00


	//----- nvinfo : EIATTR_KPARAM_INFO
	.align		4
.L_1743:
        /*00b8*/ 	.byte	0x04, 0x17
        /*00ba*/ 	.short	(.L_1745 - .L_1744)
.L_1744:
        /*00bc*/ 	.word	0x00000000
        /*00c0*/ 	.short	0x0001
        /*00c2*/ 	.short	0x0048
        /*00c4*/ 	.byte	0x00, 0xf0, 0x21, 0x01


	//----- nvinfo : EIATTR_KPARAM_INFO
	.align		4
.L_1745:
        /*00c8*/ 	.byte	0x04, 0x17
        /*00ca*/ 	.short	(.L_1747 - .L_1746)
.L_1746:
        /*00cc*/ 	.word	0x00000000
        /*00d0*/ 	.short	0x0000
        /*00d2*/ 	.short	0x0000
        /*00d4*/ 	.byte	0x00, 0xf0, 0x21, 0x01


	//----- nvinfo : EIATTR_SPARSE_MMA_MASK
	.align		4
.L_1747:
        /*00d8*/ 	.byte	0x03, 0x50
        /*00da*/ 	.short	0x0000


	//----- nvinfo : EIATTR_MAXREG_COUNT
	.align		4
        /*00dc*/ 	.byte	0x03, 0x1b
        /*00de*/ 	.short	0x00ff


	//----- nvinfo : EIATTR_MERCURY_ISA_VERSION
	.align		4
        /*00e0*/ 	.byte	0x03, 0x5f
        /*00e2*/ 	.short	0x0101


	//----- nvinfo : EIATTR_VRC_CTA_INIT_COUNT
	.align		4
        /*00e4*/ 	.byte	0x02, 0x4a
	.zero		1
	.zero		1


	//----- nvinfo : EIATTR_EXIT_INSTR_OFFSETS
	.align		4
        /*00e8*/ 	.byte	0x04, 0x1c
        /*00ea*/ 	.short	(.L_1749 - .L_1748)


	//   ....[0]....
.L_1748:
        /*00ec*/ 	.word	0x000002f0


	//   ....[1]....
        /*00f0*/ 	.word	0x00000340


	//   ....[2]....
        /*00f4*/ 	.word	0x00000650


	//   ....[3]....
        /*00f8*/ 	.word	0x00002220


	//----- nvinfo : EIATTR_CRS_STACK_SIZE
	.align		4
.L_1749:
        /*00fc*/ 	.byte	0x04, 0x1e
        /*00fe*/ 	.short	(.L_1751 - .L_1750)
.L_1750:
        /*0100*/ 	.word	0x00000000


	//----- nvinfo : EIATTR_CBANK_PARAM_SIZE
	.align		4
.L_1751:
        /*0104*/ 	.byte	0x03, 0x19
        /*0106*/ 	.short	0x00bc


	//----- nvinfo : EIATTR_PARAM_CBANK
	.align		4
        /*0108*/ 	.byte	0x04, 0x0a
        /*010a*/ 	.short	(.L_1753 - .L_1752)
	.align		4
.L_1752:
        /*010c*/ 	.word	index@(.nv.constant0._ZN2at6native49_GLOBAL__N__09e94e3a_16_AveragePool3d_cu_a8eae74c29avg_pool3d_cuda_update_outputILi7EddEEvNS_27GenericPackedTensorAccessorIKT0_Lm4ENS_16DefaultPtrTraitsElEENS3_IS4_Lm4ES6_lEEiiiiiiiibii)
        /*0110*/ 	.short	0x0380
        /*0112*/ 	.short	0x00bc


	//----- nvinfo : EIATTR_SW_WAR
	.align		4
.L_1753:
        /*0114*/ 	.byte	0x04, 0x36
        /*0116*/ 	.short	(.L_1755 - .L_1754)
.L_1754:
        /*0118*/ 	.word	0x00000008
.L_1755:


//--------------------- .nv.info._ZN2at6native49_GLOBAL__N__09e94e3a_16_AveragePool3d_cu_a8eae74c29avg_pool3d_cuda_update_outputILi6EddEEvNS_27GenericPackedTensorAccessorIKT0_Lm4ENS_16DefaultPtrTraitsElEENS3_IS4_Lm4ES6_lEEiiiiiiiibii --------------------------
	.section	.nv.info._ZN2at6native49_GLOBAL__N__09e94e3a_16_AveragePool3d_cu_a8eae74c29avg_pool3d_cuda_update_outputILi6EddEEvNS_27GenericPackedTensorAccessorIKT0_Lm4ENS_16DefaultPtrTraitsElEENS3_IS4_Lm4ES6_lEEiiiiiiiibii,"",@"SHT_CUDA_INFO"
	.sectionflags	@""
	.align	4


	//----- nvinfo : EIATTR_CUDA_API_VERSION
	.align		4
        /*0000*/ 	.byte	0x04, 0x37
        /*0002*/ 	.short	(.L_1757 - .L_1756)
.L_1756:
        /*0004*/ 	.word	0x00000082


	//----- nvinfo : EIATTR_KPARAM_INFO
	.align		4
.L_1757:
        /*0008*/ 	.byte	0x04, 0x17
        /*000a*/ 	.short	(.L_1759 - .L_1758)
.L_1758:
        /*000c*/ 	.word	0x00000000
        /*0010*/ 	.short	0x000c
        /*0012*/ 	.short	0x00b8
        /*0014*/ 	.byte	0x00, 0xf0, 0x11, 0x00


	//----- nvinfo : EIATTR_KPARAM_INFO
	.align		4
.L_1759:
        /*0018*/ 	.byte	0x04, 0x17
        /*001a*/ 	.short	(.L_1761 - .L_1760)
.L_1760:
        /*001c*/ 	.word	0x00000000
        /*0020*/ 	.short	0x000b
        /*0022*/ 	.short	0x00b4
        /*0024*/ 	.byte	0x00, 0xf0, 0x11, 0x00


	//----- nvinfo : EIATTR_KPARAM_INFO
	.align		4
.L_1761:
        /*0028*/ 	.byte	0x04, 0x17
        /*002a*/ 	.short	(.L_1763 - .L_1762)
.L_1762:
        /*002c*/ 	.word	0x00000000
        /*0030*/ 	.short	0x000a
        /*0032*/ 	.short	0x00b0
        /*0034*/ 	.byte	0x00, 0xf0, 0x05, 0x00


	//----- nvinfo : EIATTR_KPARAM_INFO
	.align		4
.L_1763:
        /*0038*/ 	.byte	0x04, 0x17
        /*003a*/ 	.short	(.L_1765 - .L_1764)
.L_1764:
        /*003c*/ 	.word	0x00000000
        /*0040*/ 	.short	0x0009
        /*0042*/ 	.short	0x00ac
        /*0044*/ 	.byte	0x00, 0xf0, 0x11, 0x00


	//----- nvinfo : EIATTR_KPARAM_INFO
	.align		4
.L_1765:
        /*0048*/ 	.byte	0x04, 0x17
        /*004a*/ 	.short	(.L_1767 - .L_1766)
.L_1766:
        /*004c*/ 	.word	0x00000000
        /*0050*/ 	.short	0x0008
        /*0052*/ 	.short	0x00a8
        /*0054*/ 	.byte	0x00, 0xf0, 0x11, 0x00


	//----- nvinfo : EIATTR_KPARAM_INFO
	.align		4
.L_1767:
        /*0058*/ 	.byte	0x04, 0x17
        /*005a*/ 	.short	(.L_1769 - .L_1768)
.L_1768:
        /*005c*/ 	.word	0x00000000
        /*0060*/ 	.short	0x0007
        /*0062*/ 	.short	0x00a4
        /*0064*/ 	.byte	0x00, 0xf0, 0x11, 0x00


	//----- nvinfo : EIATTR_KPARAM_INFO
	.align		4
.L_1769:
        /*0068*/ 	.byte	0x04, 0x17
        /*006a*/ 	.short	(.L_1771 - .L_1770)
.L_1770:
        /*006c*/ 	.word	0x00000000
        /*0070*/ 	.short	0x0006
        /*0072*/ 	.short	0x00a0
        /*0074*/ 	.byte	0x00, 0xf0, 0x11, 0x00


	//----- nvinfo : EIATTR_KPARAM_INFO
	.align		4
.L_1771:
        /*0078*/ 	.byte	0x04, 0x17
        /*007a*/ 	.short	(.L_1773 - .L_1772)
.L_1772:
        /*007c*/ 	.word	0x00000000
        /*0080*/ 	.short	0x0005
        /*0082*/ 	.short	0x009c
        /*0084*/ 	.byte	0x00, 0xf0, 0x11, 0x00


	//----- nvinfo : EIATTR_KPARAM_INFO
	.align		4
.L_1773:
        /*0088*/ 	.byte	0x04, 0x17
        /*008a*/ 	.short	(.L_1775 - .L_1774)
.L_1774:
        /*008c*/ 	.word	0x00000000
        /*0090*/ 	.short	0x0004
        /*0092*/ 	.short	0x0098
        /*0094*/ 	.byte	0x00, 0xf0, 0x11, 0x00


	//----- nvinfo : EIATTR_KPARAM_INFO
	.align		4
.L_1775:
        /*0098*/ 	.byte	0x04, 0x17
        /*009a*/ 	.short	(.L_1777 - .L_1776)
.L_1776:
        /*009c*/ 	.word	0x00000000
        /*00a0*/ 	.short	0x0003
        /*00a2*/ 	.short	0x0094
        /*00a4*/ 	.byte	0x00, 0xf0, 0x11, 0x00


	//----- nvinfo : EIATTR_KPARAM_INFO
	.align		4
.L_1777:
        /*00a8*/ 	.byte	0x04, 0x17
        /*00aa*/ 	.short	(.L_1779 - .L_1778)
.L_1778:
        /*00ac*/ 	.word	0x00000000
        /*00b0*/ 	.short	0x0002
        /*00b2*/ 	.short	0x0090
        /*00b4*/ 	.byte	0x00, 0xf0, 0x11, 0x00


	//----- nvinfo : EIATTR_KPARAM_INFO
	.align		4
.L_1779:
        /*00b8*/ 	.byte	0x04, 0x17
        /*00ba*/ 	.short	(.L_1781 - .L_1780)
.L_1780:
        /*00bc*/ 	.word	0x00000000
        /*00c0*/ 	.short	0x0001
        /*00c2*/ 	.short	0x0048
        /*00c4*/ 	.byte	0x00, 0xf0, 0x21, 0x01


	//----- nvinfo : EIATTR_KPARAM_INFO
	.align		4
.L_1781:
        /*00c8*/ 	.byte	0x04, 0x17
        /*00ca*/ 	.short	(.L_1783 - .L_1782)
.L_1782:
        /*00cc*/ 	.word	0x00000000
        /*00d0*/ 	.short	0x0000
        /*00d2*/ 	.short	0x0000
        /*00d4*/ 	.byte	0x00, 0xf0, 0x21, 0x01


	//----- nvinfo : EIATTR_SPARSE_MMA_MASK
	.align		4
.L_1783:
        /*00d8*/ 	.byte	0x03, 0x50
        /*00da*/ 	.short	0x0000


	//----- nvinfo : EIATTR_MAXREG_COUNT
	.align		4
        /*00dc*/ 	.byte	0x03, 0x1b
        /*00de*/ 	.short	0x00ff


	//----- nvinfo : EIATTR_MERCURY_ISA_VERSION
	.align		4
        /*00e0*/ 	.byte	0x03, 0x5f
        /*00e2*/ 	.short	0x0101


	//----- nvinfo : EIATTR_VRC_CTA_INIT_COUNT
	.align		4
        /*00e4*/ 	.byte	0x02, 0x4a
	.zero		1
	.zero		1


	//----- nvinfo : EIATTR_EXIT_INSTR_OFFSETS
	.align		4
        /*00e8*/ 	.byte	0x04, 0x1c
        /*00ea*/ 	.short	(.L_1785 - .L_1784)


	//   ....[0]....
.L_1784:
        /*00ec*/ 	.word	0x000002f0


	//   ....[1]....
        /*00f0*/ 	.word	0x00000340


	//   ....[2]....
        /*00f4*/ 	.word	0x00000650


	//   ....[3]....
        /*00f8*/ 	.word	0x00002220


	//----- nvinfo : EIATTR_CRS_STACK_SIZE
	.align		4
.L_1785:
        /*00fc*/ 	.byte	0x04, 0x1e
        /*00fe*/ 	.short	(.L_1787 - .L_1786)
.L_1786:
        /*0100*/ 	.word	0x00000000


	//----- nvinfo : EIATTR_CBANK_PARAM_SIZE
	.align		4
.L_1787:
        /*0104*/ 	.byte	0x03, 0x19
        /*0106*/ 	.short	0x00bc


	//----- nvinfo : EIATTR_PARAM_CBANK
	.align		4
        /*0108*/ 	.byte	0x04, 0x0a
        /*010a*/ 	.short	(.L_1789 - .L_1788)
	.align		4
.L_1788:
        /*010c*/ 	.word	index@(.nv.constant0._ZN2at6native49_GLOBAL__N__09e94e3a_16_AveragePool3d_cu_a8eae74c29avg_pool3d_cuda_update_outputILi6EddEEvNS_27GenericPackedTensorAccessorIKT0_Lm4ENS_16DefaultPtrTraitsElEENS3_IS4_Lm4ES6_lEEiiiiiiiibii)
        /*0110*/ 	.short	0x0380
        /*0112*/ 	.short	0x00bc


	//----- nvinfo : EIATTR_SW_WAR
	.align		4
.L_1789:
        /*0114*/ 	.byte	0x04, 0x36
        /*0116*/ 	.short	(.L_1791 - .L_1790)
.L_1790:
        /*0118*/ 	.word	0x00000008
.L_1791:


//--------------------- .nv.info._ZN2at6native49_GLOBAL__N__09e94e3a_16_AveragePool3d_cu_a8eae74c29avg_pool3d_cuda_update_outputILi5EddEEvNS_27GenericPackedTensorAccessorIKT0_Lm4ENS_16DefaultPtrTraitsElEENS3_IS4_Lm4ES6_lEEiiiiiiiibii --------------------------
	.section	.nv.info._ZN2at6native49_GLOBAL__N__09e94e3a_16_AveragePool3d_cu_a8eae74c29avg_pool3d_cuda_update_outputILi5EddEEvNS_27GenericPackedTensorAccessorIKT0_Lm4ENS_16DefaultPtrTraitsElEENS3_IS4_Lm4ES6_lEEiiiiiiiibii,"",@"SHT_CUDA_INFO"
	.sectionflags	@""
	.align	4


	//----- nvinfo : EIATTR_CUDA_API_VERSION
	.align		4
        /*0000*/ 	.byte	0x04, 0x37
        /*0002*/ 	.short	(.L_1793 - .L_1792)
.L_1792:
        /*0004*/ 	.word	0x00000082


	//----- nvinfo : EIATTR_KPARAM_INFO
	.align		4
.L_1793:
        /*0008*/ 	.byte	0x04, 0x17
        /*000a*/ 	.short	(.L_1795 - .L_1794)
.L_1794:
        /*000c*/ 	.word	0x00000000
        /*0010*/ 	.short	0x000c
        /*0012*/ 	.short	0x00b8
        /*0014*/ 	.byte	0x00, 0xf0, 0x11, 0x00


	//----- nvinfo : EIATTR_KPARAM_INFO
	.align		4
.L_1795:
        /*0018*/ 	.byte	0x04, 0x17
        /*001a*/ 	.short	(.L_1797 - .L_1796)
.L_1796:
        /*001c*/ 	.word	0x00000000
        /*0020*/ 	.short	0x000b
        /*0022*/ 	.short	0x00b4
        /*0024*/ 	.byte	0x00, 0xf0, 0x11, 0x00


	//----- nvinfo : EIATTR_KPARAM_INFO
	.align		4
.L_1797:
        /*0028*/ 	.byte	0x04, 0x17
        /*002a*/ 	.short	(.L_1799 - .L_1798)
.L_1798:
        /*002c*/ 	.word	0x00000000
        /*0030*/ 	.short	0x000a
        /*0032*/ 	.short	0x00b0
        /*0034*/ 	.byte	0x00, 0xf0, 0x05, 0x00


	//----- nvinfo : EIATTR_KPARAM_INFO
	.align		4
.L_1799:
        /*0038*/ 	.byte	0x04, 0x17
        /*003a*/ 	.short	(.L_1801 - .L_1800)
.L_1800:
        /*003c*/ 	.word	0x00000000
        /*0040*/ 	.short	0x0009
        /*0042*/ 	.short	0x00ac
        /*0044*/ 	.byte	0x00, 0xf0, 0x11, 0x00


	//----- nvinfo : EIATTR_KPARAM_INFO
	.align		4
.L_1801:
        /*0048*/ 	.byte	0x04, 0x17
        /*004a*/ 	.short	(.L_1803 - .L_1802)
.L_1802:
        /*004c*/ 	.word	0x00000000
        /*0050*/ 	.short	0x0008
        /*0052*/ 	.short	0x00a8
        /*0054*/ 	.byte	0x00, 0xf0, 0x11, 0x00


	//----- nvinfo : EIATTR_KPARAM_INFO
	.align		4
.L_1803:
        /*0058*/ 	.byte	0x04, 0x17
        /*005a*/ 	.short	(.L_1805 - .L_1804)
.L_1804:
        /*005c*/ 	.word	0x00000000
        /*0060*/ 	.short	0x0007
        /*0062*/ 	.short	0x00a4
        /*0064*/ 	.byte	0x00, 0xf0, 0x11, 0x00


	//----- nvinfo : EIATTR_KPARAM_INFO
	.align		4
.L_1805:
        /*0068*/ 	.byte	0x04, 0x17
        /*006a*/ 	.short	(.L_1807 - .L_1806)
.L_1806:
        /*006c*/ 	.word	0x00000000
        /*0070*/ 	.short	0x0006
        /*0072*/ 	.short	0x00a0
        /*0074*/ 	.byte	0x00, 0xf0, 0x11, 0x00


	//----- nvinfo : EIATTR_KPARAM_INFO
	.align		4
.L_1807:
        /*0078*/ 	.byte	0x04, 0x17
        /*007a*/ 	.short	(.L_1809 - .L_1808)
.L_1808:
        /*007c*/ 	.word	0x00000000
        /*0080*/ 	.short	0x0005
        /*0082*/ 	.short	0x009c
        /*0084*/ 	.byte	0x00, 0xf0, 0x11, 0x00


	//----- nvinfo : EIATTR_KPARAM_INFO
	.align		4
.L_1809:
        /*0088*/ 	.byte	0x04, 0x17
        /*008a*/ 	.short	(.L_1811 - .L_1810)
.L_1810:
        /*008c*/ 	.word	0x00000000
        /*0090*/ 	.short	0x0004
        /*0092*/ 	.short	0x0098
        /*0094*/ 	.byte	0x00, 0xf0, 0x11, 0x00


	//----- nvinfo : EIATTR_KPARAM_INFO
	.align		4
.L_1811:
        /*0098*/ 	.byte	0x04, 0x17
        /*009a*/ 	.short	(.L_1813 - .L_1812)
.L_1812:
        /*009c*/ 	.word	0x00000000
        /*00a0*/ 	.short	0x0003
        /*00a2*/ 	.short	0x0094
        /*00a4*/ 	.byte	0x00, 0xf0, 0x11, 0x00


	//----- nvinfo : EIATTR_KPARAM_INFO
	.align		4
.L_1813:
        /*00a8*/ 	.byte	0x04, 0x17
        /*00aa*/ 	.short	(.L_1815 - .L_1814)
.L_1814:
        /*00ac*/ 	.word	0x00000000
        /*00b0*/ 	.short	0x0002
        /*00b2*/ 	.short	0x0090
        /*00b4*/ 	.byte	0x00, 0xf0, 0x11, 0x00


	//----- nvinfo : EIATTR_KPARAM_INFO
	.align		4
.L_1815:
        /*00b8*/ 	.byte	0x04, 0x17
        /*00ba*/ 	.short	(.L_1817 - .L_1816)
.L_1816:
        /*00bc*/ 	.word	0x00000000
        /*00c0*/ 	.short	0x0001
        /*00c2*/ 	.short	0x0048
        /*00c4*/ 	.byte	0x00, 0xf0, 0x21, 0x01


	//----- nvinfo : EIATTR_KPARAM_INFO
	.align		4
.L_1817:
        /*00c8*/ 	.byte	0x04, 0x17
        /*00ca*/ 	.short	(.L_1819 - .L_1818)
.L_1818:
        /*00cc*/ 	.word	0x00000000
        /*00d0*/ 	.short	0x0000
        /*00d2*/ 	.short	0x0000
        /*00d4*/ 	.byte	0x00, 0xf0, 0x21, 0x01


	//----- nvinfo : EIATTR_SPARSE_MMA_MASK
	.align		4
.L_1819:
        /*00d8*/ 	.byte	0x03, 0x50
        /*00da*/ 	.short	0x0000


	//----- nvinfo : EIATTR_MAXREG_COUNT
	.align		4
        /*00dc*/ 	.byte	0x03, 0x1b
        /*00de*/ 	.short	0x00ff


	//----- nvinfo : EIATTR_MERCURY_ISA_VERSION
	.align		4
        /*00e0*/ 	.byte	0x03, 0x5f
        /*00e2*/ 	.short	0x0101


	//----- nvinfo : EIATTR_VRC_CTA_INIT_COUNT
	.align		4
        /*00e4*/ 	.byte	0x02, 0x4a
	.zero		1
	.zero		1


	//----- nvinfo : EIATTR_EXIT_INSTR_OFFSETS
	.align		4
        /*00e8*/ 	.byte	0x04, 0x1c
        /*00ea*/ 	.short	(.L_1821 - .L_1820)


	//   ....[0]....
.L_1820:
        /*00ec*/ 	.word	0x000002f0


	//   ....[1]....
        /*00f0*/ 	.word	0x00000340


	//   ....[2]....
        /*00f4*/ 	.word	0x00000650


	//   ....[3]....
        /*00f8*/ 	.word	0x00002220


	//----- nvinfo : EIATTR_CRS_STACK_SIZE
	.align		4
.L_1821:
        /*00fc*/ 	.byte	0x04, 0x1e
        /*00fe*/ 	.short	(.L_1823 - .L_1822)
.L_1822:
        /*0100*/ 	.word	0x00000000


	//----- nvinfo : EIATTR_CBANK_PARAM_SIZE
	.align		4
.L_1823:
        /*0104*/ 	.byte	0x03, 0x19
        /*0106*/ 	.short	0x00bc


	//----- nvinfo : EIATTR_PARAM_CBANK
	.align		4
        /*0108*/ 	.byte	0x04, 0x0a
        /*010a*/ 	.short	(.L_1825 - .L_1824)
	.align		4
.L_1824:
        /*010c*/ 	.word	index@(.nv.constant0._ZN2at6native49_GLOBAL__N__09e94e3a_16_AveragePool3d_cu_a8eae74c29avg_pool3d_cuda_update_outputILi5EddEEvNS_27GenericPackedTensorAccessorIKT0_Lm4ENS_16DefaultPtrTraitsElEENS3_IS4_Lm4ES6_lEEiiiiiiiibii)
        /*0110*/ 	.short	0x0380
        /*0112*/ 	.short	0x00bc


	//----- nvinfo : EIATTR_SW_WAR
	.align		4
.L_1825:
        /*0114*/ 	.byte	0x04, 0x36
        /*0116*/ 	.short	(.L_1827 - .L_1826)
.L_1826:
        /*0118*/ 	.word	0x00000008
.L_1827:


//--------------------- .nv.info._ZN2at6native49_GLOBAL__N__09e94e3a_16_AveragePool3d_cu_a8eae74c29avg_pool3d_cuda_update_outputILi4EddEEvNS_27GenericPackedTensorAccessorIKT0_Lm4ENS_16DefaultPtrTraitsElEENS3_IS4_Lm4ES6_lEEiiiiiiiibii --------------------------
	.section	.nv.info._ZN2at6native49_GLOBAL__N__09e94e3a_16_AveragePool3d_cu_a8eae74c29avg_pool3d_cuda_update_outputILi4EddEEvNS_27GenericPackedTensorAccessorIKT0_Lm4ENS_16DefaultPtrTraitsElEENS3_IS4_Lm4ES6_lEEiiiiiiiibii,"",@"SHT_CUDA_INFO"
	.sectionflags	@""
	.align	4


	//----- nvinfo : EIATTR_CUDA_API_VERSION
	.align		4
        /*0000*/ 	.byte	0x04, 0x37
        /*0002*/ 	.short	(.L_1829 - .L_1828)
.L_1828:
        /*0004*/ 	.word	0x00000082


	//----- nvinfo : EIATTR_KPARAM_INFO
	.align		4
.L_1829:
        /*0008*/ 	.byte	0x04, 0x17
        /*000a*/ 	.short	(.L_1831 - .L_1830)
.L_1830:
        /*000c*/ 	.word	0x00000000
        /*0010*/ 	.short	0x000c
        /*0012*/ 	.short	0x00b8
        /*0014*/ 	.byte	0x00, 0xf0, 0x11, 0x00


	//----- nvinfo : EIATTR_KPARAM_INFO
	.align		4
.L_1831:
        /*0018*/ 	.byte	0x04, 0x17
        /*001a*/ 	.short	(.L_1833 - .L_1832)
.L_1832:
        /*001c*/ 	.word	0x00000000
        /*0020*/ 	.short	0x000b
        /*0022*/ 	.short	0x00b4
        /*0024*/ 	.byte	0x00, 0xf0, 0x11, 0x00


	//----- nvinfo : EIATTR_KPARAM_INFO
	.align		4
.L_1833:
        /*0028*/ 	.byte	0x04, 0x17
        /*002a*/ 	.short	(.L_1835 - .L_1834)
.L_1834:
        /*002c*/ 	.word	0x00000000
        /*0030*/ 	.short	0x000a
        /*0032*/ 	.short	0x00b0
        /*0034*/ 	.byte	0x00, 0xf0, 0x05, 0x00


	//----- nvinfo : EIATTR_KPARAM_INFO
	.align		4
.L_1835:
        /*0038*/ 	.byte	0x04, 0x17
        /*003a*/ 	.short	(.L_1837 - .L_1836)
.L_1836:
        /*003c*/ 	.word	0x00000000
        /*0040*/ 	.short	0x0009
        /*0042*/ 	.short	0x00ac
        /*0044*/ 	.byte	0x00, 0xf0, 0x11, 0x00


	//----- nvinfo : EIATTR_KPARAM_INFO
	.align		4
.L_1837:
        /*0048*/ 	.byte	0x04, 0x17
        /*004a*/ 	.short	(.L_1839 - .L_1838)
.L_1838:
        /*004c*/ 	.word	0x00000000
        /*0050*/ 	.short	0x0008
        /*0052*/ 	.short	0x00a8
        /*0054*/ 	.byte	0x00, 0xf0, 0x11, 0x00


	//----- nvinfo : EIATTR_KPARAM_INFO
	.align		4
.L_1839:
        /*0058*/ 	.byte	0x04, 0x17
        /*005a*/ 	.short	(.L_1841 - .L_1840)
.L_1840:
        /*005c*/ 	.word	0x00000000
        /*0060*/ 	.short	0x0007
        /*0062*/ 	.short	0x00a4
        /*0064*/ 	.byte	0x00, 0xf0, 0x11, 0x00


	//----- nvinfo : EIATTR_KPARAM_INFO
	.align		4
.L_1841:
        /*0068*/ 	.byte	0x04, 0x17
        /*006a*/ 	.short	(.L_1843 - .L_1842)
.L_1842:
        /*006c*/ 	.word	0x00000000
        /*0070*/ 	.short	0x0006
        /*0072*/ 	.short	0x00a0
        /*0074*/ 	.byte	0x00, 0xf0, 0x11, 0x00


	//----- nvinfo : EIATTR_KPARAM_INFO
	.align		4
.L_1843:
        /*0078*/ 	.byte	0x04, 0x17
        /*007a*/ 	.short	(.L_1845 - .L_1844)
.L_1844:
        /*007c*/ 	.word	0x00000000
        /*0080*/ 	.short	0x0005
        /*0082*/ 	.short	0x009c
        /*0084*/ 	.byte	0x00, 0xf0, 0x11, 0x00


	//----- nvinfo : EIATTR_KPARAM_INFO
	.align		4
.L_1845:
        /*0088*/ 	.byte	0x04, 0x17
        /*008a*/ 	.short	(.L_1847 - .L_1846)
.L_1846:
        /*008c*/ 	.word	0x00000000
        /*0090*/ 	.short	0x0004
        /*0092*/ 	.short	0x0098
        /*0094*/ 	.byte	0x00, 0xf0, 0x11, 0x00


	//----- nvinfo : EIATTR_KPARAM_INFO
	.align		4
.L_1847:
        /*0098*/ 	.byte	0x04, 0x17
        /*009a*/ 	.short	(.L_1849 - .L_1848)
.L_1848:
        /*009c*/ 	.word	0x00000000
        /*00a0*/ 	.short	0x0003
        /*00a2*/ 	.short	0x0094
        /*00a4*/ 	.byte	0x00, 0xf0, 0x11, 0x00


	//----- nvinfo : EIATTR_KPARAM_INFO
	.align		4
.L_1849:
        /*00a8*/ 	.byte	0x04, 0x17
        /*00aa*/ 	.short	(.L_1851 - .L_1850)
.L_1850:
        /*00ac*/ 	.word	0x00000000
        /*00b0*/ 	.short	0x0002
        /*00b2*/ 	.short	0x0090
        /*00b4*/ 	.byte	0x00, 0xf0, 0x11, 0x00


	//----- nvinfo : EIATTR_KPARAM_INFO
	.align		4
.L_1851:
        /*00b8*/ 	.byte	0x04, 0x17
        /*00ba*/ 	.short	(.L_1853 - .L_1852)
.L_1852:
        /*00bc*/ 	.word	0x00000000
        /*00c0*/ 	.short	0x0001
        /*00c2*/ 	.short	0x0048
        /*00c4*/ 	.byte	0x00, 0xf0, 0x21, 0x01


	//----- nvinfo : EIATTR_KPARAM_INFO
	.align		4
.L_1853:
        /*00c8*/ 	.byte	0x04, 0x17
        /*00ca*/ 	.short	(.L_1855 - .L_1854)
.L_1854:
        /*00cc*/ 	.word	0x00000000
        /*00d0*/ 	.short	0x0000
        /*00d2*/ 	.short	0x0000
        /*00d4*/ 	.byte	0x00, 0xf0, 0x21, 0x01


	//----- nvinfo : EIATTR_SPARSE_MMA_MASK
	.align		4
.L_1855:
        /*00d8*/ 	.byte	0x03, 0x50
        /*00da*/ 	.short	0x0000


	//----- nvinfo : EIATTR_MAXREG_COUNT
	.align		4
        /*00dc*/ 	.byte	0x03, 0x1b
        /*00de*/ 	.short	0x00ff


	//----- nvinfo : EIATTR_MERCURY_ISA_VERSION
	.align		4
        /*00e0*/ 	.byte	0x03, 0x5f
        /*00e2*/ 	.short	0x0101


	//----- nvinfo : EIATTR_VRC_CTA_INIT_COUNT
	.align		4
        /*00e4*/ 	.byte	0x02, 0x4a
	.zero		1
	.zero		1


	//----- nvinfo : EIATTR_EXIT_INSTR_OFFSETS
	.align		4
        /*00e8*/ 	.byte	0x04, 0x1c
        /*00ea*/ 	.short	(.L_1857 - .L_1856)


	//   ....[0]....
.L_1856:
        /*00ec*/ 	.word	0x000002f0


	//   ....[1]....
        /*00f0*/ 	.word	0x00000340


	//   ....[2]....
        /*00f4*/ 	.word	0x00000650


	//   ....[3]....
        /*00f8*/ 	.word	0x00002220


	//----- nvinfo : EIATTR_CRS_STACK_SIZE
	.align		4
.L_1857:
        /*00fc*/ 	.byte	0x04, 0x1e
        /*00fe*/ 	.short	(.L_1859 - .L_1858)
.L_1858:
        /*0100*/ 	.word	0x00000000


	//----- nvinfo : EIATTR_CBANK_PARAM_SIZE
	.align		4
.L_1859:
        /*0104*/ 	.byte	0x03, 0x19
        /*0106*/ 	.short	0x00bc


	//----- nvinfo : EIATTR_PARAM_CBANK
	.align		4
        /*0108*/ 	.byte	0x04, 0x0a
        /*010a*/ 	.short	(.L_1861 - .L_1860)
	.align		4
.L_1860:
        /*010c*/ 	.word	index@(.nv.constant0._ZN2at6native49_GLOBAL__N__09e94e3a_16_AveragePool3d_cu_a8eae74c29avg_pool3d_cuda_update_outputILi4EddEEvNS_27GenericPackedTensorAccessorIKT0_Lm4ENS_16DefaultPtrTraitsElEENS3_IS4_Lm4ES6_lEEiiiiiiiibii)
        /*0110*/ 	.short	0x0380
        /*0112*/ 	.short	0x00bc


	//----- nvinfo : EIATTR_SW_WAR
	.align		4
.L_1861:
        /*0114*/ 	.byte	0x04, 0x36
        /*0116*/ 	.short	(.L_1863 - .L_1862)
.L_1862:
        /*0118*/ 	.word	0x00000008
.L_1863:


//--------------------- .nv.info._ZN2at6native49_GLOBAL__N__09e94e3a_16_AveragePool3d_cu_a8eae74c29avg_pool3d_cuda_update_outputILi3EddEEvNS_27GenericPackedTensorAccessorIKT0_Lm4ENS_16DefaultPtrTraitsElEENS3_IS4_Lm4ES6_lEEiiiiiiiibii --------------------------
	.section	.nv.info._ZN2at6native49_GLOBAL__N__09e94e3a_16_AveragePool3d_cu_a8eae74c29avg_pool3d_cuda_update_outputILi3EddEEvNS_27GenericPackedTensorAccessorIKT0_Lm4ENS_16DefaultPtrTraitsElEENS3_IS4_Lm4ES6_lEEiiiiiiiibii,"",@"SHT_CUDA_INFO"
	.sectionflags	@""
	.align	4


	//----- nvinfo : EIATTR_CUDA_API_VERSION
	.align		4
        /*0000*/ 	.byte	0x04, 0x37
        /*0002*/ 	.short	(.L_1865 - .L_1864)
.L_1864:
        /*0004*/ 	.word	0x00000082


	//----- nvinfo : EIATTR_KPARAM_INFO
	.align		4
.L_1865:
        /*0008*/ 	.byte	0x04, 0x17
        /*000a*/ 	.short	(.L_1867 - .L_1866)
.L_1866:
        /*000c*/ 	.word	0x00000000
        /*0010*/ 	.short	0x000c
        /*0012*/ 	.short	0x00b8
        /*0014*/ 	.byte	0x00, 0xf0, 0x11, 0x00


	//----- nvinfo : EIATTR_KPARAM_INFO
	.align		4
.L_1867:
        /*0018*/ 	.byte	0x04, 0x17
        /*001a*/ 	.short	(.L_1869 - .L_1868)
.L_1868:
        /*001c*/ 	.word	0x00000000
        /*0020*/ 	.short	0x000b
        /*0022*/ 	.short	0x00b4
        /*0024*/ 	.byte	0x00, 0xf0, 0x11, 0x00


	//----- nvinfo : EIATTR_KPARAM_INFO
	.align		4
.L_1869:
        /*0028*/ 	.byte	0x04, 0x17
        /*002a*/ 	.short	(.L_1871 - .L_1870)
.L_1870:
        /*002c*/ 	.word	0x00000000
        /*0030*/ 	.short	0x000a
        /*0032*/ 	.short	0x00b0
        /*0034*/ 	.byte	0x00, 0xf0, 0x05, 0x00


	//----- nvinfo : EIATTR_KPARAM_INFO
	.align		4
.L_1871:
        /*0038*/ 	.byte	0x04, 0x17
        /*003a*/ 	.short	(.L_1873 - .L_1872)
.L_1872:
        /*003c*/ 	.word	0x00000000
        /*0040*/ 	.short	0x0009
        /*0042*/ 	.short	0x00ac
        /*0044*/ 	.byte	0x00, 0xf0, 0x11, 0x00


	//----- nvinfo : EIATTR_KPARAM_INFO
	.align		4
.L_1873:
        /*0048*/ 	.byte	0x04, 0x17
        /*004a*/ 	.short	(.L_1875 - .L_1874)
.L_1874:
        /*004c*/ 	.word	0x00000000
        /*0050*/ 	.short	0x0008
        /*0052*/ 	.short	0x00a8
        /*0054*/ 	.byte	0x00, 0xf0, 0x11, 0x00


	//----- nvinfo : EIATTR_KPARAM_INFO
	.align		4
.L_1875:
        /*0058*/ 	.byte	0x04, 0x17
        /*005a*/ 	.short	(.L_1877 - .L_1876)
.L_1876:
        /*005c*/ 	.word	0x00000000
        /*0060*/ 	.short	0x0007
        /*0062*/ 	.short	0x00a4
        /*0064*/ 	.byte	0x00, 0xf0, 0x11, 0x00


	//----- nvinfo : EIATTR_KPARAM_INFO
	.align		4
.L_1877:
        /*0068*/ 	.byte	0x04, 0x17
        /*006a*/ 	.short	(.L_1879 - .L_1878)
.L_1878:
        /*006c*/ 	.word	0x00000000
        /*0070*/ 	.short	0x0006
        /*0072*/ 	.short	0x00a0
        /*0074*/ 	.byte	0x00, 0xf0, 0x11, 0x00


	//----- nvinfo : EIATTR_KPARAM_INFO
	.align		4
.L_1879:
        /*0078*/ 	.byte	0x04, 0x17
        /*007a*/ 	.short	(.L_1881 - .L_1880)
.L_1880:
        /*007c*/ 	.word	0x00000000
        /*0080*/ 	.short	0x0005
        /*0082*/ 	.short	0x009c
        /*0084*/ 	.byte	0x00, 0xf0, 0x11, 0x00


	//----- nvinfo : EIATTR_KPARAM_INFO
	.align		4
.L_1881:
        /*0088*/ 	.byte	0x04, 0x17
        /*008a*/ 	.short	(.L_1883 - .L_1882)
.L_1882:
        /*008c*/ 	.word	0x00000000
        /*0090*/ 	.short	0x0004
        /*0092*/ 	.short	0x0098
        /*0094*/ 	.byte	0x00, 0xf0, 0x11, 0x00


	//----- nvinfo : EIATTR_KPARAM_INFO
	.align		4
.L_1883:
        /*0098*/ 	.byte	0x04, 0x17
        /*009a*/ 	.short	(.L_1885 - .L_1884)
.L_1884:
        /*009c*/ 	.word	0x00000000
        /*00a0*/ 	.short	0x0003
        /*00a2*/ 	.short	0x0094
        /*00a4*/ 	.byte	0x00, 0xf0, 0x11, 0x00


	//----- nvinfo : EIATTR_KPARAM_INFO
	.align		4
.L_1885:
        /*00a8*/ 	.byte	0x04, 0x17
        /*00aa*/ 	.short	(.L_1887 - .L_1886)
.L_1886:
        /*00ac*/ 	.word	0x00000000
        /*00b0*/ 	.short	0x0002
        /*00b2*/ 	.short	0x0090
        /*00b4*/ 	.byte	0x00, 0xf0, 0x11, 0x00


	//----- nvinfo : EIATTR_KPARAM_INFO
	.align		4
.L_1887:
        /*00b8*/ 	.byte	0x04, 0x17
        /*00ba*/ 	.short	(.L_1889 - .L_1888)
.L_1888:
        /*00bc*/ 	.word	0x00000000
        /*00c0*/ 	.short	0x0001
        /*00c2*/ 	.short	0x0048
        /*00c4*/ 	.byte	0x00, 0xf0, 0x21, 0x01


	//----- nvinfo : EIATTR_KPARAM_INFO
	.align		4
.L_1889:
        /*00c8*/ 	.byte	0x04, 0x17
        /*00ca*/ 	.short	(.L_1891 - .L_1890)
.L_1890:
        /*00cc*/ 	.word	0x00000000
        /*00d0*/ 	.short	0x0000
        /*00d2*/ 	.short	0x0000
        /*00d4*/ 	.byte	0x00, 0xf0, 0x21, 0x01


	//----- nvinfo : EIATTR_SPARSE_MMA_MASK
	.align		4
.L_1891:
        /*00d8*/ 	.byte	0x03, 0x50
        /*00da*/ 	.short	0x0000


	//----- nvinfo : EIATTR_MAXREG_COUNT
	.align		4
        /*00dc*/ 	.byte	0x03, 0x1b
        /*00de*/ 	.short	0x00ff


	//----- nvinfo : EIATTR_MERCURY_ISA_VERSION
	.align		4
        /*00e0*/ 	.byte	0x03, 0x5f
        /*00e2*/ 	.short	0x0101


	//----- nvinfo : EIATTR_VRC_CTA_INIT_COUNT
	.align		4
        /*00e4*/ 	.byte	0x02, 0x4a
	.zero		1
	.zero		1


	//----- nvinfo : EIATTR_EXIT_INSTR_OFFSETS
	.align		4
        /*00e8*/ 	.byte	0x04, 0x1c
        /*00ea*/ 	.short	(.L_1893 - .L_1892)


	//   ....[0]....
.L_1892:
        /*00ec*/ 	.word	0x000002f0


	//   ....[1]....
        /*00f0*/ 	.word	0x00000340


	//   ....[2]....
        /*00f4*/ 	.word	0x00000650


	//   ....[3]....
        /*00f8*/ 	.word	0x00002220


	//----- nvinfo : EIATTR_CRS_STACK_SIZE
	.align		4
.L_1893:
        /*00fc*/ 	.byte	0x04, 0x1e
        /*00fe*/ 	.short	(.L_1895 - .L_1894)
.L_1894:
        /*0100*/ 	.word	0x00000000


	//----- nvinfo : EIATTR_CBANK_PARAM_SIZE
	.align		4
.L_1895:
        /*0104*/ 	.byte	0x03, 0x19
        /*0106*/ 	.short	0x00bc


	//----- nvinfo : EIATTR_PARAM_CBANK
	.align		4
        /*0108*/ 	.byte	0x04, 0x0a
        /*010a*/ 	.short	(.L_1897 - .L_1896)
	.align		4
.L_1896:
        /*010c*/ 	.word	index@(.nv.constant0._ZN2at6native49_GLOBAL__N__09e94e3a_16_AveragePool3d_cu_a8eae74c29avg_pool3d_cuda_update_outputILi3EddEEvNS_27GenericPackedTensorAccessorIKT0_Lm4ENS_16DefaultPtrTraitsElEENS3_IS4_Lm4ES6_lEEiiiiiiiibii)
        /*0110*/ 	.short	0x0380
        /*0112*/ 	.short	0x00bc


	//----- nvinfo : EIATTR_SW_WAR
	.align		4
.L_1897:
        /*0114*/ 	.byte	0x04, 0x36
        /*0116*/ 	.short	(.L_1899 - .L_1898)
.L_1898:
        /*0118*/ 	.word	0x00000008
.L_1899:


//--------------------- .nv.info._ZN2at6native49_GLOBAL__N__09e94e3a_16_AveragePool3d_cu_a8eae74c29avg_pool3d_cuda_update_outputILi2EddEEvNS_27GenericPackedTensorAccessorIKT0_Lm4ENS_16DefaultPtrTraitsElEENS3_IS4_Lm4ES6_lEEiiiiiiiibii --------------------------
	.section	.nv.info._ZN2at6native49_GLOBAL__N__09e94e3a_16_AveragePool3d_cu_a8eae74c29avg_pool3d_cuda_update_outputILi2EddEEvNS_27GenericPackedTensorAccessorIKT0_Lm4ENS_16DefaultPtrTraitsElEENS3_IS4_Lm4ES6_lEEiiiiiiiibii,"",@"SHT_CUDA_INFO"
	.sectionflags	@""
	.align	4


	//----- nvinfo : EIATTR_CUDA_API_VERSION
	.align		4
        /*0000*/ 	.byte	0x04, 0x37
        /*0002*/ 	.short	(.L_1901 - .L_1900)
.L_1900:
        /*0004*/ 	.word	0x00000082


	//----- nvinfo : EIATTR_KPARAM_INFO
	.align		4
.L_1901:
        /*0008*/ 	.byte	0x04, 0x17
        /*000a*/ 	.short	(.L_1903 - .L_1902)
.L_1902:
        /*000c*/ 	.word	0x00000000
        /*0010*/ 	.short	0x000c
        /*0012*/ 	.short	0x00b8
        /*0014*/ 	.byte	0x00, 0xf0, 0x11, 0x00


	//----- nvinfo : EIATTR_KPARAM_INFO
	.align		4
.L_1903:
        /*0018*/ 	.byte	0x04, 0x17
        /*001a*/ 	.short	(.L_1905 - .L_1904)
.L_1904:
        /*001c*/ 	.word	0x00000000
        /*0020*/ 	.short	0x000b
        /*0022*/ 	.short	0x00b4
        /*0024*/ 	.byte	0x00, 0xf0, 0x11, 0x00


	//----- nvinfo : EIATTR_KPARAM_INFO
	.align		4
.L_1905:
        /*0028*/ 	.byte	0x04, 0x17
        /*002a*/ 	.short	(.L_1907 - .L_1906)
.L_1906:
        /*002c*/ 	.word	0x00000000
        /*0030*/ 	.short	0x000a
        /*0032*/ 	.short	0x00b0
        /*0034*/ 	.byte	0x00, 0xf0, 0x05, 0x00


	//----- nvinfo : EIATTR_KPARAM_INFO
	.align		4
.L_1907:
        /*0038*/ 	.byte	0x04, 0x17
        /*003a*/ 	.short	(.L_1909 - .L_1908)
.L_1908:
        /*003c*/ 	.word	0x00000000
        /*0040*/ 	.short	0x0009
        /*0042*/ 	.short	0x00ac
        /*0044*/ 	.byte	0x00, 0xf0, 0x11, 0x00


	//----- nvinfo : EIATTR_KPARAM_INFO
	.align		4
.L_1909:
        /*0048*/ 	.byte	0x04, 0x17
        /*004a*/ 	.short	(.L_1911 - .L_1910)
.L_1910:
        /*004c*/ 	.word	0x00000000
        /*0050*/ 	.short	0x0008
        /*0052*/ 	.short	0x00a8
        /*0054*/ 	.byte	0x00, 0xf0, 0x11, 0x00


	//----- nvinfo : EIATTR_KPARAM_INFO
	.align		4
.L_1911:
        /*0058*/ 	.byte	0x04, 0x17
        /*005a*/ 	.short	(.L_1913 - .L_1912)
.L_1912:
        /*005c*/ 	.word	0x00000000
        /*0060*/ 	.short	0x0007
        /*0062*/ 	.short	0x00a4
        /*0064*/ 	.byte	0x00, 0xf0, 0x11, 0x00


	//----- nvinfo : EIATTR_KPARAM_INFO
	.align		4
.L_1913:
        /*0068*/ 	.byte	0x04, 0x17
        /*006a*/ 	.short	(.L_1915 - .L_1914)
.L_1914:
        /*006c*/ 	.word	0x00000000
        /*0070*/ 	.short	0x0006
        /*0072*/ 	.short	0x00a0
        /*0074*/ 	.byte	0x00, 0xf0, 0x11, 0x00


	//----- nvinfo : EIATTR_KPARAM_INFO
	.align		4
.L_1915:
        /*0078*/ 	.byte	0x04, 0x17
        /*007a*/ 	.short	(.L_1917 - .L_1916)
.L_1916:
        /*007c*/ 	.word	0x00000000
        /*0080*/ 	.short	0x0005
        /*0082*/ 	.short	0x009c
        /*0084*/ 	.byte	0x00, 0xf0, 0x11, 0x00


	//----- nvinfo : EIATTR_KPARAM_INFO
	.align		4
.L_1917:
        /*0088*/ 	.byte	0x04, 0x17
        /*008a*/ 	.short	(.L_1919 - .L_1918)
.L_1918:
        /*008c*/ 	.word	0x00000000
        /*0090*/ 	.short	0x0004
        /*0092*/ 	.short	0x0098
        /*0094*/ 	.byte	0x00, 0xf0, 0x11, 0x00


	//----- nvinfo : EIATTR_KPARAM_INFO
	.align		4
.L_1919:
        /*0098*/ 	.byte	0x04, 0x17
        /*009a*/ 	.short	(.L_1921 - .L_1920)
.L_1920:
        /*009c*/ 	.word	0x00000000
        /*00a0*/ 	.short	0x0003
        /*00a2*/ 	.short	0x0094
        /*00a4*/ 	.byte	0x00, 0xf0, 0x11, 0x00


	//----- nvinfo : EIATTR_KPARAM_INFO
	.align		4
.L_1921:
        /*00a8*/ 	.byte	0x04, 0x17
        /*00aa*/ 	.short	(.L_1923 - .L_1922)
.L_1922:
        /*00ac*/ 	.word	0x00000000
        /*00b0*/ 	.short	0x0002
        /*00b2*/ 	.short	0x0090
        /*00b4*/ 	.byte	0x00, 0xf0, 0x11, 0x00


	//----- nvinfo : EIATTR_KPARAM_INFO
	.align		4
.L_1923:
        /*00b8*/ 	.byte	0x04, 0x17
        /*00ba*/ 	.short	(.L_1925 - .L_1924)
.L_1924:
        /*00bc*/ 	.word	0x00000000
        /*00c0*/ 	.short	0x0001
        /*00c2*/ 	.short	0x0048
        /*00c4*/ 	.byte	0x00, 0xf0, 0x21, 0x01


	//----- nvinfo : EIATTR_KPARAM_INFO
	.align		4
.L_1925:
        /*00c8*/ 	.byte	0x04, 0x17
        /*00ca*/ 	.short	(.L_1927 - .L_1926)
.L_1926:
        /*00cc*/ 	.word	0x00000000
        /*00d0*/ 	.short	0x0000
        /*00d2*/ 	.short	0x0000
        /*00d4*/ 	.byte	0x00, 0xf0, 0x21, 0x01


	//----- nvinfo : EIATTR_SPARSE_MMA_MASK
	.align		4
.L_1927:
        /*00d8*/ 	.byte	0x03, 0x50
        /*00da*/ 	.short	0x0000


	//----- nvinfo : EIATTR_MAXREG_COUNT
	.align		4
        /*00dc*/ 	.byte	0x03, 0x1b
        /*00de*/ 	.short	0x00ff


	//----- nvinfo : EIATTR_MERCURY_ISA_VERSION
	.align		4
        /*00e0*/ 	.byte	0x03, 0x5f
        /*00e2*/ 	.short	0x0101


	//----- nvinfo : EIATTR_VRC_CTA_INIT_COUNT
	.align		4
        /*00e4*/ 	.byte	0x02, 0x4a
	.zero		1
	.zero		1


	//----- nvinfo : EIATTR_EXIT_INSTR_OFFSETS
	.align		4
        /*00e8*/ 	.byte	0x04, 0x1c
        /*00ea*/ 	.short	(.L_1929 - .L_1928)


	//   ....[0]....
.L_1928:
        /*00ec*/ 	.word	0x000002f0


	//   ....[1]....
        /*00f0*/ 	.word	0x00000340


	//   ....[2]....
        /*00f4*/ 	.word	0x00000650


	//   ....[3]....
        /*00f8*/ 	.word	0x00002220


	//----- nvinfo : EIATTR_CRS_STACK_SIZE
	.align		4
.L_1929:
        /*00fc*/ 	.byte	0x04, 0x1e
        /*00fe*/ 	.short	(.L_1931 - .L_1930)
.L_1930:
        /*0100*/ 	.word	0x00000000


	//----- nvinfo : EIATTR_CBANK_PARAM_SIZE
	.align		4
.L_1931:
        /*0104*/ 	.byte	0x03, 0x19
        /*0106*/ 	.short	0x00bc


	//----- nvinfo : EIATTR_PARAM_CBANK
	.align		4
        /*0108*/ 	.byte	0x04, 0x0a
        /*010a*/ 	.short	(.L_1933 - .L_1932)
	.align		4
.L_1932:
        /*010c*/ 	.word	index@(.nv.constant0._ZN2at6native49_GLOBAL__N__09e94e3a_16_AveragePool3d_cu_a8eae74c29avg_pool3d_cuda_update_outputILi2EddEEvNS_27GenericPackedTensorAccessorIKT0_Lm4ENS_16DefaultPtrTraitsElEENS3_IS4_Lm4ES6_lEEiiiiiiiibii)
        /*0110*/ 	.short	0x0380
        /*0112*/ 	.short	0x00bc


	//----- nvinfo : EIATTR_SW_WAR
	.align		4
.L_1933:
        /*0114*/ 	.byte	0x04, 0x36
        /*0116*/ 	.short	(.L_1935 - .L_1934)
.L_1934:
        /*0118*/ 	.word	0x00000008
.L_1935:


//--------------------- .nv.info._ZN2at6native49_GLOBAL__N__09e94e3a_16_AveragePool3d_cu_a8eae74c29avg_pool3d_cuda_update_outputILi1EddEEvNS_27GenericPackedTensorAccessorIKT0_Lm4ENS_16DefaultPtrTraitsElEENS3_IS4_Lm4ES6_lEEiiiiiiiibii --------------------------
	.section	.nv.info._ZN2at6native49_GLOBAL__N__09e94e3a_16_AveragePool3d_cu_a8eae74c29avg_pool3d_cuda_update_outputILi1EddEEvNS_27GenericPackedTensorAccessorIKT0_Lm4ENS_16DefaultPtrTraitsElEENS3_IS4_Lm4ES6_lEEiiiiiiiibii,"",@"SHT_CUDA_INFO"
	.sectionflags	@""
	.align	4


	//----- nvinfo : EIATTR_CUDA_API_VERSION
	.align		4
        /*0000*/ 	.byte	0x04, 0x37
        /*0002*/ 	.short	(.L_1937 - .L_1936)
.L_1936:
        /*0004*/ 	.word	0x00000082


	//----- nvinfo : EIATTR_KPARAM_INFO
	.align		4
.L_1937:
        /*0008*/ 	.byte	0x04, 0x17
        /*000a*/ 	.short	(.L_1939 - .L_1938)
.L_1938:
        /*000c*/ 	.word	0x00000000
        /*0010*/ 	.short	0x000c
        /*0012*/ 	.short	0x00b8
        /*0014*/ 	.byte	0x00, 0xf0, 0x11, 0x00


	//----- nvinfo : EIATTR_KPARAM_INFO
	.align		4
.L_1939:
        /*0018*/ 	.byte	0x04, 0x17
        /*001a*/ 	.short	(.L_1941 - .L_1940)
.L_1940:
        /*001c*/ 	.word	0x00000000
        /*0020*/ 	.short	0x000b
        /*0022*/ 	.short	0x00b4
        /*0024*/ 	.byte	0x00, 0xf0, 0x11, 0x00


	//----- nvinfo : EIATTR_KPARAM_INFO
	.align		4
.L_1941:
        /*0028*/ 	.byte	0x04, 0x17
        /*002a*/ 	.short	(.L_1943 - .L_1942)
.L_1942:
        /*002c*/ 	.word	0x00000000
        /*0030*/ 	.short	0x000a
        /*0032*/ 	.short	0x00b0
        /*0034*/ 	.byte	0x00, 0xf0, 0x05, 0x00


	//----- nvinfo : EIATTR_KPARAM_INFO
	.align		4
.L_1943:
        /*0038*/ 	.byte	0x04, 0x17
        /*003a*/ 	.short	(.L_1945 - .L_1944)
.L_1944:
        /*003c*/ 	.word	0x00000000
        /*0040*/ 	.short	0x0009
        /*0042*/ 	.short	0x00ac
        /*0044*/ 	.byte	0x00, 0xf0, 0x11, 0x00


	//----- nvinfo : EIATTR_KPARAM_INFO
	.align		4
.L_1945:
        /*0048*/ 	.byte	0x04, 0x17
        /*004a*/ 	.short	(.L_1947 - .L_1946)
.L_1946:
        /*004c*/ 	.word	0x00000000
        /*0050*/ 	.short	0x0008
        /*0052*/ 	.short	0x00a8
        /*0054*/ 	.byte	0x00, 0xf0, 0x11, 0x00


	//----- nvinfo : EIATTR_KPARAM_INFO
	.align		4
.L_1947:
        /*0058*/ 	.byte	0x04, 0x17
        /*005a*/ 	.short	(.L_1949 - .L_1948)
.L_1948:
        /*005c*/ 	.word	0x00000000
        /*0060*/ 	.short	0x0007
        /*0062*/ 	.short	0x00a4
        /*0064*/ 	.byte	0x00, 0xf0, 0x11, 0x00


	//----- nvinfo : EIATTR_KPARAM_INFO
	.align		4
.L_1949:
        /*0068*/ 	.byte	0x04, 0x17
        /*006a*/ 	.short	(.L_1951 - .L_1950)
.L_1950:
        /*006c*/ 	.word	0x00000000
        /*0070*/ 	.short	0x0006
        /*0072*/ 	.short	0x00a0
        /*0074*/ 	.byte	0x00, 0xf0, 0x11, 0x00


	//----- nvinfo : EIATTR_KPARAM_INFO
	.align		4
.L_1951:
        /*0078*/ 	.byte	0x04, 0x17
        /*007a*/ 	.short	(.L_1953 - .L_1952)
.L_1952:
        /*007c*/ 	.word	0x00000000
        /*0080*/ 	.short	0x0005
        /*0082*/ 	.short	0x009c
        /*0084*/ 	.byte	0x00, 0xf0, 0x11, 0x00


	//----- nvinfo : EIATTR_KPARAM_INFO
	.align		4
.L_1953:
        /*0088*/ 	.byte	0x04, 0x17
        /*008a*/ 	.short	(.L_1955 - .L_1954)
.L_1954:
        /*008c*/ 	.word	0x00000000
        /*0090*/ 	.short	0x0004
        /*0092*/ 	.short	0x0098
        /*0094*/ 	.byte	0x00, 0xf0, 0x11, 0x00


	//----- nvinfo : EIATTR_KPARAM_INFO
	.align		4
.L_1955:
        /*0098*/ 	.byte	0x04, 0x17
        /*009a*/ 	.short	(.L_1957 - .L_1956)
.L_1956:
        /*009c*/ 	.word	0x00000000
        /*00a0*/ 	.short	0x0003
        /*00a2*/ 	.short	0x0094
        /*00a4*/ 	.byte	0x00, 0xf0, 0x11, 0x00


	//----- nvinfo : EIATTR_KPARAM_INFO
	.align		4
.L_1957:
        /*00a8*/ 	.byte	0x04, 0x17
        /*00aa*/ 	.short	(.L_1959 - .L_1958)
.L_1958:
        /*00ac*/ 	.word	0x00000000
        /*00b0*/ 	.short	0x0002
        /*00b2*/ 	.short	0x0090
        /*00b4*/ 	.byte	0x00, 0xf0, 0x11, 0x00


	//----- nvinfo : EIATTR_KPARAM_INFO
	.align		4
.L_1959:
        /*00b8*/ 	.byte	0x04, 0x17
        /*00ba*/ 	.short	(.L_1961 - .L_1960)
.L_1960:
        /*00bc*/ 	.word	0x00000000
        /*00c0*/ 	.short	0x0001
        /*00c2*/ 	.short	0x0048
        /*00c4*/ 	.byte	0x00, 0xf0, 0x21, 0x01


	//----- nvinfo : EIATTR_KPARAM_INFO
	.align		4
.L_1961:
        /*00c8*/ 	.byte	0x04, 0x17
        /*00ca*/ 	.short	(.L_1963 - .L_1962)
.L_1962:
        /*00cc*/ 	.word	0x00000000
        /*00d0*/ 	.short	0x0000
        /*00d2*/ 	.short	0x0000
        /*00d4*/ 	.byte	0x00, 0xf0, 0x21, 0x01


	//----- nvinfo : EIATTR_SPARSE_MMA_MASK
	.align		4
.L_1963:
        /*00d8*/ 	.byte	0x03, 0x50
        /*00da*/ 	.short	0x0000


	//----- nvinfo : EIATTR_MAXREG_COUNT
	.align		4
        /*00dc*/ 	.byte	0x03, 0x1b
        /*00de*/ 	.short	0x00ff


	//----- nvinfo : EIATTR_MERCURY_ISA_VERSION
	.align		4
        /*00e0*/ 	.byte	0x03, 0x5f
        /*00e2*/ 	.short	0x0101


	//----- nvinfo : EIATTR_VRC_CTA_INIT_COUNT
	.align		4
        /*00e4*/ 	.byte	0x02, 0x4a
	.zero		1
	.zero		1


	//----- nvinfo : EIATTR_EXIT_INSTR_OFFSETS
	.align		4
        /*00e8*/ 	.byte	0x04, 0x1c
        /*00ea*/ 	.short	(.L_1965 - .L_1964)


	//   ....[0]....
.L_1964:
        /*00ec*/ 	.word	0x000002f0


	//   ....[1]....
        /*00f0*/ 	.word	0x00000340


	//   ....[2]....
        /*00f4*/ 	.word	0x00000650


	//   ....[3]....
        /*00f8*/ 	.word	0x00002220


	//----- nvinfo : EIATTR_CRS_STACK_SIZE
	.align		4
.L_1965:
        /*00fc*/ 	.byte	0x04, 0x1e
        /*00fe*/ 	.short	(.L_1967 - .L_1966)
.L_1966:
        /*0100*/ 	.word	0x00000000


	//----- nvinfo : EIATTR_CBANK_PARAM_SIZE
	.align		4
.L_1967:
        /*0104*/ 	.byte	0x03, 0x19
        /*0106*/ 	.short	0x00bc


	//----- nvinfo : EIATTR_PARAM_CBANK
	.align		4
        /*0108*/ 	.byte	0x04, 0x0a
        /*010a*/ 	.short	(.L_1969 - .L_1968)
	.align		4
.L_1968:
        /*010c*/ 	.word	index@(.nv.constant0._ZN2at6native49_GLOBAL__N__09e94e3a_16_AveragePool3d_cu_a8eae74c29avg_pool3d_cuda_update_outputILi1EddEEvNS_27GenericPackedTensorAccessorIKT0_Lm4ENS_16DefaultPtrTraitsElEENS3_IS4_Lm4ES6_lEEiiiiiiiibii)
        /*0110*/ 	.short	0x0380
        /*0112*/ 	.short	0x00bc


	//----- nvinfo : EIATTR_SW_WAR
	.align		4
.L_1969:
        /*0114*/ 	.byte	0x04, 0x36
        /*0116*/ 	.short	(.L_1971 - .L_1970)
.L_1970:
        /*0118*/ 	.word	0x00000008
.L_1971:


//--------------------- .nv.callgraph             --------------------------
	.section	.nv.callgraph,"",@"SHT_CUDA_CALLGRAPH"
	.align	4
	.sectionentsize	8
	.align		4
        /*0000*/ 	.word	0x00000000
	.align		4
        /*0004*/ 	.word	0xffffffff
	.align		4
        /*0008*/ 	.word	0x00000000
	.align		4
        /*000c*/ 	.word	0xfffffffe
	.align		4
        /*0010*/ 	.word	0x00000000
	.align		4
        /*0014*/ 	.word	0xfffffffd
	.align		4
        /*0018*/ 	.word	0x00000000
	.align		4
        /*001c*/ 	.word	0xfffffffc


//--------------------- .nv.constant4             --------------------------
	.section	.nv.constant4,"a",@progbits
	.align	8
	.align		8
.nv.constant4:
        /*0000*/ 	.dword	_ZN47_INTERNAL_09e94e3a_16_AveragePool3d_cu_a8eae74c4cuda3std3__45__cpo5beginE
	.align		8
        /*0008*/ 	.dword	_ZN47_INTERNAL_09e94e3a_16_AveragePool3d_cu_a8eae74c4cuda3std3__45__cpo3endE
	.align		8
        /*0010*/ 	.dword	_ZN47_INTERNAL_09e94e3a_16_AveragePool3d_cu_a8eae74c4cuda3std3__45__cpo6cbeginE
	.align		8
        /*0018*/ 	.dword	_ZN47_INTERNAL_09e94e3a_16_AveragePool3d_cu_a8eae74c4cuda3std3__45__cpo4cendE
	.align		8
        /*0020*/ 	.dword	_ZN47_INTERNAL_09e94e3a_16_AveragePool3d_cu_a8eae74c4cuda3std3__45__cpo6rbeginE
	.align		8
        /*0028*/ 	.dword	_ZN47_INTERNAL_09e94e3a_16_AveragePool3d_cu_a8eae74c4cuda3std3__45__cpo4rendE
	.align		8
        /*0030*/ 	.dword	_ZN47_INTERNAL_09e94e3a_16_AveragePool3d_cu_a8eae74c4cuda3std3__45__cpo7crbeginE
	.align		8
        /*0038*/ 	.dword	_ZN47_INTERNAL_09e94e3a_16_AveragePool3d_cu_a8eae74c4cuda3std3__45__cpo5crendE
	.align		8
        /*0040*/ 	.dword	_ZN47_INTERNAL_09e94e3a_16_AveragePool3d_cu_a8eae74c4cuda3std3__449_GLOBAL__N__09e94e3a_16_AveragePool3d_cu_a8eae74c6ignoreE
	.align		8
        /*0048*/ 	.dword	_ZN47_INTERNAL_09e94e3a_16_AveragePool3d_cu_a8eae74c4cuda3std3__419piecewise_constructE
	.align		8
        /*0050*/ 	.dword	_ZN47_INTERNAL_09e94e3a_16_AveragePool3d_cu_a8eae74c4cuda3std3__48in_placeE
	.align		8
        /*0058*/ 	.dword	_ZN47_INTERNAL_09e94e3a_16_AveragePool3d_cu_a8eae74c4cuda3std3__420unreachable_sentinelE
	.align		8
        /*0060*/ 	.dword	_ZN47_INTERNAL_09e94e3a_16_AveragePool3d_cu_a8eae74c4cuda3std6ranges3__45__cpo4swapE
	.align		8
        /*0068*/ 	.dword	_ZN47_INTERNAL_09e94e3a_16_AveragePool3d_cu_a8eae74c4cuda3std6ranges3__45__cpo9iter_moveE
	.align		8
        /*0070*/ 	.dword	_ZN47_INTERNAL_09e94e3a_16_AveragePool3d_cu_a8eae74c4cuda3std6ranges3__45__cpo5beginE
	.align		8
        /*0078*/ 	.dword	_ZN47_INTERNAL_09e94e3a_16_AveragePool3d_cu_a8eae74c4cuda3std6ranges3__45__cpo3endE
	.align		8
        /*0080*/ 	.dword	_ZN47_INTERNAL_09e94e3a_16_AveragePool3d_cu_a8eae74c4cuda3std6ranges3__45__cpo6cbeginE
	.align		8
        /*0088*/ 	.dword	_ZN47_INTERNAL_09e94e3a_16_AveragePool3d_cu_a8eae74c4cuda3std6ranges3__45__cpo4cendE
	.align		8
        /*0090*/ 	.dword	_ZN47_INTERNAL_09e94e3a_16_AveragePool3d_cu_a8eae74c4cuda3std6ranges3__45__cpo7advanceE
	.align		8
        /*0098*/ 	.dword	_ZN47_INTERNAL_09e94e3a_16_AveragePool3d_cu_a8eae74c4cuda3std6ranges3__45__cpo9iter_swapE
	.align		8
        /*00a0*/ 	.dword	_ZN47_INTERNAL_09e94e3a_16_AveragePool3d_cu_a8eae74c4cuda3std6ranges3__45__cpo4nextE
	.align		8
        /*00a8*/ 	.dword	_ZN47_INTERNAL_09e94e3a_16_AveragePool3d_cu_a8eae74c4cuda3std6ranges3__45__cpo4prevE
	.align		8
        /*00b0*/ 	.dword	_ZN47_INTERNAL_09e94e3a_16_AveragePool3d_cu_a8eae74c4cuda3std6ranges3__45__cpo4dataE
	.align		8
        /*00b8*/ 	.dword	_ZN47_INTERNAL_09e94e3a_16_AveragePool3d_cu_a8eae74c4cuda3std6ranges3__45__cpo5cdataE
	.align		8
        /*00c0*/ 	.dword	_ZN47_INTERNAL_09e94e3a_16_AveragePool3d_cu_a8eae74c4cuda3std6ranges3__45__cpo4sizeE
	.align		8
        /*00c8*/ 	.dword	_ZN47_INTERNAL_09e94e3a_16_AveragePool3d_cu_a8eae74c4cuda3std6ranges3__45__cpo5ssizeE
	.align		8
        /*00d0*/ 	.dword	_ZN47_INTERNAL_09e94e3a_16_AveragePool3d_cu_a8eae74c4cuda3std6ranges3__45__cpo8distanceE
	.align		8
        /*00d8*/ 	.dword	_ZN47_INTERNAL_09e94e3a_16_AveragePool3d_cu_a8eae74c6thrust24THRUST_300001_SM_1030_NS6system6detail10sequential3seqE


//--------------------- .text._ZN2at6native49_GLOBAL__N__09e94e3a_16_AveragePool3d_cu_a8eae74c33avg_pool3d_cuda_update_grad_inputIN3c108BFloat16EfEEvNS_27GenericPackedTensorAccessorIKT_Lm4ENS_16DefaultPtrTraitsElEENS5_IS6_Lm4ES8_lEEiiiiiiiiibii --------------------------
	.section	.text._ZN2at6native49_GLOBAL__N__09e94e3a_16_AveragePool3d_cu_a8eae74c33avg_pool3d_cuda_update_grad_inputIN3c108BFloat16EfEEvNS_27GenericPackedTensorAccessorIKT_Lm4ENS_16DefaultPtrTraitsElEENS5_IS6_Lm4ES8_lEEiiiiiiiiibii,"ax",@progbits
	.align	128
.text._ZN2at6native49_GLOBAL__N__09e94e3a_16_AveragePool3d_cu_a8eae74c33avg_pool3d_cuda_update_grad_inputIN3c108BFloat16EfEEvNS_27GenericPackedTensorAccessorIKT_Lm4ENS_16DefaultPtrTraitsElEENS5_IS6_Lm4ES8_lEEiiiiiiiiibii:
        .type           _ZN2at6native49_GLOBAL__N__09e94e3a_16_AveragePool3d_cu_a8eae74c33avg_pool3d_cuda_update_grad_inputIN3c108BFloat16EfEEvNS_27GenericPackedTensorAccessorIKT_Lm4ENS_16DefaultPtrTraitsElEENS5_IS6_Lm4ES8_lEEiiiiiiiiibii,@function
        .size           _ZN2at6native49_GLOBAL__N__09e94e3a_16_AveragePool3d_cu_a8eae74c33avg_pool3d_cuda_update_grad_inputIN3c108BFloat16EfEEvNS_27GenericPackedTensorAccessorIKT_Lm4ENS_16DefaultPtrTraitsElEENS5_IS6_Lm4ES8_lEEiiiiiiiiibii,(.L_x_990 - _ZN2at6native49_GLOBAL__N__09e94e3a_16_AveragePool3d_cu_a8eae74c33avg_pool3d_cuda_update_grad_inputIN3c108BFloat16EfEEvNS_27GenericPackedTensorAccessorIKT_Lm4ENS_16DefaultPtrTraitsElEENS5_IS6_Lm4ES8_lEEiiiiiiiiibii)
        .other          _ZN2at6native49_GLOBAL__N__09e94e3a_16_AveragePool3d_cu_a8eae74c33avg_pool3d_cuda_update_grad_inputIN3c108BFloat16EfEEvNS_27GenericPackedTensorAccessorIKT_Lm4ENS_16DefaultPtrTraitsElEENS5_IS6_Lm4ES8_lEEiiiiiiiiibii,@"STO_CUDA_ENTRY STV_DEFAULT"
_ZN2at6native49_GLOBAL__N__09e94e3a_16_AveragePool3d_cu_a8eae74c33avg_pool3d_cuda_update_grad_inputIN3c108BFloat16EfEEvNS_27GenericPackedTensorAccessorIKT_Lm4ENS_16DefaultPtrTraitsElEENS5_IS6_Lm4ES8_lEEiiiiiiiiibii:
[----:B------:R-:W-:Y:S01]  /*0000*/  LDC R1, c[0x0][0x37c] ;  /* 0x0000df00ff017b82 */ /* 0x000fe20000000800 */
[----:B------:R-:W0:Y:S01]  /*0010*/  S2R R3, SR_TID.X ;  /* 0x0000000000037919 */ /* 0x000e220000002100 */
[----:B------:R-:W1:Y:S06]  /*0020*/  LDCU UR8, c[0x0][0x394] ;  /* 0x00007280ff0877ac */ /* 0x000e6c0008000800 */
[----:B------:R-:W0:Y:S01]  /*0030*/  LDC R6, c[0x0][0x360] ;  /* 0x0000d800ff067b82 */ /* 0x000e220000000800 */
[----:B------:R-:W2:Y:S01]  /*0040*/  S2R R5, SR_TID.Y ;  /* 0x0000000000057919 */ /* 0x000ea20000002200 */
[----:B------:R-:W3:Y:S06]  /*0050*/  LDCU UR5, c[0x0][0x438] ;  /* 0x00008700ff0577ac */ /* 0x000eec0008000800 */
[----:B------:R-:W0:Y:S08]  /*0060*/  S2UR UR6, SR_CTAID.X ;  /* 0x00000000000679c3 */ /* 0x000e300000002500 */
[----:B------:R-:W2:Y:S01]  /*0070*/  S2UR UR7, SR_CTAID.Y ;  /* 0x00000000000779c3 */ /* 0x000ea20000002600 */
[----:B-1----:R-:W-:-:S07]  /*0080*/  UISETP.NE.U32.AND UP0, UPT, UR8, URZ, UPT ;  /* 0x000000ff0800728c */ /* 0x002fce000bf05070 */
[----:B------:R-:W2:Y:S08]  /*0090*/  LDC R8, c[0x0][0x364] ;  /* 0x0000d900ff087b82 */ /* 0x000eb00000000800 */
[----:B------:R-:W3:Y:S01]  /*00a0*/  S2UR UR4, SR_CTAID.Z ;  /* 0x00000000000479c3 */ /* 0x000ee20000002700 */
[----:B0-----:R-:W-:Y:S02]  /*00b0*/  IMAD R6, R6, UR6, R3 ;  /* 0x0000000606067c24 */ /* 0x001fe4000f8e0203 */
[----:B--2---:R-:W-:Y:S01]  /*00c0*/  IMAD R8, R8, UR7, R5 ;  /* 0x0000000708087c24 */ /* 0x004fe2000f8e0205 */
[----:B---3--:R-:W-:Y:S01]  /*00d0*/  UIADD3 UR4, UPT, UPT, UR4, UR5, URZ ;  /* 0x0000000504047290 */ /* 0x008fe2000fffe0ff */
[----:B------:R-:W-:Y:S11]  /*00e0*/  BRA.U UP0, `(.L_x_0) ;  /* 0x0000000100587547 */ /* 0x000ff6000b800000 */
[----:B------:R-:W0:Y:S02]  /*00f0*/  LDC R4, c[0x0][0x390] ;  /* 0x0000e400ff047b82 */ /* 0x000e240000000800 */
[----:B0-----:R-:W0:Y:S01]  /*0100*/  I2F.U32.RP R0, R4 ;  /* 0x0000000400007306 */ /* 0x001e220000209000 */
[----:B------:R-:W-:-:S07]  /*0110*/  ISETP.NE.U32.AND P2, PT, R4, RZ, PT ;  /* 0x000000ff0400720c */ /* 0x000fce0003f45070 */
[----:B0-----:R-:W0:Y:S02]  /*0120*/  MUFU.RCP R0, R0 ;  /* 0x0000000000007308 */ /* 0x001e240000001000 */
[----:B0-----:R-:W-:-:S06]  /*0130*/  VIADD R2, R0, 0xffffffe ;  /* 0x0ffffffe00027836 */ /* 0x001fcc0000000000 */
[----:B------:R0:W1:Y:S02]  /*0140*/  F2I.FTZ.U32.TRUNC.NTZ R3, R2 ;  /* 0x0000000200037305 */ /* 0x000064000021f000 */
[----:B0-----:R-:W-:Y:S02]  /*0150*/  IMAD.MOV.U32 R2, RZ, RZ, RZ ;  /* 0x000000ffff027224 */ /* 0x001fe400078e00ff */
[----:B-1----:R-:W-:-:S04]  /*0160*/  IMAD.MOV R5, RZ, RZ, -R3 ;  /* 0x000000ffff057224 */ /* 0x002fc800078e0a03 */
[----:B------:R-:W-:-:S04]  /*0170*/  IMAD R5, R5, R4, RZ ;  /* 0x0000000405057224 */ /* 0x000fc800078e02ff */
[----:B------:R-:W-:-:S06]  /*0180*/  IMAD.HI.U32 R3, R3, R5, R2 ;  /* 0x0000000503037227 */ /* 0x000fcc00078e0002 */
[----:B------:R-:W-:-:S05]  /*0190*/  IMAD.HI.U32 R10, R3, UR4, RZ ;  /* 0x00000004030a7c27 */ /* 0x000fca000f8e00ff */
[----:B------:R-:W-:-:S05]  /*01a0*/  IADD3 R3, PT, PT, -R10, RZ, RZ ;  /* 0x000000ff0a037210 */ /* 0x000fca0007ffe1ff */
[----:B------:R-:W-:-:S05]  /*01b0*/  IMAD R3, R4, R3, UR4 ;  /* 0x0000000404037e24 */ /* 0x000fca000f8e0203 */
[----:B------:R-:W-:-:S13]  /*01c0*/  ISETP.GE.U32.AND P0, PT, R3, R4, PT ;  /* 0x000000040300720c */ /* 0x000fda0003f06070 */
[----:B------:R-:W-:Y:S02]  /*01d0*/  @P0 IMAD.IADD R3, R3, 0x1, -R4 ;  /* 0x0000000103030824 */ /* 0x000fe400078e0a04 */
[----:B------:R-:W-:-:S03]  /*01e0*/  @P0 VIADD R10, R10, 0x1 ;  /* 0x000000010a0a0836 */ /* 0x000fc60000000000 */
[----:B------:R-:W-:-:S13]  /*01f0*/  ISETP.GE.U32.AND P1, PT, R3, R4, PT ;  /* 0x000000040300720c */ /* 0x000fda0003f26070 */
[----:B------:R-:W-:Y:S01]  /*0200*/  @P1 VIADD R10, R10, 0x1 ;  /* 0x000000010a0a1836 */ /* 0x000fe20000000000 */
[----:B------:R-:W-:-:S04]  /*0210*/  @!P2 LOP3.LUT R10, RZ, R4, RZ, 0x33, !PT ;  /* 0x00000004ff0aa212 */ /* 0x000fc800078e33ff */
[----:B------:R-:W-:-:S05]  /*0220*/  IADD3 R11, PT, PT, -R10, RZ, RZ ;  /* 0x000000ff0a0b7210 */ /* 0x000fca0007ffe1ff */
[----:B------:R-:W-:Y:S01]  /*0230*/  IMAD R11, R4, R11, UR4 ;  /* 0x00000004040b7e24 */ /* 0x000fe2000f8e020b */
[----:B------:R-:W-:Y:S06]  /*0240*/  BRA `(.L_x_1) ;  /* 0x0000000000147947 */ /* 0x000fec0003800000 */
.L_x_0:
[----:B------:R-:W-:-:S07]  /*0250*/  MOV R0, 0x270 ;  /* 0x0000027000007802 */ /* 0x000fce0000000f00 */
[----:B------:R-:W-:Y:S05]  /*0260*/  CALL.REL.NOINC `($__internal_0_$__cuda_sm20_div_s64) ;  /* 0x0000000c00c47944 */ /* 0x000fea0003c00000 */
[----:B------:R-:W0:Y:S01]  /*0270*/  LDC R0, c[0x0][0x390] ;  /* 0x0000e400ff007b82 */ /* 0x000e220000000800 */
[----:B------:R-:W-:-:S04]  /*0280*/  IMAD.MOV R11, RZ, RZ, -R10 ;  /* 0x000000ffff0b7224 */ /* 0x000fc800078e0a0a */
[----:B0-----:R-:W-:-:S07]  /*0290*/  IMAD R11, R11, R0, UR4 ;  /* 0x000000040b0b7e24 */ /* 0x001fce000f8e0200 */
.L_x_1:
[----:B------:R-:W0:Y:S02]  /*02a0*/  LDCU.64 UR4, c[0x0][0x398] ;  /* 0x00007300ff0477ac */ /* 0x000e240008000a00 */
[----:B0-----:R-:W-:-:S04]  /*02b0*/  ISETP.GE.U32.AND P0, PT, R8, UR4, PT ;  /* 0x0000000408007c0c */ /* 0x001fc8000bf06070 */
[----:B------:R-:W-:-:S13]  /*02c0*/  ISETP.GE.AND.EX P0, PT, RZ, UR5, PT, P0 ;  /* 0x00000005ff007c0c */ /* 0x000fda000bf06300 */
[----:B------:R-:W-:Y:S05]  /*02d0*/  @P0 EXIT ;  /* 0x000000000000094d */ /* 0x000fea0003800000 */
[----:B------:R-:W0:Y:S01]  /*02e0*/  LDCU.64 UR4, c[0x0][0x3a0] ;  /* 0x00007400ff0477ac */ /* 0x000e220008000a00 */
[----:B------:R-:W-:Y:S02]  /*02f0*/  SHF.R.S32.HI R12, RZ, 0x1f, R6 ;  /* 0x0000001fff0c7819 */ /* 0x000fe40000011406 */
[----:B0-----:R-:W-:-:S04]  /*0300*/  ISETP.GE.U32.AND P0, PT, R6, UR4, PT ;  /* 0x0000000406007c0c */ /* 0x001fc8000bf06070 */
[----:B------:R-:W-:-:S13]  /*0310*/  ISETP.GE.AND.EX P0, PT, R12, UR5, PT, P0 ;  /* 0x000000050c007c0c */ /* 0x000fda000bf06300 */
[----:B------:R-:W-:Y:S05]  /*0320*/  @P0 EXIT ;  /* 0x000000000000094d */ /* 0x000fea0003800000 */
[----:B------:R-:W0:Y:S01]  /*0330*/  LDC.64 R2, c[0x0][0x420] ;  /* 0x00010800ff027b82 */ /* 0x000e220000000a00 */
[----:B------:R-:W0:Y:S01]  /*0340*/  LDCU UR4, c[0x0][0x430] ;  /* 0x00008600ff0477ac */ /* 0x000e220008000800 */
[----:B------:R-:W1:Y:S06]  /*0350*/  LDCU UR6, c[0x0][0x3e0] ;  /* 0x00007c00ff0677ac */ /* 0x000e6c0008000800 */
[----:B------:R-:W2:Y:S01]  /*0360*/  LDC.64 R14, c[0x0][0x428] ;  /* 0x00010a00ff0e7b82 */ /* 0x000ea20000000a00 */
[----:B------:R-:W3:Y:S01]  /*0370*/  LDCU.128 UR8, c[0x0][0x410] ;  /* 0x00008200ff0877ac */ /* 0x000ee20008000c00 */
[----:B------:R-:W4:Y:S06]  /*0380*/  LDCU UR5, c[0x0][0x3d8] ;  /* 0x00007b00ff0577ac */ /* 0x000f2c0008000800 */
[----:B------:R-:W5:Y:S01]  /*0390*/  LDC R17, c[0x0][0x3e8] ;  /* 0x0000fa00ff117b82 */ /* 0x000f620000000800 */
[----:B------:R-:W3:Y:S01]  /*03a0*/  LDCU UR7, c[0x0][0x43c] ;  /* 0x00008780ff0777ac */ /* 0x000ee20008000800 */
[----:B------:R-:W5:Y:S01]  /*03b0*/  LDCU UR12, c[0x0][0x43c] ;  /* 0x00008780ff0c77ac */ /* 0x000f620008000800 */
[----:B0-----:R-:W-:-:S02]  /*03c0*/  IMAD R3, R6, R3, -UR4 ;  /* 0x8000000406037e24 */ /* 0x001fc4000f8e0203 */
[----:B--2---:R-:W-:Y:S01]  /*03d0*/  IMAD R4, R8, R2, -R15 ;  /* 0x0000000208047224 */ /* 0x004fe200078e0a0f */
[----:B----4-:R-:W-:Y:S01]  /*03e0*/  IADD3 R5, PT, PT, R14, UR5, RZ ;  /* 0x000000050e057c10 */ /* 0x010fe2000fffe0ff */
[----:B-1----:R-:W-:Y:S01]  /*03f0*/  VIADD R7, R15, UR6 ;  /* 0x000000060f077c36 */ /* 0x002fe20008000000 */
[----:B---3--:R-:W-:Y:S01]  /*0400*/  UISETP.NE.AND UP0, UPT, UR7, URZ, UPT ;  /* 0x000000ff0700728c */ /* 0x008fe2000bf05270 */
[----:B------:R-:W-:-:S03]  /*0410*/  IMAD R2, R11, UR11, -R14 ;  /* 0x0000000b0b027c24 */ /* 0x000fc6000f8e0a0e */
[----:B------:R-:W-:Y:S01]  /*0420*/  VIADDMNMX R7, R4, UR9, R7, PT ;  /* 0x0000000904077c46 */ /* 0x000fe2000b800107 */
[----:B-----5:R-:W-:Y:S01]  /*0430*/  VIADD R0, R17, UR4 ;  /* 0x0000000411007c36 */ /* 0x020fe20008000000 */
[----:B------:R-:W-:-:S03]  /*0440*/  VIADDMNMX R5, R2, UR8, R5, PT ;  /* 0x0000000802057c46 */ /* 0x000fc6000b800105 */
[----:B------:R-:W-:Y:S01]  /*0450*/  IMAD.IADD R13, R7, 0x1, -R4 ;  /* 0x00000001070d7824 */ /* 0x000fe200078e0a04 */
[----:B------:R-:W-:Y:S01]  /*0460*/  VIADDMNMX R0, R3, UR10, R0, PT ;  /* 0x0000000a03007c46 */ /* 0x000fe2000b800100 */
[----:B------:R-:W-:Y:S01]  /*0470*/  IMAD.IADD R9, R5, 0x1, -R2 ;  /* 0x0000000105097824 */ /* 0x000fe200078e0a02 */
[----:B------:R-:W-:Y:S02]  /*0480*/  VIMNMX R2, PT, PT, RZ, R2, !PT ;  /* 0x00000002ff027248 */ /* 0x000fe40007fe0100 */
[----:B------:R-:W-:Y:S01]  /*0490*/  VIMNMX R4, PT, PT, RZ, R4, !PT ;  /* 0x00000004ff047248 */ /* 0x000fe20007fe0100 */
[C---:B------:R-:W-:Y:S01]  /*04a0*/  IMAD.IADD R14, R0.reuse, 0x1, -R3 ;  /* 0x00000001000e7824 */ /* 0x040fe200078e0a03 */
[----:B------:R-:W-:Y:S02]  /*04b0*/  VIMNMX R0, PT, PT, R0, R17, PT ;  /* 0x0000001100007248 */ /* 0x000fe40003fe0100 */
[----:B------:R-:W-:Y:S01]  /*04c0*/  VIMNMX R3, PT, PT, RZ, R3, !PT ;  /* 0x00000003ff037248 */ /* 0x000fe20007fe0100 */
[----:B------:R-:W-:Y:S01]  /*04d0*/  IMAD R14, R13, R14, RZ ;  /* 0x0000000e0d0e7224 */ /* 0x000fe200078e02ff */
[----:B------:R-:W-:-:S02]  /*04e0*/  VIMNMX R5, PT, PT, R5, UR5, PT ;  /* 0x0000000505057c48 */ /* 0x000fc4000bfe0100 */
[----:B------:R-:W-:Y:S01]  /*04f0*/  VIMNMX R7, PT, PT, R7, UR6, PT ;  /* 0x0000000607077c48 */ /* 0x000fe2000bfe0100 */
[----:B------:R-:W-:Y:S01]  /*0500*/  IMAD R13, R9, R14, RZ ;  /* 0x0000000e090d7224 */ /* 0x000fe200078e02ff */
[----:B------:R-:W-:Y:S01]  /*0510*/  MOV R9, UR12 ;  /* 0x0000000c00097c02 */ /* 0x000fe20008000f00 */
[----:B------:R-:W-:Y:S06]  /*0520*/  BRA.U UP0, `(.L_x_2) ;  /* 0x0000000100247547 */ /* 0x000fec000b800000 */
[----:B------:R-:W0:Y:S01]  /*0530*/  LDCU.U8 UR4, c[0x0][0x434] ;  /* 0x00008680ff0477ac */ /* 0x000e220008000000 */
[----:B------:R-:W-:Y:S01]  /*0540*/  IMAD.MOV.U32 R9, RZ, RZ, R13 ;  /* 0x000000ffff097224 */ /* 0x000fe200078e000d */
[----:B0-----:R-:W-:-:S06]  /*0550*/  UPRMT UR4, UR4, 0x8880, URZ ;  /* 0x0000888004047896 */ /* 0x001fcc00080000ff */
[----:B------:R-:W-:-:S13]  /*0560*/  ISETP.NE.AND P0, PT, RZ, UR4, PT ;  /* 0x00000004ff007c0c */ /* 0x000fda000bf05270 */
[----:B------:R-:W-:Y:S01]  /*0570*/  @!P0 IMAD.IADD R14, R7, 0x1, -R4 ;  /* 0x00000001070e8824 */ /* 0x000fe200078e0a04 */
[----:B------:R-:W-:Y:S01]  /*0580*/  @!P0 IADD3 R13, PT, PT, R5, -R2, RZ ;  /* 0x80000002050d8210 */ /* 0x000fe20007ffe0ff */
[----:B------:R-:W-:-:S04]  /*0590*/  @!P0 IMAD.IADD R15, R0, 0x1, -R3 ;  /* 0x00000001000f8824 */ /* 0x000fc800078e0a03 */
[----:B------:R-:W-:-:S04]  /*05a0*/  @!P0 IMAD R14, R14, R15, RZ ;  /* 0x0000000f0e0e8224 */ /* 0x000fc800078e02ff */
[----:B------:R-:W-:-:S07]  /*05b0*/  @!P0 IMAD R9, R13, R14, RZ ;  /* 0x0000000e0d098224 */ /* 0x000fce00078e02ff */
.L_x_2:
[----:B------:R-:W0:Y:S01]  /*05c0*/  LDCU.128 UR8, c[0x0][0x3b0] ;  /* 0x00007600ff0877ac */ /* 0x000e220008000c00 */
[----:B------:R-:W-:Y:S01]  /*05d0*/  SHF.R.S32.HI R16, RZ, 0x1f, R10 ;  /* 0x0000001fff107819 */ /* 0x000fe2000001140a */
[----:B------:R-:W1:Y:S01]  /*05e0*/  LDCU.64 UR4, c[0x0][0x3c0] ;  /* 0x00007800ff0477ac */ /* 0x000e620008000a00 */
[----:B------:R-:W2:Y:S01]  /*05f0*/  LDCU.64 UR6, c[0x0][0x358] ;  /* 0x00006b00ff0677ac */ /* 0x000ea20008000a00 */
[----:B0-----:R-:W-:-:S04]  /*0600*/  IMAD.WIDE.U32 R14, R8, UR10, RZ ;  /* 0x0000000a080e7c25 */ /* 0x001fc8000f8e00ff */
[----:B-1----:R-:W-:Y:S02]  /*0610*/  IMAD R13, R12, UR4, RZ ;  /* 0x000000040c0d7c24 */ /* 0x002fe4000f8e02ff */
[----:B------:R-:W-:Y:S01]  /*0620*/  IMAD R15, R8, UR11, R15 ;  /* 0x0000000b080f7c24 */ /* 0x000fe2000f8e020f */
[----:B------:R-:W-:Y:S01]  /*0630*/  SHF.R.S32.HI R8, RZ, 0x1f, R11 ;  /* 0x0000001fff087819 */ /* 0x000fe2000001140b */
[C---:B------:R-:W-:Y:S02]  /*0640*/  IMAD R17, R6.reuse, UR5, R13 ;  /* 0x0000000506117c24 */ /* 0x040fe4000f8e020d */
[----:B------:R-:W-:Y:S01]  /*0650*/  IMAD.WIDE.U32 R12, R6, UR4, R14 ;  /* 0x00000004060c7c25 */ /* 0x000fe2000f8e000e */
[----:B------:R-:W0:Y:S03]  /*0660*/  LDCU.64 UR4, c[0x0][0x3a8] ;  /* 0x00007500ff0477ac */ /* 0x000e260008000a00 */
[----:B------:R-:W-:-:S02]  /*0670*/  IMAD R8, R8, UR8, RZ ;  /* 0x0000000808087c24 */ /* 0x000fc4000f8e02ff */
[----:B------:R-:W-:Y:S02]  /*0680*/  IMAD.IADD R13, R13, 0x1, R17 ;  /* 0x000000010d0d7824 */ /* 0x000fe400078e0211 */
[C---:B------:R-:W-:Y:S02]  /*0690*/  IMAD R15, R11.reuse, UR9, R8 ;  /* 0x000000090b0f7c24 */ /* 0x040fe4000f8e0208 */
[----:B------:R-:W-:Y:S01]  /*06a0*/  IMAD.WIDE.U32 R12, R11, UR8, R12 ;  /* 0x000000080b0c7c25 */ /* 0x000fe2000f8e000c */
[----:B------:R-:W1:Y:S03]  /*06b0*/  LDCU.64 UR8, c[0x0][0x380] ;  /* 0x00007000ff0877ac */ /* 0x000e660008000a00 */
[----:B------:R-:W-:Y:S02]  /*06c0*/  IMAD.IADD R13, R13, 0x1, R15 ;  /* 0x000000010d0d7824 */ /* 0x000fe400078e020f */
[----:B0-----:R-:W-:-:S02]  /*06d0*/  IMAD R11, R16, UR4, RZ ;  /* 0x00000004100b7c24 */ /* 0x001fc4000f8e02ff */
[----:B------:R-:W-:-:S04]  /*06e0*/  IMAD.WIDE.U32 R12, R10, UR4, R12 ;  /* 0x000000040a0c7c25 */ /* 0x000fc8000f8e000c */
[----:B------:R-:W-:-:S04]  /*06f0*/  IMAD R11, R10, UR5, R11 ;  /* 0x000000050a0b7c24 */ /* 0x000fc8000f8e020b */
[----:B------:R-:W-:Y:S01]  /*0700*/  IMAD.IADD R11, R13, 0x1, R11 ;  /* 0x000000010d0b7824 */ /* 0x000fe200078e020b */
[----:B-1----:R-:W-:-:S04]  /*0710*/  LEA R14, P0, R12, UR8, 0x1 ;  /* 0x000000080c0e7c11 */ /* 0x002fc8000f8008ff */
[----:B------:R-:W-:-:S05]  /*0720*/  LEA.HI.X R15, R12, UR9, R11, 0x1, P0 ;  /* 0x000000090c0f7c11 */ /* 0x000fca00080f0c0b */
[----:B--2---:R0:W5:Y:S01]  /*0730*/  LDG.E.U16 R14, desc[UR6][R14.64] ;  /* 0x000000060e0e7981 */ /* 0x004162000c1e1500 */
[----:B------:R-:W-:-:S13]  /*0740*/  ISETP.GT.AND P0, PT, R5, R2, PT ;  /* 0x000000020500720c */ /* 0x000fda0003f04270 */
[----:B0-----:R-:W-:Y:S05]  /*0750*/  @!P0 EXIT ;  /* 0x000000000000894d */ /* 0x001fea0003800000 */
[----:B------:R-:W-:Y:S01]  /*0760*/  I2FP.F32.S32 R9, R9 ;  /* 0x0000000900097245 */ /* 0x000fe20000201400 */
[----:B------:R-:W0:Y:S01]  /*0770*/  LDCU.64 UR8, c[0x0][0x3f0] ;  /* 0x00007e00ff0877ac */ /* 0x000e220008000a00 */
[C---:B------:R-:W-:Y:S01]  /*0780*/  IADD3 R6, PT, PT, -R3.reuse, R0, RZ ;  /* 0x0000000003067210 */ /* 0x040fe20007ffe1ff */
[----:B------:R-:W-:Y:S01]  /*0790*/  IMAD.IADD R11, R3, 0x1, -R0 ;  /* 0x00000001030b7824 */ /* 0x000fe200078e0a00 */
[----:B------:R-:W1:Y:S02]  /*07a0*/  LDCU.64 UR4, c[0x0][0x408] ;  /* 0x00008100ff0477ac */ /* 0x000e640008000a00 */
[----:B------:R-:W2:Y:S01]  /*07b0*/  MUFU.RCP R9, R9 ;  /* 0x0000000900097308 */ /* 0x000ea20000001000 */
[----:B------:R-:W-:Y:S01]  /*07c0*/  LOP3.LUT R8, R6, 0x7, RZ, 0xc0, !PT ;  /* 0x0000000706087812 */ /* 0x000fe200078ec0ff */
[----:B-----5:R-:W-:Y:S01]  /*07d0*/  IMAD.U32 R14, R14, 0x10000, RZ ;  /* 0x000100000e0e7824 */ /* 0x020fe200078e00ff */
[----:B------:R-:W-:-:S03]  /*07e0*/  ISETP.GT.U32.AND P1, PT, R11, -0x8, PT ;  /* 0xfffffff80b00780c */ /* 0x000fc60003f24070 */
[----:B------:R-:W-:-:S05]  /*07f0*/  VIADD R8, R8, 0xffffffff ;  /* 0xffffffff08087836 */ /* 0x000fca0000000000 */
[----:B------:R-:W-:Y:S01]  /*0800*/  ISETP.GE.U32.AND P0, PT, R8, 0x3, PT ;  /* 0x000000030800780c */ /* 0x000fe20003f06070 */
[----:B0-----:R-:W-:Y:S01]  /*0810*/  IMAD R11, R16, UR8, RZ ;  /* 0x00000008100b7c24 */ /* 0x001fe2000f8e02ff */
[----:B-1----:R-:W-:Y:S01]  /*0820*/  USHF.L.U64.HI UR5, UR4, 0x1, UR5 ;  /* 0x0000000104057899 */ /* 0x002fe20008010205 */
[----:B--2---:R-:W-:Y:S02]  /*0830*/  FMUL.FTZ R8, R14, R9 ;  /* 0x000000090e087220 */ /* 0x004fe40000410000 */
[C---:B------:R-:W-:Y:S01]  /*0840*/  IMAD R9, R10.reuse, UR9, R11 ;  /* 0x000000090a097c24 */ /* 0x040fe2000f8e020b */
[----:B------:R-:W-:Y:S01]  /*0850*/  USHF.L.U32 UR4, UR4, 0x1, URZ ;  /* 0x0000000104047899 */ /* 0x000fe200080006ff */
[----:B------:R-:W-:Y:S01]  /*0860*/  IMAD.WIDE.U32 R10, R10, UR8, RZ ;  /* 0x000000080a0a7c25 */ /* 0x000fe2000f8e00ff */
[----:B------:R-:W-:-:S04]  /*0870*/  F2FP.BF16.F32.PACK_AB R8, RZ, R8 ;  /* 0x00000008ff08723e */ /* 0x000fc800000010ff */
[----:B------:R-:W-:-:S07]  /*0880*/  IADD3 R9, PT, PT, R11, R9, RZ ;  /* 0x000000090b097210 */ /* 0x000fce0007ffe0ff */
.L_x_15:
[----:B------:R-:W-:Y:S01]  /*0890*/  ISETP.GT.AND P2, PT, R7, R4, PT ;  /* 0x000000040700720c */ /* 0x000fe20003f44270 */
[----:B------:R-:W0:Y:S01]  /*08a0*/  LDCU.64 UR12, c[0x0][0x408] ;  /* 0x00008100ff0c77ac */ /* 0x000e220008000a00 */
[----:B------:R-:W-:Y:S01]  /*08b0*/  BSSY.RECONVERGENT B1, `(.L_x_3) ;  /* 0x0000088000017945 */ /* 0x000fe20003800200 */
[----:B------:R-:W1:Y:S10]  /*08c0*/  LDCU.64 UR10, c[0x0][0x3c8] ;  /* 0x00007900ff0a77ac */ /* 0x000e740008000a00 */
[----:B--23--:R-:W-:Y:S05]  /*08d0*/  @!P2 BRA `(.L_x_4) ;  /* 0x000000080014a947 */ /* 0x00cfea0003800000 */
[----:B------:R-:W2:Y:S01]  /*08e0*/  LDCU.64 UR8, c[0x0][0x3f8] ;  /* 0x00007f00ff0877ac */ /* 0x000ea20008000a00 */
[----:B------:R-:W-:Y:S02]  /*08f0*/  IMAD.MOV.U32 R12, RZ, RZ, R10 ;  /* 0x000000ffff0c7224 */ /* 0x000fe400078e000a */
[----:B------:R-:W-:Y:S02]  /*0900*/  IMAD.MOV.U32 R13, RZ, RZ, R9 ;  /* 0x000000ffff0d7224 */ /* 0x000fe400078e0009 */
[----:B------:R-:W-:Y:S02]  /*0910*/  IMAD.MOV.U32 R22, RZ, RZ, R4 ;  /* 0x000000ffff167224 */ /* 0x000fe400078e0004 */
[----:B--2---:R-:W-:-:S04]  /*0920*/  IMAD.WIDE.U32 R12, R2, UR8, R12 ;  /* 0x00000008020c7c25 */ /* 0x004fc8000f8e000c */
[----:B------:R-:W-:-:S07]  /*0930*/  IMAD R23, R2, UR9, R13 ;  /* 0x0000000902177c24 */ /* 0x000fce000f8e020d */
.L_x_14:
[----:B------:R-:W-:Y:S01]  /*0940*/  ISETP.GT.AND P2, PT, R0, R3, PT ;  /* 0x000000030000720c */ /* 0x000fe20003f44270 */
[----:B------:R-:W-:-:S12]  /*0950*/  BSSY.RECONVERGENT B0, `(.L_x_5) ;  /* 0x000007a000007945 */ /* 0x000fd80003800200 */
[----:B--23--:R-:W-:Y:S05]  /*0960*/  @!P2 BRA `(.L_x_6) ;  /* 0x0000000400e0a947 */ /* 0x00cfea0003800000 */
[----:B------:R-:W2:Y:S01]  /*0970*/  LDCU.64 UR8, c[0x0][0x400] ;  /* 0x00008000ff0877ac */ /* 0x000ea20008000a00 */
[----:B------:R-:W-:Y:S01]  /*0980*/  LOP3.LUT R14, R6, 0x7, RZ, 0xc0, !PT ;  /* 0x00000007060e7812 */ /* 0x000fe200078ec0ff */
[----:B------:R-:W-:Y:S01]  /*0990*/  IMAD.MOV.U32 R15, RZ, RZ, R23 ;  /* 0x000000ffff0f7224 */ /* 0x000fe200078e0017 */
[----:B------:R-:W-:Y:S01]  /*09a0*/  BSSY.RECONVERGENT B2, `(.L_x_7) ;  /* 0x000002f000027945 */ /* 0x000fe20003800200 */
[----:B------:R-:W-:Y:S01]  /*09b0*/  IMAD.MOV.U32 R26, RZ, RZ, R3 ;  /* 0x000000ffff1a7224 */ /* 0x000fe200078e0003 */
[----:B------:R-:W-:Y:S02]  /*09c0*/  ISETP.NE.AND P2, PT, R14, RZ, PT ;  /* 0x000000ff0e00720c */ /* 0x000fe40003f45270 */
[----:B------:R-:W-:-:S05]  /*09d0*/  MOV R14, R12 ;  /* 0x0000000c000e7202 */ /* 0x000fca0000000f00 */
[----:B--2---:R-:W-:-:S04]  /*09e0*/  IMAD.WIDE.U32 R14, R22, UR8, R14 ;  /* 0x00000008160e7c25 */ /* 0x004fc8000f8e000e */
[----:B------:R-:W-:Y:S01]  /*09f0*/  IMAD R25, R22, UR9, R15 ;  /* 0x0000000916197c24 */ /* 0x000fe2000f8e020f */
[----:B------:R-:W-:Y:S06]  /*0a00*/  @P1 BRA `(.L_x_8) ;  /* 0x0000000000a01947 */ /* 0x000fec0003800000 */
[----:B------:R-:W-:Y:S01]  /*0a10*/  LOP3.LUT R24, R6, 0xfffffff8, RZ, 0xc0, !PT ;  /* 0xfffffff806187812 */ /* 0x000fe200078ec0ff */
[----:B------:R-:W-:-:S03]  /*0a20*/  IMAD.MOV.U32 R26, RZ, RZ, R3 ;  /* 0x000000ffff1a7224 */ /* 0x000fc600078e0003 */
[----:B------:R-:W-:-:S07]  /*0a30*/  IADD3 R24, PT, PT, -R24, RZ, RZ ;  /* 0x000000ff18187210 */ /* 0x000fce0007ffe1ff */
.L_x_9:
[----:B--2---:R-:W-:Y:S02]  /*0a40*/  IMAD.MOV.U32 R16, RZ, RZ, R14 ;  /* 0x000000ffff107224 */ /* 0x004fe400078e000e */
[----:B------:R-:W-:Y:S02]  /*0a50*/  IMAD.MOV.U32 R17, RZ, RZ, R25 ;  /* 0x000000ffff117224 */ /* 0x000fe400078e0019 */
[----:B------:R-:W-:Y:S02]  /*0a60*/  VIADD R24, R24, 0x8 ;  /* 0x0000000818187836 */ /* 0x000fe40000000000 */
[----:B0-----:R-:W-:-:S04]  /*0a70*/  IMAD.WIDE.U32 R16, R26, UR12, R16 ;  /* 0x0000000c1a107c25 */ /* 0x001fc8000f8e0010 */
[----:B------:R-:W-:Y:S01]  /*0a80*/  IMAD R17, R26, UR13, R17 ;  /* 0x0000000d1a117c24 */ /* 0x000fe2000f8e0211 */
[----:B-1----:R-:W-:Y:S02]  /*0a90*/  LEA R28, P3, R16, UR10, 0x1 ;  /* 0x0000000a101c7c11 */ /* 0x002fe4000f8608ff */
[----:B------:R-:W-:Y:S02]  /*0aa0*/  IADD3 R26, PT, PT, R26, 0x8, RZ ;  /* 0x000000081a1a7810 */ /* 0x000fe40007ffe0ff */
[--C-:B------:R-:W-:Y:S02]  /*0ab0*/  LEA.HI.X R29, R16, UR11, R17.reuse, 0x1, P3 ;  /* 0x0000000b101d7c11 */ /* 0x100fe400098f0c11 */
[----:B------:R-:W-:Y:S02]  /*0ac0*/  IADD3 R20, P3, PT, R28, UR4, RZ ;  /* 0x000000041c147c10 */ /* 0x000fe4000ff7e0ff */
[----:B------:R-:W-:Y:S01]  /*0ad0*/  PRMT R17, R8, 0x7610, R17 ;  /* 0x0000761008117816 */ /* 0x000fe20000000011 */
[----:B------:R-:W-:Y:S01]  /*0ae0*/  STG.E.U16 desc[UR6][R28.64], R8 ;  /* 0x000000081c007986 */ /* 0x000fe2000c101506 */
[----:B------:R-:W-:-:S02]  /*0af0*/  IADD3.X R21, PT, PT, R29, UR5, RZ, P3, !PT ;  /* 0x000000051d157c10 */ /* 0x000fc40009ffe4ff */
[----:B------:R-:W-:-:S03]  /*0b00*/  IADD3 R18, P3, PT, R20, UR4, RZ ;  /* 0x0000000414127c10 */ /* 0x000fc6000ff7e0ff */
[----:B------:R0:W-:Y:S01]  /*0b10*/  STG.E.U16 desc[UR6][R20.64], R17 ;  /* 0x0000001114007986 */ /* 0x0001e2000c101506 */
[----:B------:R-:W-:Y:S02]  /*0b20*/  IADD3.X R19, PT, PT, R21, UR5, RZ, P3, !PT ;  /* 0x0000000515137c10 */ /* 0x000fe40009ffe4ff */
[----:B------:R-:W-:-:S04]  /*0b30*/  IADD3 R16, P3, PT, R18, UR4, RZ ;  /* 0x0000000412107c10 */ /* 0x000fc8000ff7e0ff */
[----:B0-----:R-:W-:Y:S02]  /*0b40*/  IADD3.X R17, PT, PT, R19, UR5, RZ, P3, !PT ;  /* 0x0000000513117c10 */ /* 0x001fe40009ffe4ff */
[----:B------:R-:W-:Y:S02]  /*0b50*/  IADD3 R28, P3, PT, R16, UR4, RZ ;  /* 0x00000004101c7c10 */ /* 0x000fe4000ff7e0ff */
[----:B------:R-:W-:Y:S02]  /*0b60*/  PRMT R21, R8, 0x7610, R21 ;  /* 0x0000761008157816 */ /* 0x000fe40000000015 */
[----:B------:R-:W-:Y:S02]  /*0b70*/  IADD3.X R29, PT, PT, R17, UR5, RZ, P3, !PT ;  /* 0x00000005111d7c10 */ /* 0x000fe40009ffe4ff */
[----:B------:R-:W-:Y:S01]  /*0b80*/  IADD3 R20, P3, PT, R28, UR4, RZ ;  /* 0x000000041c147c10 */ /* 0x000fe2000ff7e0ff */
[----:B------:R0:W-:Y:S04]  /*0b90*/  STG.E.U16 desc[UR6][R18.64], R21 ;  /* 0x0000001512007986 */ /* 0x0001e8000c101506 */
[----:B------:R1:W-:Y:S01]  /*0ba0*/  STG.E.U16 desc[UR6][R16.64], R8 ;  /* 0x0000000810007986 */ /* 0x0003e2000c101506 */
[----:B0-----:R-:W-:-:S02]  /*0bb0*/  PRMT R19, R8, 0x7610, R19 ;  /* 0x0000761008137816 */ /* 0x001fc40000000013 */
[----:B------:R-:W-:Y:S02]  /*0bc0*/  IADD3.X R21, PT, PT, R29, UR5, RZ, P3, !PT ;  /* 0x000000051d157c10 */ /* 0x000fe40009ffe4ff */
[----:B------:R-:W-:Y:S01]  /*0bd0*/  IADD3 R18, P3, PT, R20, UR4, RZ ;  /* 0x0000000414127c10 */ /* 0x000fe2000ff7e0ff */
[----:B------:R0:W-:Y:S01]  /*0be0*/  STG.E.U16 desc[UR6][R28.64], R19 ;  /* 0x000000131c007986 */ /* 0x0001e2000c101506 */
[----:B-1----:R-:W-:-:S05]  /*0bf0*/  PRMT R17, R8, 0x7610, R17 ;  /* 0x0000761008117816 */ /* 0x002fca0000000011 */
[----:B------:R1:W-:Y:S01]  /*0c00*/  STG.E.U16 desc[UR6][R20.64], R17 ;  /* 0x0000001114007986 */ /* 0x0003e2000c101506 */
[----:B0-----:R-:W-:Y:S02]  /*0c10*/  IADD3.X R19, PT, PT, R21, UR5, RZ, P3, !PT ;  /* 0x0000000515137c10 */ /* 0x001fe40009ffe4ff */
[----:B------:R-:W-:Y:S02]  /*0c20*/  IADD3 R16, P3, PT, R18, UR4, RZ ;  /* 0x0000000412107c10 */ /* 0x000fe4000ff7e0ff */
[----:B-1----:R-:W-:Y:S02]  /*0c30*/  PRMT R21, R8, 0x7610, R21 ;  /* 0x0000761008157816 */ /* 0x002fe40000000015 */
[----:B------:R-:W-:Y:S02]  /*0c40*/  IADD3.X R17, PT, PT, R19, UR5, RZ, P3, !PT ;  /* 0x0000000513117c10 */ /* 0x000fe40009ffe4ff */
[----:B------:R-:W-:Y:S01]  /*0c50*/  ISETP.NE.AND P3, PT, R24, RZ, PT ;  /* 0x000000ff1800720c */ /* 0x000fe20003f65270 */
[----:B------:R2:W-:Y:S04]  /*0c60*/  STG.E.U16 desc[UR6][R18.64], R21 ;  /* 0x0000001512007986 */ /* 0x0005e8000c101506 */
[----:B------:R2:W-:Y:S08]  /*0c70*/  STG.E.U16 desc[UR6][R16.64], R8 ;  /* 0x0000000810007986 */ /* 0x0005f0000c101506 */
[----:B------:R-:W-:Y:S05]  /*0c80*/  @P3 BRA `(.L_x_9) ;  /* 0xfffffffc006c3947 */ /* 0x000fea000383ffff */
.L_x_8:
[----:B01----:R-:W-:Y:S05]  /*0c90*/  BSYNC.RECONVERGENT B2 ;  /* 0x0000000000027941 */ /* 0x003fea0003800200 */
.L_x_7:
[----:B------:R-:W-:Y:S05]  /*0ca0*/  @!P2 BRA `(.L_x_6) ;  /* 0x000000040010a947 */ /* 0x000fea0003800000 */
[----:B------:R-:W-:Y:S01]  /*0cb0*/  LOP3.LUT R24, R6, 0x3, RZ, 0xc0, !PT ;  /* 0x0000000306187812 */ /* 0x000fe200078ec0ff */
[----:B------:R-:W-:Y:S03]  /*0cc0*/  BSSY.RECONVERGENT B2, `(.L_x_10) ;  /* 0x0000023000027945 */ /* 0x000fe60003800200 */
[----:B------:R-:W-:Y:S01]  /*0cd0*/  ISETP.NE.AND P2, PT, R24, RZ, PT ;  /* 0x000000ff1800720c */ /* 0x000fe20003f45270 */
[----:B------:R-:W-:-:S12]  /*0ce0*/  @!P0 BRA `(.L_x_11) ;  /* 0x0000000000808947 */ /* 0x000fd80003800000 */
[----:B------:R-:W0:Y:S01]  /*0cf0*/  LDCU.64 UR8, c[0x0][0x408] ;  /* 0x00008100ff0877ac */ /* 0x000e220008000a00 */
[----:B--2---:R-:W-:Y:S01]  /*0d00*/  IMAD.MOV.U32 R16, RZ, RZ, R14 ;  /* 0x000000ffff107224 */ /* 0x004fe200078e000e */
[----:B------:R-:W-:Y:S01]  /*0d10*/  IADD3 R21, PT, PT, R26, 0x1, RZ ;  /* 0x000000011a157810 */ /* 0x000fe20007ffe0ff */
[----:B------:R-:W-:Y:S01]  /*0d20*/  IMAD.MOV.U32 R17, RZ, RZ, R25 ;  /* 0x000000ffff117224 */ /* 0x000fe200078e0019 */
[----:B------:R-:W1:Y:S01]  /*0d30*/  LDCU.64 UR14, c[0x0][0x3c8] ;  /* 0x00007900ff0e77ac */ /* 0x000e620008000a00 */
[----:B------:R-:W-:Y:S01]  /*0d40*/  PRMT R27, R8, 0x7610, R27 ;  /* 0x00007610081b7816 */ /* 0x000fe2000000001b */
[----:B0-----:R-:W-:-:S04]  /*0d50*/  IMAD.WIDE.U32 R16, R26, UR8, R16 ;  /* 0x000000081a107c25 */ /* 0x001fc8000f8e0010 */
[----:B------:R-:W-:Y:S01]  /*0d60*/  IMAD R17, R26, UR9, R17 ;  /* 0x000000091a117c24 */ /* 0x000fe2000f8e0211 */
[----:B-1----:R-:W-:-:S04]  /*0d70*/  LEA R18, P3, R16, UR14, 0x1 ;  /* 0x0000000e10127c11 */ /* 0x002fc8000f8608ff */
[----:B------:R-:W-:-:S05]  /*0d80*/  LEA.HI.X R19, R16, UR15, R17, 0x1, P3 ;  /* 0x0000000f10137c11 */ /* 0x000fca00098f0c11 */
[----:B------:R0:W-:Y:S02]  /*0d90*/  STG.E.U16 desc[UR6][R18.64], R8 ;  /* 0x0000000812007986 */ /* 0x0001e4000c101506 */
[----:B0-----:R-:W-:Y:S02]  /*0da0*/  IMAD.MOV.U32 R18, RZ, RZ, R14 ;  /* 0x000000ffff127224 */ /* 0x001fe400078e000e */
[----:B------:R-:W-:Y:S02]  /*0db0*/  IMAD.MOV.U32 R19, RZ, RZ, R25 ;  /* 0x000000ffff137224 */ /* 0x000fe400078e0019 */
[----:B------:R-:W-:-:S04]  /*0dc0*/  IMAD.WIDE.U32 R16, R21, UR8, R18 ;  /* 0x0000000815107c25 */ /* 0x000fc8000f8e0012 */
[----:B------:R-:W-:Y:S01]  /*0dd0*/  IMAD R21, R21, UR9, R17 ;  /* 0x0000000915157c24 */ /* 0x000fe2000f8e0211 */
[----:B------:R-:W-:Y:S02]  /*0de0*/  LEA R28, P3, R16, UR14, 0x1 ;  /* 0x0000000e101c7c11 */ /* 0x000fe4000f8608ff */
[----:B------:R-:W-:Y:S02]  /*0df0*/  IADD3 R17, PT, PT, R26, 0x2, RZ ;  /* 0x000000021a117810 */ /* 0x000fe40007ffe0ff */
[----:B------:R-:W-:-:S03]  /*0e00*/  LEA.HI.X R29, R16, UR15, R21, 0x1, P3 ;  /* 0x0000000f101d7c11 */ /* 0x000fc600098f0c15 */
[C---:B------:R-:W-:Y:S02]  /*0e10*/  IMAD.WIDE.U32 R20, R17.reuse, UR8, R18 ;  /* 0x0000000811147c25 */ /* 0x040fe4000f8e0012 */
[----:B------:R0:W-:Y:S02]  /*0e20*/  STG.E.U16 desc[UR6][R28.64], R27 ;  /* 0x0000001b1c007986 */ /* 0x0001e4000c101506 */
[----:B------:R-:W-:Y:S01]  /*0e30*/  IMAD R17, R17, UR9, R21 ;  /* 0x0000000911117c24 */ /* 0x000fe2000f8e0215 */
[----:B------:R-:W-:Y:S01]  /*0e40*/  LEA R16, P3, R20, UR14, 0x1 ;  /* 0x0000000e14107c11 */ /* 0x000fe2000f8608ff */
[C---:B------:R-:W-:Y:S02]  /*0e50*/  VIADD R21, R26.reuse, 0x3 ;  /* 0x000000031a157836 */ /* 0x040fe40000000000 */
[----:B------:R-:W-:Y:S01]  /*0e60*/  VIADD R26, R26, 0x4 ;  /* 0x000000041a1a7836 */ /* 0x000fe20000000000 */
[----:B------:R-:W-:Y:S01]  /*0e70*/  LEA.HI.X R17, R20, UR15, R17, 0x1, P3 ;  /* 0x0000000f14117c11 */ /* 0x000fe200098f0c11 */
[----:B------:R-:W-:-:S04]  /*0e80*/  IMAD.WIDE.U32 R18, R21, UR8, R18 ;  /* 0x0000000815127c25 */ /* 0x000fc8000f8e0012 */
[----:B------:R-:W-:Y:S01]  /*0e90*/  IMAD R21, R21, UR9, R19 ;  /* 0x0000000915157c24 */ /* 0x000fe2000f8e0213 */
[C---:B------:R-:W-:Y:S01]  /*0ea0*/  LEA R20, P3, R18.reuse, UR14, 0x1 ;  /* 0x0000000e12147c11 */ /* 0x040fe2000f8608ff */
[----:B------:R0:W-:Y:S03]  /*0eb0*/  STG.E.U16 desc[UR6][R16.64], R8 ;  /* 0x0000000810007986 */ /* 0x0001e6000c101506 */
[----:B------:R-:W-:Y:S02]  /*0ec0*/  LEA.HI.X R21, R18, UR15, R21, 0x1, P3 ;  /* 0x0000000f12157c11 */ /* 0x000fe400098f0c15 */
[----:B------:R-:W-:-:S05]  /*0ed0*/  PRMT R18, R8, 0x7610, R18 ;  /* 0x0000761008127816 */ /* 0x000fca0000000012 */
[----:B------:R0:W-:Y:S02]  /*0ee0*/  STG.E.U16 desc[UR6][R20.64], R18 ;  /* 0x0000001214007986 */ /* 0x0001e4000c101506 */
.L_x_11:
[----:B------:R-:W-:Y:S05]  /*0ef0*/  BSYNC.RECONVERGENT B2 ;  /* 0x0000000000027941 */ /* 0x000fea0003800200 */
.L_x_10:
[----:B------:R-:W-:Y:S05]  /*0f00*/  @!P2 BRA `(.L_x_6) ;  /* 0x000000000078a947 */ /* 0x000fea0003800000 */
[----:B------:R-:W-:Y:S01]  /*0f10*/  ISETP.NE.AND P3, PT, R24, 0x1, PT ;  /* 0x000000011800780c */ /* 0x000fe20003f65270 */
[----:B------:R-:W-:Y:S01]  /*0f20*/  BSSY.RECONVERGENT B2, `(.L_x_12) ;  /* 0x0000013000027945 */ /* 0x000fe20003800200 */
[----:B------:R-:W-:-:S11]  /*0f30*/  LOP3.LUT P2, RZ, R6, 0x1, RZ, 0xc0, !PT ;  /* 0x0000000106ff7812 */ /* 0x000fd6000784c0ff */
[----:B------:R-:W-:Y:S05]  /*0f40*/  @!P3 BRA `(.L_x_13) ;  /* 0x000000000040b947 */ /* 0x000fea0003800000 */
[----:B------:R-:W2:Y:S01]  /*0f50*/  LDCU.64 UR8, c[0x0][0x408] ;  /* 0x00008100ff0877ac */ /* 0x000ea20008000a00 */
[----:B------:R-:W-:Y:S01]  /*0f60*/  IMAD.MOV.U32 R24, RZ, RZ, R14 ;  /* 0x000000ffff187224 */ /* 0x000fe200078e000e */
[C---:B0-----:R-:W-:Y:S01]  /*0f70*/  IADD3 R27, PT, PT, R26.reuse, 0x1, RZ ;  /* 0x000000011a1b7810 */ /* 0x041fe20007ffe0ff */
[----:B------:R-:W0:Y:S02]  /*0f80*/  LDCU.64 UR14, c[0x0][0x3c8] ;  /* 0x00007900ff0e77ac */ /* 0x000e240008000a00 */
[----:B--2---:R-:W-:-:S04]  /*0f90*/  IMAD.WIDE.U32 R16, R26, UR8, R24 ;  /* 0x000000081a107c25 */ /* 0x004fc8000f8e0018 */
[----:B------:R-:W-:Y:S01]  /*0fa0*/  IMAD R17, R26, UR9, R17 ;  /* 0x000000091a117c24 */ /* 0x000fe2000f8e0211 */
[----:B0-----:R-:W-:Y:S01]  /*0fb0*/  LEA R20, P3, R16, UR14, 0x1 ;  /* 0x0000000e10147c11 */ /* 0x001fe2000f8608ff */
[----:B------:R-:W-:-:S03]  /*0fc0*/  IMAD.WIDE.U32 R18, R27, UR8, R24 ;  /* 0x000000081b127c25 */ /* 0x000fc6000f8e0018 */
[----:B------:R-:W-:Y:S01]  /*0fd0*/  LEA.HI.X R21, R16, UR15, R17, 0x1, P3 ;  /* 0x0000000f10157c11 */ /* 0x000fe200098f0c11 */
[----:B------:R-:W-:Y:S01]  /*0fe0*/  IMAD R27, R27, UR9, R19 ;  /* 0x000000091b1b7c24 */ /* 0x000fe2000f8e0213 */
[----:B------:R-:W-:Y:S01]  /*0ff0*/  LEA R16, P3, R18, UR14, 0x1 ;  /* 0x0000000e12107c11 */ /* 0x000fe2000f8608ff */
[----:B------:R-:W-:Y:S02]  /*1000*/  VIADD R26, R26, 0x2 ;  /* 0x000000021a1a7836 */ /* 0x000fe40000000000 */
[----:B------:R1:W-:Y:S01]  /*1010*/  STG.E.U16 desc[UR6][R20.64], R8 ;  /* 0x0000000814007986 */ /* 0x0003e2000c101506 */
[----:B------:R-:W-:Y:S02]  /*1020*/  LEA.HI.X R17, R18, UR15, R27, 0x1, P3 ;  /* 0x0000000f12117c11 */ /* 0x000fe400098f0c1b */
[----:B------:R-:W-:-:S05]  /*1030*/  PRMT R18, R8, 0x7610, R18 ;  /* 0x0000761008127816 */ /* 0x000fca0000000012 */
[----:B------:R1:W-:Y:S02]  /*1040*/  STG.E.U16 desc[UR6][R16.64], R18 ;  /* 0x0000001210007986 */ /* 0x0003e4000c101506 */
.L_x_13:
[----:B------:R-:W-:Y:S05]  /*1050*/  BSYNC.RECONVERGENT B2 ;  /* 0x0000000000027941 */ /* 0x000fea0003800200 */
.L_x_12:
[----:B------:R-:W-:Y:S05]  /*1060*/  @!P2 BRA `(.L_x_6) ;  /* 0x000000000020a947 */ /* 0x000fea0003800000 */
[----:B------:R-:W3:Y:S01]  /*1070*/  LDCU.64 UR8, c[0x0][0x408] ;  /* 0x00008100ff0877ac */ /* 0x000ee20008000a00 */
[----:B------:R-:W-:Y:S01]  /*1080*/  MOV R24, R14 ;  /* 0x0000000e00187202 */ /* 0x000fe20000000f00 */
[----:B------:R-:W4:Y:S04]  /*1090*/  LDCU.64 UR14, c[0x0][0x3c8] ;  /* 0x00007900ff0e77ac */ /* 0x000f280008000a00 */
[----:B---3--:R-:W-:-:S04]  /*10a0*/  IMAD.WIDE.U32 R24, R26, UR8, R24 ;  /* 0x000000081a187c25 */ /* 0x008fc8000f8e0018 */
[----:B------:R-:W-:Y:S01]  /*10b0*/  IMAD R15, R26, UR9, R25 ;  /* 0x000000091a0f7c24 */ /* 0x000fe2000f8e0219 */
[----:B----4-:R-:W-:-:S04]  /*10c0*/  LEA R14, P2, R24, UR14, 0x1 ;  /* 0x0000000e180e7c11 */ /* 0x010fc8000f8408ff */
[----:B------:R-:W-:-:S05]  /*10d0*/  LEA.HI.X R15, R24, UR15, R15, 0x1, P2 ;  /* 0x0000000f180f7c11 */ /* 0x000fca00090f0c0f */
[----:B------:R3:W-:Y:S04]  /*10e0*/  STG.E.U16 desc[UR6][R14.64], R8 ;  /* 0x000000080e007986 */ /* 0x0007e8000c101506 */
.L_x_6:
[----:B01----:R-:W-:Y:S05]  /*10f0*/  BSYNC.RECONVERGENT B0 ;  /* 0x0000000000007941 */ /* 0x003fea0003800200 */
.L_x_5:
[----:B------:R-:W-:-:S05]  /*1100*/  VIADD R22, R22, 0x1 ;  /* 0x0000000116167836 */ /* 0x000fca0000000000 */
[----:B------:R-:W-:-:S13]  /*1110*/  ISETP.NE.AND P2, PT, R22, R7, PT ;  /* 0x000000071600720c */ /* 0x000fda0003f45270 */
[----:B------:R-:W-:Y:S05]  /*1120*/  @P2 BRA `(.L_x_14) ;  /* 0xfffffff800042947 */ /* 0x000fea000383ffff */
.L_x_4:
[----:B01----:R-:W-:Y:S05]  /*1130*/  BSYNC.RECONVERGENT B1 ;  /* 0x0000000000017941 */ /* 0x003fea0003800200 */
.L_x_3:
[----:B------:R-:W-:-:S05]  /*1140*/  VIADD R2, R2, 0x1 ;  /* 0x0000000102027836 */ /* 0x000fca0000000000 */
[----:B------:R-:W-:-:S13]  /*1150*/  ISETP.NE.AND P2, PT, R2, R5, PT ;  /* 0x000000050200720c */ /* 0x000fda0003f45270 */
[----:B------:R-:W-:Y:S05]  /*1160*/  @P2 BRA `(.L_x_15) ;  /* 0xfffffff400c82947 */ /* 0x000fea000383ffff */
[----:B------:R-:W-:Y:S05]  /*1170*/  EXIT ;  /* 0x000000000000794d */ /* 0x000fea0003800000 */
        .weak           $__internal_0_$__cuda_sm20_div_s64
        .type           $__internal_0_$__cuda_sm20_div_s64,@function
        .size           $__internal_0_$__cuda_sm20_div_s64,(.L_x_990 - $__internal_0_$__cuda_sm20_div_s64)
$__internal_0_$__cuda_sm20_div_s64:
[----:B------:R-:W0:Y:S02]  /*1180*/  LDC.64 R2, c[0x0][0x390] ;  /* 0x0000e400ff027b82 */ /* 0x000e240000000a00 */
[-C--:B0-----:R-:W-:Y:S02]  /*1190*/  IADD3 R5, P0, PT, RZ, -R2.reuse, RZ ;  /* 0x80000002ff057210 */ /* 0x081fe40007f1e0ff */
[----:B------:R-:W-:Y:S02]  /*11a0*/  ISETP.GE.AND P1, PT, R3, RZ, PT ;  /* 0x000000ff0300720c */ /* 0x000fe40003f26270 */
[-C--:B------:R-:W-:Y:S02]  /*11b0*/  IADD3.X R10, PT, PT, RZ, ~R3.reuse, RZ, P0, !PT ;  /* 0x80000003ff0a7210 */ /* 0x080fe400007fe4ff */
[----:B------:R-:W-:Y:S02]  /*11c0*/  SEL R4, R5, R2, !P1 ;  /* 0x0000000205047207 */ /* 0x000fe40004800000 */
[----:B------:R-:W-:-:S04]  /*11d0*/  SEL R5, R10, R3, !P1 ;  /* 0x000000030a057207 */ /* 0x000fc80004800000 */
[----:B------:R-:W0:Y:S02]  /*11e0*/  I2F.U64.RP R7, R4 ;  /* 0x0000000400077312 */ /* 0x000e240000309000 */
[----:B0-----:R-:W0:Y:S02]  /*11f0*/  MUFU.RCP R7, R7 ;  /* 0x0000000700077308 */ /* 0x001e240000001000 */
[----:B0-----:R-:W-:-:S15]  /*1200*/  VIADD R10, R7, 0x1ffffffe ;  /* 0x1ffffffe070a7836 */ /* 0x001fde0000000000 */
[----:B------:R-:W-:-:S15]  /*1210*/  NOP ;  /* 0x0000000000007918 */ /* 0x000fde0000000000 */
[----:B------:R-:W-:-:S15]  /*1220*/  NOP ;  /* 0x0000000000007918 */ /* 0x000fde0000000000 */
[----:B------:R-:W-:-:S15]  /*1230*/  NOP ;  /* 0x0000000000007918 */ /* 0x000fde0000000000 */
[----:B------:R-:W0:Y:S02]  /*1240*/  F2I.U64.TRUNC R10, R10 ;  /* 0x0000000a000a7311 */ /* 0x000e24000020d800 */
[----:B0-----:R-:W-:-:S04]  /*1250*/  IMAD.WIDE.U32 R12, R10, R4, RZ ;  /* 0x000000040a0c7225 */ /* 0x001fc800078e00ff */
[C---:B------:R-:W-:Y:S01]  /*1260*/  IMAD R9, R10.reuse, R5, R13 ;  /* 0x000000050a097224 */ /* 0x040fe200078e020d */
[----:B------:R-:W-:Y:S02]  /*1270*/  IADD3 R15, P0, PT, RZ, -R12, RZ ;  /* 0x8000000cff0f7210 */ /* 0x000fe40007f1e0ff */
[----:B------:R-:W-:Y:S01]  /*1280*/  MOV R13, R10 ;  /* 0x0000000a000d7202 */ /* 0x000fe20000000f00 */
[----:B------:R-:W-:Y:S02]  /*1290*/  IMAD R9, R11, R4, R9 ;  /* 0x000000040b097224 */ /* 0x000fe400078e0209 */
[----:B------:R-:W-:-:S04]  /*12a0*/  IMAD.HI.U32 R12, R10, R15, RZ ;  /* 0x0000000f0a0c7227 */ /* 0x000fc800078e00ff */
[----:B------:R-:W-:-:S04]  /*12b0*/  IMAD.X R9, RZ, RZ, ~R9, P0 ;  /* 0x000000ffff097224 */ /* 0x000fc800000e0e09 */
[----:B------:R-:W-:-:S04]  /*12c0*/  IMAD.WIDE.U32 R12, P0, R10, R9, R12 ;  /* 0x000000090a0c7225 */ /* 0x000fc8000780000c */
[C---:B------:R-:W-:Y:S02]  /*12d0*/  IMAD R17, R11.reuse, R9, RZ ;  /* 0x000000090b117224 */ /* 0x040fe400078e02ff */
[----:B------:R-:W-:-:S04]  /*12e0*/  IMAD.HI.U32 R12, P2, R11, R15, R12 ;  /* 0x0000000f0b0c7227 */ /* 0x000fc8000784000c */
[----:B------:R-:W-:Y:S01]  /*12f0*/  IMAD.HI.U32 R7, R11, R9, RZ ;  /* 0x000000090b077227 */ /* 0x000fe200078e00ff */
[----:B------:R-:W-:-:S03]  /*1300*/  IADD3 R13, P3, PT, R17, R12, RZ ;  /* 0x0000000c110d7210 */ /* 0x000fc60007f7e0ff */
[----:B------:R-:W-:Y:S02]  /*1310*/  IMAD.X R7, R7, 0x1, R11, P0 ;  /* 0x0000000107077824 */ /* 0x000fe400000e060b */
[----:B------:R-:W-:-:S03]  /*1320*/  IMAD.WIDE.U32 R10, R13, R4, RZ ;  /* 0x000000040d0a7225 */ /* 0x000fc600078e00ff */
[----:B------:R-:W-:Y:S01]  /*1330*/  IADD3.X R7, PT, PT, RZ, RZ, R7, P3, P2 ;  /* 0x000000ffff077210 */ /* 0x000fe20001fe4407 */
[----:B------:R-:W-:Y:S01]  /*1340*/  IMAD R9, R13, R5, R11 ;  /* 0x000000050d097224 */ /* 0x000fe200078e020b */
[----:B------:R-:W-:-:S03]  /*1350*/  IADD3 R11, P0, PT, RZ, -R10, RZ ;  /* 0x8000000aff0b7210 */ /* 0x000fc60007f1e0ff */
        /* <DEDUP_REMOVED lines=8> */
[----:B------:R-:W-:Y:S01]  /*13e0*/  IMAD.MOV.U32 R11, RZ, RZ, RZ ;  /* 0x000000ffff0b7224 */ /* 0x000fe200078e00ff */
[----:B------:R-:W-:Y:S01]  /*13f0*/  IADD3.X R7, PT, PT, R12, R7, RZ, P0, !PT ;  /* 0x000000070c077210 */ /* 0x000fe200007fe4ff */
[----:B------:R-:W-:-:S03]  /*1400*/  IMAD.HI.U32 R10, R9, UR4, RZ ;  /* 0x00000004090a7c27 */ /* 0x000fc6000f8e00ff */
[----:B------:R-:W-:Y:S01]  /*1410*/  IADD3.X R7, PT, PT, RZ, RZ, R7, P3, P2 ;  /* 0x000000ffff077210 */ /* 0x000fe20001fe4407 */
[----:B------:R-:W-:-:S04]  /*1420*/  IMAD.WIDE.U32 R10, RZ, R9, R10 ;  /* 0x00000009ff0a7225 */ /* 0x000fc800078e000a */
[----:B------:R-:W-:-:S05]  /*1430*/  IMAD.HI.U32 R7, P0, R7, UR4, R10 ;  /* 0x0000000407077c27 */ /* 0x000fca000f80000a */
[----:B------:R-:W-:Y:S01]  /*1440*/  IADD3 R9, P2, PT, RZ, R7, RZ ;  /* 0x00000007ff097210 */ /* 0x000fe20007f5e0ff */
[----:B------:R-:W-:-:S04]  /*1450*/  IMAD.X R7, RZ, RZ, RZ, P0 ;  /* 0x000000ffff077224 */ /* 0x000fc800000e06ff */
[----:B------:R-:W-:Y:S01]  /*1460*/  IMAD.WIDE.U32 R10, R9, R4, RZ ;  /* 0x00000004090a7225 */ /* 0x000fe200078e00ff */
[----:B------:R-:W-:-:S03]  /*1470*/  IADD3.X R7, PT, PT, RZ, R7, RZ, P2, !PT ;  /* 0x00000007ff077210 */ /* 0x000fc600017fe4ff */
[C---:B------:R-:W-:Y:S01]  /*1480*/  IMAD R11, R9.reuse, R5, R11 ;  /* 0x00000005090b7224 */ /* 0x040fe200078e020b */
[----:B------:R-:W-:Y:S02]  /*1490*/  IADD3 R13, P2, PT, -R10, UR4, RZ ;  /* 0x000000040a0d7c10 */ /* 0x000fe4000ff5e1ff */
[----:B------:R-:W-:Y:S01]  /*14a0*/  IADD3 R10, PT, PT, R9, 0x1, RZ ;  /* 0x00000001090a7810 */ /* 0x000fe20007ffe0ff */
[-C--:B------:R-:W-:Y:S01]  /*14b0*/  IMAD R7, R7, R4.reuse, R11 ;  /* 0x0000000407077224 */ /* 0x080fe200078e020b */
[----:B------:R-:W-:-:S03]  /*14c0*/  ISETP.GE.U32.AND P0, PT, R13, R4, PT ;  /* 0x000000040d00720c */ /* 0x000fc60003f06070 */
[----:B------:R-:W-:Y:S01]  /*14d0*/  IMAD.X R15, RZ, RZ, ~R7, P2 ;  /* 0x000000ffff0f7224 */ /* 0x000fe200010e0e07 */
[----:B------:R-:W-:-:S04]  /*14e0*/  IADD3 R7, P2, PT, R13, -R4, RZ ;  /* 0x800000040d077210 */ /* 0x000fc80007f5e0ff */
[C---:B------:R-:W-:Y:S01]  /*14f0*/  ISETP.GE.U32.AND.EX P0, PT, R15.reuse, R5, PT, P0 ;  /* 0x000000050f00720c */ /* 0x040fe20003f06100 */
[----:B------:R-:W-:-:S03]  /*1500*/  IMAD.X R11, R15, 0x1, ~R5, P2 ;  /* 0x000000010f0b7824 */ /* 0x000fc600010e0e05 */
[----:B------:R-:W-:Y:S02]  /*1510*/  SEL R7, R7, R13, P0 ;  /* 0x0000000d07077207 */ /* 0x000fe40000000000 */
[----:B------:R-:W-:Y:S02]  /*1520*/  SEL R9, R10, R9, P0 ;  /* 0x000000090a097207 */ /* 0x000fe40000000000 */
[----:B------:R-:W-:Y:S02]  /*1530*/  SEL R11, R11, R15, P0 ;  /* 0x0000000f0b0b7207 */ /* 0x000fe40000000000 */
[----:B------:R-:W-:Y:S01]  /*1540*/  ISETP.GE.U32.AND P0, PT, R7, R4, PT ;  /* 0x000000040700720c */ /* 0x000fe20003f06070 */
[----:B------:R-:W-:-:S03]  /*1550*/  VIADD R10, R9, 0x1 ;  /* 0x00000001090a7836 */ /* 0x000fc60000000000 */
[----:B------:R-:W-:-:S04]  /*1560*/  ISETP.GE.U32.AND.EX P0, PT, R11, R5, PT, P0 ;  /* 0x000000050b00720c */ /* 0x000fc80003f06100 */
[----:B------:R-:W-:Y:S02]  /*1570*/  SEL R10, R10, R9, P0 ;  /* 0x000000090a0a7207 */ /* 0x000fe40000000000 */
[----:B------:R-:W-:Y:S02]  /*1580*/  ISETP.NE.U32.AND P0, PT, R2, RZ, PT ;  /* 0x000000ff0200720c */ /* 0x000fe40003f05070 */
[----:B------:R-:W-:Y:S01]  /*1590*/  MOV R2, R0 ;  /* 0x0000000000027202 */ /* 0x000fe20000000f00 */
[----:B------:R-:W-:Y:S01]  /*15a0*/  IMAD.MOV R5, RZ, RZ, -R10 ;  /* 0x000000ffff057224 */ /* 0x000fe200078e0a0a */
[----:B------:R-:W-:Y:S01]  /*15b0*/  ISETP.NE.AND.EX P0, PT, R3, RZ, PT, P0 ;  /* 0x000000ff0300720c */ /* 0x000fe20003f05300 */
[----:B------:R-:W-:-:S03]  /*15c0*/  IMAD.MOV.U32 R3, RZ, RZ, 0x0 ;  /* 0x00000000ff037424 */ /* 0x000fc600078e00ff */
[----:B------:R-:W-:-:S04]  /*15d0*/  SEL R10, R5, R10, !P1 ;  /* 0x0000000a050a7207 */ /* 0x000fc80004800000 */
[----:B------:R-:W-:Y:S01]  /*15e0*/  SEL R10, R10, 0xffffffff, P0 ;  /* 0xffffffff0a0a7807 */ /* 0x000fe20000000000 */
[----:B------:R-:W-:Y:S06]  /*15f0*/  RET.REL.NODEC R2 `(_ZN2at6native49_GLOBAL__N__09e94e3a_16_AveragePool3d_cu_a8eae74c33avg_pool3d_cuda_update_grad_inputIN3c108BFloat16EfEEvNS_27GenericPackedTensorAccessorIKT_Lm4ENS_16DefaultPtrTraitsElEENS5_IS6_Lm4ES8_lEEiiiiiiiiibii) ;  /* 0xffffffe802807950 */ /* 0x000fec0003c3ffff */
.L_x_16:
[----:B------:R-:W-:-:S00]  /*1600*/  BRA `(.L_x_16) ;  /* 0xfffffffc00fc7947 */ /* 0x000fc0000383ffff */
[----:B------:R-:W-:-:S00]  /*1610*/  NOP ;  /* 0x0000000000007918 */ /* 0x000fc00000000000 */
        /* <DEDUP_REMOVED lines=14> */
.L_x_990:


//--------------------- .text._ZN2at6native49_GLOBAL__N__09e94e3a_16_AveragePool3d_cu_a8eae74c40avg_pool3d_cuda_update_grad_input_atomicIN3c108BFloat16EfEEvNS_27GenericPackedTensorAccessorIKT_Lm4ENS_16DefaultPtrTraitsElEENS5_IS6_Lm4ES8_lEEiiiiiiiiibiii --------------------------
	.section	.text._ZN2at6native49_GLOBAL__N__09e94e3a_16_AveragePool3d_cu_a8eae74c40avg_pool3d_cuda_update_grad_input_atomicIN3c108BFloat16EfEEvNS_27GenericPackedTensorAccessorIKT_Lm4ENS_16DefaultPtrTraitsElEENS5_IS6_Lm4ES8_lEEiiiiiiiiibiii,"ax",@progbits
	.align	128
.text._ZN2at6native49_GLOBAL__N__09e94e3a_16_AveragePool3d_cu_a8eae74c40avg_pool3d_cuda_update_grad_input_atomicIN3c108BFloat16EfEEvNS_27GenericPackedTensorAccessorIKT_Lm4ENS_16DefaultPtrTraitsElEENS5_IS6_Lm4ES8_lEEiiiiiiiiibiii:
        .type           _ZN2at6native49_GLOBAL__N__09e94e3a_16_AveragePool3d_cu_a8eae74c40avg_pool3d_cuda_update_grad_input_atomicIN3c108BFloat16EfEEvNS_27GenericPackedTensorAccessorIKT_Lm4ENS_16DefaultPtrTraitsElEENS5_IS6_Lm4ES8_lEEiiiiiiiiibiii,@function
        .size           _ZN2at6native49_GLOBAL__N__09e94e3a_16_AveragePool3d_cu_a8eae74c40avg_pool3d_cuda_update_grad_input_atomicIN3c108BFloat16EfEEvNS_27GenericPackedTensorAccessorIKT_Lm4ENS_16DefaultPtrTraitsElEENS5_IS6_Lm4ES8_lEEiiiiiiiiibiii,(.L_x_992 - _ZN2at6native49_GLOBAL__N__09e94e3a_16_AveragePool3d_cu_a8eae74c40avg_pool3d_cuda_update_grad_input_atomicIN3c108BFloat16EfEEvNS_27GenericPackedTensorAccessorIKT_Lm4ENS_16DefaultPtrTraitsElEENS5_IS6_Lm4ES8_lEEiiiiiiiiibiii)
        .other          _ZN2at6native49_GLOBAL__N__09e94e3a_16_AveragePool3d_cu_a8eae74c40avg_pool3d_cuda_update_grad_input_atomicIN3c108BFloat16EfEEvNS_27GenericPackedTensorAccessorIKT_Lm4ENS_16DefaultPtrTraitsElEENS5_IS6_Lm4ES8_lEEiiiiiiiiibiii,@"STO_CUDA_ENTRY STV_DEFAULT"
_ZN2at6native49_GLOBAL__N__09e94e3a_16_AveragePool3d_cu_a8eae74c40avg_pool3d_cuda_update_grad_input_atomicIN3c108BFloat16EfEEvNS_27GenericPackedTensorAccessorIKT_Lm4ENS_16DefaultPtrTraitsElEENS5_IS6_Lm4ES8_lEEiiiiiiiiibiii:
[----:B------:R-:W-:Y:S01]  /*0000*/  LDC R1, c[0x0][0x37c] ;  /* 0x0000df00ff017b82 */ /* 0x000fe20000000800 */
[----:B------:R-:W0:Y:S01]  /*0010*/  S2R R3, SR_TID.X ;  /* 0x0000000000037919 */ /* 0x000e220000002100 */
[----:B------:R-:W1:Y:S06]  /*0020*/  LDCU UR10, c[0x0][0x394] ;  /* 0x00007280ff0a77ac */ /* 0x000e6c0008000800 */
[----:B------:R-:W0:Y:S01]  /*0030*/  LDC R4, c[0x0][0x360] ;  /* 0x0000d800ff047b82 */ /* 0x000e220000000800 */
[----:B------:R-:W2:Y:S01]  /*0040*/  S2R R0, SR_TID.Y ;  /* 0x0000000000007919 */ /* 0x000ea20000002200 */
[----:B------:R-:W3:Y:S01]  /*0050*/  LDCU UR5, c[0x0][0x438] ;  /* 0x00008700ff0577ac */ /* 0x000ee20008000800 */
[----:B------:R-:W4:Y:S05]  /*0060*/  LDCU.64 UR6, c[0x0][0x358] ;  /* 0x00006b00ff0677ac */ /* 0x000f2a0008000a00 */
        /* <DEDUP_REMOVED lines=8> */
[----:B----4-:R-:W-:Y:S11]  /*00f0*/  BRA.U UP0, `(.L_x_17) ;  /* 0x0000000100587547 */ /* 0x010ff6000b800000 */
        /* <DEDUP_REMOVED lines=10> */
[----:B------:R-:W-:-:S04]  /*01a0*/  IMAD.HI.U32 R9, R3, UR4, RZ ;  /* 0x0000000403097c27 */ /* 0x000fc8000f8e00ff */
[----:B------:R-:W-:-:S04]  /*01b0*/  IMAD.MOV R3, RZ, RZ, -R9 ;  /* 0x000000ffff037224 */ /* 0x000fc800078e0a09 */
[----:B------:R-:W-:-:S05]  /*01c0*/  IMAD R3, R6, R3, UR4 ;  /* 0x0000000406037e24 */ /* 0x000fca000f8e0203 */
[----:B------:R-:W-:-:S13]  /*01d0*/  ISETP.GE.U32.AND P0, PT, R3, R6, PT ;  /* 0x000000060300720c */ /* 0x000fda0003f06070 */
[----:B------:R-:W-:Y:S02]  /*01e0*/  @P0 IMAD.IADD R3, R3, 0x1, -R6 ;  /* 0x0000000103030824 */ /* 0x000fe400078e0a06 */
[----:B------:R-:W-:-:S03]  /*01f0*/  @P0 VIADD R9, R9, 0x1 ;  /* 0x0000000109090836 */ /* 0x000fc60000000000 */
[----:B------:R-:W-:-:S13]  /*0200*/  ISETP.GE.U32.AND P1, PT, R3, R6, PT ;  /* 0x000000060300720c */ /* 0x000fda0003f26070 */
[----:B------:R-:W-:Y:S01]  /*0210*/  @P1 VIADD R9, R9, 0x1 ;  /* 0x0000000109091836 */ /* 0x000fe20000000000 */
[----:B------:R-:W-:-:S05]  /*0220*/  @!P2 LOP3.LUT R9, RZ, R6, RZ, 0x33, !PT ;  /* 0x00000006ff09a212 */ /* 0x000fca00078e33ff */
[----:B------:R-:W-:-:S04]  /*0230*/  IMAD.MOV R7, RZ, RZ, -R9 ;  /* 0x000000ffff077224 */ /* 0x000fc800078e0a09 */
[----:B------:R-:W-:Y:S01]  /*0240*/  IMAD R7, R6, R7, UR4 ;  /* 0x0000000406077e24 */ /* 0x000fe2000f8e0207 */
[----:B------:R-:W-:Y:S06]  /*0250*/  BRA `(.L_x_18) ;  /* 0x0000000000147947 */ /* 0x000fec0003800000 */
.L_x_17:
[----:B------:R-:W-:-:S07]  /*0260*/  MOV R0, 0x280 ;  /* 0x0000028000007802 */ /* 0x000fce0000000f00 */
[----:B------:R-:W-:Y:S05]  /*0270*/  CALL.REL.NOINC `($__internal_1_$__cuda_sm20_div_s64) ;  /* 0x0000002000e07944 */ /* 0x000fea0003c00000 */
[----:B------:R-:W0:Y:S01]  /*0280*/  LDC R0, c[0x0][0x390] ;  /* 0x0000e400ff007b82 */ /* 0x000e220000000800 */
[----:B------:R-:W-:-:S04]  /*0290*/  IMAD.MOV R7, RZ, RZ, -R9 ;  /* 0x000000ffff077224 */ /* 0x000fc800078e0a09 */
[----:B0-----:R-:W-:-:S07]  /*02a0*/  IMAD R7, R7, R0, UR4 ;  /* 0x0000000407077e24 */ /* 0x001fce000f8e0200 */
.L_x_18:
        /* <DEDUP_REMOVED lines=19> */
[----:B--2---:R-:W-:Y:S02]  /*03e0*/  IMAD R18, R5, R18, -R11 ;  /* 0x0000001205127224 */ /* 0x004fe400078e0a0b */
[----:B-1----:R-:W-:Y:S01]  /*03f0*/  VIADD R11, R11, UR12 ;  /* 0x0000000c0b0b7c36 */ /* 0x002fe20008000000 */
[----:B---3--:R-:W-:Y:S01]  /*0400*/  UISETP.NE.AND UP0, UPT, UR13, URZ, UPT ;  /* 0x000000ff0d00728c */ /* 0x008fe2000bf05270 */
[----:B------:R-:W-:Y:S02]  /*0410*/  IMAD R2, R7, UR11, -R10 ;  /* 0x0000000b07027c24 */ /* 0x000fe4000f8e0a0a */
[----:B----4-:R-:W-:Y:S01]  /*0420*/  VIADD R3, R10, UR5 ;  /* 0x000000050a037c36 */ /* 0x010fe20008000000 */
[----:B------:R-:W-:Y:S01]  /*0430*/  VIADDMNMX R11, R18, UR9, R11, PT ;  /* 0x00000009120b7c46 */ /* 0x000fe2000b80010b */
[----:B-----5:R-:W-:-:S03]  /*0440*/  VIADD R0, R15, UR4 ;  /* 0x000000040f007c36 */ /* 0x020fc60008000000 */
[----:B------:R-:W-:Y:S01]  /*0450*/  VIADDMNMX R3, R2, UR8, R3, PT ;  /* 0x0000000802037c46 */ /* 0x000fe2000b800103 */
[----:B------:R-:W-:Y:S01]  /*0460*/  IMAD.IADD R10, R11, 0x1, -R18 ;  /* 0x000000010b0a7824 */ /* 0x000fe200078e0a12 */
[----:B------:R-:W-:Y:S02]  /*0470*/  VIADDMNMX R0, R19, UR10, R0, PT ;  /* 0x0000000a13007c46 */ /* 0x000fe4000b800100 */
[----:B------:R-:W-:Y:S01]  /*0480*/  VIMNMX R18, PT, PT, RZ, R18, !PT ;  /* 0x00000012ff127248 */ /* 0x000fe20007fe0100 */
[C---:B------:R-:W-:Y:S01]  /*0490*/  IMAD.IADD R6, R3.reuse, 0x1, -R2 ;  /* 0x0000000103067824 */ /* 0x040fe200078e0a02 */
[----:B------:R-:W-:Y:S01]  /*04a0*/  VIMNMX R2, PT, PT, RZ, R2, !PT ;  /* 0x00000002ff027248 */ /* 0x000fe20007fe0100 */
[C---:B------:R-:W-:Y:S01]  /*04b0*/  IMAD.IADD R13, R0.reuse, 0x1, -R19 ;  /* 0x00000001000d7824 */ /* 0x040fe200078e0a13 */
[----:B------:R-:W-:Y:S02]  /*04c0*/  VIMNMX R0, PT, PT, R0, R15, PT ;  /* 0x0000000f00007248 */ /* 0x000fe40003fe0100 */
[----:B------:R-:W-:Y:S01]  /*04d0*/  VIMNMX R19, PT, PT, RZ, R19, !PT ;  /* 0x00000013ff137248 */ /* 0x000fe20007fe0100 */
[----:B------:R-:W-:Y:S01]  /*04e0*/  IMAD R13, R10, R13, RZ ;  /* 0x0000000d0a0d7224 */ /* 0x000fe200078e02ff */
[----:B------:R-:W-:-:S03]  /*04f0*/  VIMNMX R3, PT, PT, R3, UR5, PT ;  /* 0x0000000503037c48 */ /* 0x000fc6000bfe0100 */
[----:B------:R-:W-:Y:S01]  /*0500*/  IMAD R10, R6, R13, RZ ;  /* 0x0000000d060a7224 */ /* 0x000fe200078e02ff */
[----:B------:R-:W-:Y:S01]  /*0510*/  VIMNMX R13, PT, PT, R11, UR12, PT ;  /* 0x0000000c0b0d7c48 */ /* 0x000fe2000bfe0100 */
[----:B------:R-:W-:Y:S01]  /*0520*/  IMAD.U32 R6, RZ, RZ, UR14 ;  /* 0x0000000eff067e24 */ /* 0x000fe2000f8e00ff */
[----:B------:R-:W-:Y:S06]  /*0530*/  BRA.U UP0, `(.L_x_19) ;  /* 0x0000000100247547 */ /* 0x000fec000b800000 */
[----:B------:R-:W0:Y:S01]  /*0540*/  LDCU.U8 UR4, c[0x0][0x434] ;  /* 0x00008680ff0477ac */ /* 0x000e220008000000 */
[----:B------:R-:W-:Y:S01]  /*0550*/  IMAD.MOV.U32 R6, RZ, RZ, R10 ;  /* 0x000000ffff067224 */ /* 0x000fe200078e000a */
[----:B0-----:R-:W-:-:S06]  /*0560*/  UPRMT UR4, UR4, 0x8880, URZ ;  /* 0x0000888004047896 */ /* 0x001fcc00080000ff */
[----:B------:R-:W-:-:S13]  /*0570*/  ISETP.NE.AND P0, PT, RZ, UR4, PT ;  /* 0x00000004ff007c0c */ /* 0x000fda000bf05270 */
[----:B------:R-:W-:Y:S02]  /*0580*/  @!P0 IMAD.IADD R11, R13, 0x1, -R18 ;  /* 0x000000010d0b8824 */ /* 0x000fe400078e0a12 */
[----:B------:R-:W-:Y:S02]  /*0590*/  @!P0 IMAD.IADD R12, R0, 0x1, -R19 ;  /* 0x00000001000c8824 */ /* 0x000fe400078e0a13 */
[----:B------:R-:W-:Y:S02]  /*05a0*/  @!P0 IMAD.IADD R10, R3, 0x1, -R2 ;  /* 0x00000001030a8824 */ /* 0x000fe400078e0a02 */
[----:B------:R-:W-:-:S04]  /*05b0*/  @!P0 IMAD R11, R11, R12, RZ ;  /* 0x0000000c0b0b8224 */ /* 0x000fc800078e02ff */
[----:B------:R-:W-:-:S07]  /*05c0*/  @!P0 IMAD R6, R10, R11, RZ ;  /* 0x0000000b0a068224 */ /* 0x000fce00078e02ff */
.L_x_19:
[----:B------:R-:W0:Y:S01]  /*05d0*/  LDCU.128 UR8, c[0x0][0x3b0] ;  /* 0x00007600ff0877ac */ /* 0x000e220008000c00 */
[----:B------:R-:W1:Y:S01]  /*05e0*/  LDCU.64 UR4, c[0x0][0x3c0] ;  /* 0x00007800ff0477ac */ /* 0x000e620008000a00 */
[----:B0-----:R-:W-:-:S04]  /*05f0*/  IMAD.WIDE.U32 R10, R5, UR10, RZ ;  /* 0x0000000a050a7c25 */ /* 0x001fc8000f8e00ff */
[----:B------:R-:W-:Y:S01]  /*0600*/  IMAD R11, R5, UR11, R11 ;  /* 0x0000000b050b7c24 */ /* 0x000fe2000f8e020b */
[----:B------:R-:W0:Y:S01]  /*0610*/  LDCU.64 UR10, c[0x0][0x3a8] ;  /* 0x00007500ff0a77ac */ /* 0x000e220008000a00 */
[----:B-1----:R-:W-:Y:S01]  /*0620*/  IMAD R15, R8, UR4, RZ ;  /* 0x00000004080f7c24 */ /* 0x002fe2000f8e02ff */
[----:B------:R-:W-:-:S03]  /*0630*/  SHF.R.S32.HI R8, RZ, 0x1f, R7 ;  /* 0x0000001fff087819 */ /* 0x000fc60000011407 */
[C---:B------:R-:W-:Y:S02]  /*0640*/  IMAD R15, R4.reuse, UR5, R15 ;  /* 0x00000005040f7c24 */ /* 0x040fe4000f8e020f */
[----:B------:R-:W-:Y:S01]  /*0650*/  IMAD.WIDE.U32 R4, R4, UR4, R10 ;  /* 0x0000000404047c25 */ /* 0x000fe2000f8e000a */
[----:B------:R-:W1:Y:S03]  /*0660*/  LDCU.64 UR4, c[0x0][0x380] ;  /* 0x00007000ff0477ac */ /* 0x000e660008000a00 */
[----:B------:R-:W-:Y:S02]  /*0670*/  IMAD.IADD R5, R5, 0x1, R15 ;  /* 0x0000000105057824 */ /* 0x000fe400078e020f */
[----:B------:R-:W-:Y:S01]  /*0680*/  IMAD R10, R8, UR8, RZ ;  /* 0x00000008080a7c24 */ /* 0x000fe2000f8e02ff */
[----:B------:R-:W-:Y:S01]  /*0690*/  SHF.R.S32.HI R8, RZ, 0x1f, R9 ;  /* 0x0000001fff087819 */ /* 0x000fe20000011409 */
[----:B------:R-:W-:-:S04]  /*06a0*/  IMAD.WIDE.U32 R4, R7, UR8, R4 ;  /* 0x0000000807047c25 */ /* 0x000fc8000f8e0004 */
[----:B------:R-:W-:Y:S02]  /*06b0*/  IMAD R11, R7, UR9, R10 ;  /* 0x00000009070b7c24 */ /* 0x000fe4000f8e020a */
[----:B0-----:R-:W-:Y:S02]  /*06c0*/  IMAD R8, R8, UR10, RZ ;  /* 0x0000000a08087c24 */ /* 0x001fe4000f8e02ff */
[----:B------:R-:W-:Y:S02]  /*06d0*/  IMAD.IADD R5, R5, 0x1, R11 ;  /* 0x0000000105057824 */ /* 0x000fe400078e020b */
[C---:B------:R-:W-:Y:S02]  /*06e0*/  IMAD R7, R9.reuse, UR11, R8 ;  /* 0x0000000b09077c24 */ /* 0x040fe4000f8e0208 */
[----:B------:R-:W-:-:S04]  /*06f0*/  IMAD.WIDE.U32 R4, R9, UR10, R4 ;  /* 0x0000000a09047c25 */ /* 0x000fc8000f8e0004 */
[----:B------:R-:W-:Y:S01]  /*0700*/  IMAD.IADD R5, R5, 0x1, R7 ;  /* 0x0000000105057824 */ /* 0x000fe200078e0207 */
[----:B-1----:R-:W-:-:S04]  /*0710*/  LEA R10, P0, R4, UR4, 0x1 ;  /* 0x00000004040a7c11 */ /* 0x002fc8000f8008ff */
[----:B------:R-:W-:-:S05]  /*0720*/  LEA.HI.X R11, R4, UR5, R5, 0x1, P0 ;  /* 0x00000005040b7c11 */ /* 0x000fca00080f0c05 */
[----:B------:R0:W5:Y:S01]  /*0730*/  LDG.E.U16 R10, desc[UR6][R10.64] ;  /* 0x000000060a0a7981 */ /* 0x000162000c1e1500 */
[----:B------:R-:W-:Y:S02]  /*0740*/  I2FP.F32.S32 R6, R6 ;  /* 0x0000000600067245 */ /* 0x000fe40000201400 */
[----:B------:R-:W-:Y:S02]  /*0750*/  ISETP.GT.AND P0, PT, R3, R2, PT ;  /* 0x000000020300720c */ /* 0x000fe40003f04270 */
[----:B------:R0:W1:Y:S11]  /*0760*/  MUFU.RCP R5, R6 ;  /* 0x0000000600057308 */ /* 0x0000760000001000 */
[----:B0-----:R-:W-:Y:S05]  /*0770*/  @!P0 EXIT ;  /* 0x000000000000894d */ /* 0x001fea0003800000 */
[----:B------:R-:W0:Y:S01]  /*0780*/  LDCU UR5, c[0x0][0x3f0] ;  /* 0x00007e00ff0577ac */ /* 0x000e220008000800 */
[----:B-----5:R-:W-:Y:S02]  /*0790*/  IMAD.U32 R10, R10, 0x10000, RZ ;  /* 0x000100000a0a7824 */ /* 0x020fe400078e00ff */
[----:B------:R-:W-:Y:S01]  /*07a0*/  IMAD.IADD R8, R0, 0x1, -R19 ;  /* 0x0000000100087824 */ /* 0x000fe200078e0a13 */
[----:B------:R-:W2:Y:S01]  /*07b0*/  LDCU UR4, c[0x0][0x440] ;  /* 0x00008800ff0477ac */ /* 0x000ea20008000800 */
[----:B-1----:R-:W-:Y:S01]  /*07c0*/  FMUL.FTZ R10, R10, R5 ;  /* 0x000000050a0a7220 */ /* 0x002fe20000410000 */
[C---:B------:R-:W-:Y:S02]  /*07d0*/  IMAD.IADD R5, R19.reuse, 0x1, -R0 ;  /* 0x0000000113057824 */ /* 0x040fe400078e0a00 */
[C---:B------:R-:W-:Y:S01]  /*07e0*/  VIADD R6, R19.reuse, 0x2 ;  /* 0x0000000213067836 */ /* 0x040fe20000000000 */
[----:B------:R-:W-:Y:S01]  /*07f0*/  LOP3.LUT R8, R8, 0x3, RZ, 0xc0, !PT ;  /* 0x0000000308087812 */ /* 0x000fe200078ec0ff */
[----:B------:R-:W-:Y:S01]  /*0800*/  VIADD R7, R19, 0x3 ;  /* 0x0000000313077836 */ /* 0x000fe20000000000 */
[----:B------:R-:W-:Y:S01]  /*0810*/  ISETP.GT.U32.AND P1, PT, R5, -0x4, PT ;  /* 0xfffffffc0500780c */ /* 0x000fe20003f24070 */
[----:B------:R-:W-:Y:S01]  /*0820*/  VIADD R5, R19, 0x1 ;  /* 0x0000000113057836 */ /* 0x000fe20000000000 */
[----:B------:R-:W-:Y:S01]  /*0830*/  F2FP.BF16.F32.PACK_AB R4, RZ, R10 ;  /* 0x0000000aff04723e */ /* 0x000fe200000010ff */
[----:B0-----:R-:W-:Y:S01]  /*0840*/  IMAD R9, R9, UR5, RZ ;  /* 0x0000000509097c24 */ /* 0x001fe2000f8e02ff */
[----:B--2---:R-:W-:-:S12]  /*0850*/  UIADD3 UR4, UPT, UPT, UR4, -0x1, URZ ;  /* 0xffffffff04047890 */ /* 0x004fd8000fffe0ff */
.L_x_106:
[----:B------:R-:W-:Y:S01]  /*0860*/  ISETP.GT.AND P0, PT, R13, R18, PT ;  /* 0x000000120d00720c */ /* 0x000fe20003f04270 */
[----:B------:R-:W-:-:S12]  /*0870*/  BSSY.RECONVERGENT B2, `(.L_x_20) ;  /* 0x00001d4000027945 */ /* 0x000fd80003800200 */
[----:B01----:R-:W-:Y:S05]  /*0880*/  @!P0 BRA `(.L_x_21) ;  /* 0x0000001c00488947 */ /* 0x003fea0003800000 */
[----:B------:R-:W0:Y:S01]  /*0890*/  LDCU UR5, c[0x0][0x3f8] ;  /* 0x00007f00ff0577ac */ /* 0x000e220008000800 */
[----:B------:R-:W-:Y:S02]  /*08a0*/  IMAD.MOV.U32 R10, RZ, RZ, R18 ;  /* 0x000000ffff0a7224 */ /* 0x000fe400078e0012 */
[----:B0-----:R-:W-:-:S07]  /*08b0*/  IMAD R11, R2, UR5, R9 ;  /* 0x00000005020b7c24 */ /* 0x001fce000f8e0209 */
.L_x_105:
[----:B------:R-:W-:Y:S01]  /*08c0*/  ISETP.GT.AND P0, PT, R0, R19, PT ;  /* 0x000000130000720c */ /* 0x000fe20003f04270 */
[----:B------:R-:W-:-:S12]  /*08d0*/  BSSY.RECONVERGENT B1, `(.L_x_22) ;  /* 0x00001ca000017945 */ /* 0x000fd80003800200 */
[----:B01----:R-:W-:Y:S05]  /*08e0*/  @!P0 BRA `(.L_x_23) ;  /* 0x0000001c00208947 */ /* 0x003fea0003800000 */
[----:B------:R-:W0:Y:S01]  /*08f0*/  LDCU UR5, c[0x0][0x400] ;  /* 0x00008000ff0577ac */ /* 0x000e220008000800 */
[----:B------:R-:W-:Y:S01]  /*0900*/  ISETP.NE.AND P0, PT, R8, RZ, PT ;  /* 0x000000ff0800720c */ /* 0x000fe20003f05270 */
[----:B------:R-:W-:Y:S01]  /*0910*/  BSSY.RECONVERGENT B0, `(.L_x_24) ;  /* 0x00000c5000007945 */ /* 0x000fe20003800200 */
[----:B------:R-:W-:Y:S02]  /*0920*/  IMAD.MOV.U32 R17, RZ, RZ, R19 ;  /* 0x000000ffff117224 */ /* 0x000fe400078e0013 */
[----:B0-----:R-:W-:-:S09]  /*0930*/  IMAD R12, R10, UR5, R11 ;  /* 0x000000050a0c7c24 */ /* 0x001fd2000f8e020b */
[----:B------:R-:W-:Y:S05]  /*0940*/  @!P0 BRA `(.L_x_25) ;  /* 0x0000000c00048947 */ /* 0x000fea0003800000 */
[----:B------:R-:W0:Y:S01]  /*0950*/  LDC R20, c[0x0][0x408] ;  /* 0x00010200ff147b82 */ /* 0x000e220000000800 */
[----:B------:R-:W-:Y:S07]  /*0960*/  BSSY.RECONVERGENT B3, `(.L_x_26) ;  /* 0x000003c000037945 */ /* 0x000fee0003800200 */
[----:B------:R-:W1:Y:S01]  /*0970*/  LDC.64 R14, c[0x0][0x3c8] ;  /* 0x0000f200ff0e7b82 */ /* 0x000e620000000a00 */
[----:B0-----:R-:W-:-:S05]  /*0980*/  IMAD R21, R19, R20, R12 ;  /* 0x0000001413157224 */ /* 0x001fca00078e020c */
[----:B------:R-:W-:Y:S02]  /*0990*/  SHF.R.S64 R23, RZ, 0x1f, R21 ;  /* 0x0000001fff177819 */ /* 0x000fe40000001015 */
[----:B------:R-:W-:Y:S02]  /*09a0*/  ISETP.LT.AND P3, PT, R21, UR4, PT ;  /* 0x0000000415007c0c */ /* 0x000fe4000bf61270 */
[----:B-1----:R-:W-:-:S04]  /*09b0*/  IADD3 R22, P2, PT, R23, R14, RZ ;  /* 0x0000000e17167210 */ /* 0x002fc80007f5e0ff */
[----:B------:R-:W-:Y:S02]  /*09c0*/  LOP3.LUT P0, RZ, R22, 0x3, RZ, 0xc0, !PT ;  /* 0x0000000316ff7812 */ /* 0x000fe4000780c0ff */
[----:B------:R-:W-:-:S11]  /*09d0*/  LEA.HI.X.SX32 R23, R21, R15, 0x1, P2 ;  /* 0x0000000f15177211 */ /* 0x000fd600010f0eff */
[----:B------:R-:W-:Y:S05]  /*09e0*/  @!P0 BRA P3, `(.L_x_27) ;  /* 0x00000000008c8947 */ /* 0x000fea0001800000 */
[----:B------:R-:W-:Y:S01]  /*09f0*/  ISETP.LT.OR P0, PT, R21, 0x1, !P0 ;  /* 0x000000011500780c */ /* 0x000fe20004701670 */
[----:B------:R-:W-:-:S12]  /*0a00*/  BSSY.RECONVERGENT B4, `(.L_x_28) ;  /* 0x0000020000047945 */ /* 0x000fd80003800200 */
[----:B------:R-:W-:Y:S05]  /*0a10*/  @P0 BRA `(.L_x_29) ;  /* 0x0000000000440947 */ /* 0x000fea0003800000 */
[----:B------:R-:W0:Y:S02]  /*0a20*/  I2F.BF16.RZ R17, RZ ;  /* 0x000000ff00117306 */ /* 0x000e24000020e400 */
[----:B0-----:R-:W-:-:S05]  /*0a30*/  PRMT R25, R17, 0x5410, R4 ;  /* 0x0000541011197816 */ /* 0x001fca0000000004 */
[----:B------:R0:W-:Y:S02]  /*0a40*/  ATOM.E.ADD.BF16x2.RN.STRONG.GPU P0, RZ, desc[UR6][R22.64+-0x2], R25 ;  /* 0xfffffe1916ff79a2 */ /* 0x0001e4000c10e706 */
[----:B0-----:R-:W-:Y:S05]  /*0a50*/  @P0 BRA `(.L_x_30) ;  /* 0x0000000000680947 */ /* 0x001fea0003800000 */
[----:B------:R-:W0:Y:S02]  /*0a60*/  QSPC.E.S P0, RZ, [R22+-0x2] ;  /* 0xfffffe0016ff73aa */ /* 0x000e240000000500 */
[----:B0-----:R-:W-:Y:S05]  /*0a70*/  @!P0 BRA `(.L_x_31) ;  /* 0x00000000001c8947 */ /* 0x001fea0003800000 */
[----:B------:R-:W-:Y:S02]  /*0a80*/  MOV R22, R22 ;  /* 0x0000001600167202 */ /* 0x000fe40000000f00 */
[----:B------:R-:W-:-:S07]  /*0a90*/  PRMT R23, R17, 0x5410, R4 ;  /* 0x0000541011177816 */ /* 0x000fce0000000004 */
.L_x_32:
[----:B------:R-:W0:Y:S02]  /*0aa0*/  LDS R16, [R22+-0x2] ;  /* 0xfffffe0016107984 */ /* 0x000e240000000800 */
[----:B0-----:R-:W-:-:S05]  /*0ab0*/  HFMA2.BF16_V2 R17, R16, 1, 1, R23 ;  /* 0x3f803f8010117831 */ /* 0x001fca0000200017 */
[----:B------:R-:W0:Y:S02]  /*0ac0*/  ATOMS.CAST.SPIN P0, [R22+-0x2], R16, R17 ;  /* 0xfffffe101600758d */ /* 0x000e240001800011 */
[----:B0-----:R-:W-:Y:S05]  /*0ad0*/  @!P0 BRA `(.L_x_32) ;  /* 0xfffffffc00f08947 */ /* 0x001fea000383ffff */
[----:B------:R-:W-:Y:S05]  /*0ae0*/  BRA `(.L_x_30) ;  /* 0x0000000000447947 */ /* 0x000fea0003800000 */
.L_x_31:
[----:B------:R-:W2:Y:S02]  /*0af0*/  LD.E R16, desc[UR6][R22.64+-0x2] ;  /* 0xfffffe0616107980 */ /* 0x000ea4000c101900 */
[----:B--2---:R-:W-:-:S05]  /*0b00*/  IMAD.IADD R17, R25, 0x1, R16 ;  /* 0x0000000119117824 */ /* 0x004fca00078e0210 */
[----:B------:R0:W-:Y:S01]  /*0b10*/  ST.E desc[UR6][R22.64+-0x2], R17 ;  /* 0xfffffe1116007985 */ /* 0x0001e2000c101906 */
[----:B------:R-:W-:Y:S05]  /*0b20*/  BRA `(.L_x_30) ;  /* 0x0000000000347947 */ /* 0x000fea0003800000 */
.L_x_29:
[C---:B------:R-:W-:Y:S01]  /*0b30*/  LOP3.LUT R16, R22.reuse, 0xfffffffd, RZ, 0xc0, !PT ;  /* 0xfffffffd16107812 */ /* 0x040fe200078ec0ff */
[----:B------:R-:W-:Y:S01]  /*0b40*/  IMAD.MOV.U32 R17, RZ, RZ, R23 ;  /* 0x000000ffff117224 */ /* 0x000fe200078e0017 */
[----:B------:R-:W-:-:S04]  /*0b50*/  LOP3.LUT R24, R22, 0x2, RZ, 0xc0, !PT ;  /* 0x0000000216187812 */ /* 0x000fc800078ec0ff */
[----:B------:R0:W5:Y:S01]  /*0b60*/  LD.E R25, desc[UR6][R16.64] ;  /* 0x0000000610197980 */ /* 0x000162000c101900 */
[----:B------:R-:W-:Y:S01]  /*0b70*/  ISETP.EQ.U32.AND P0, PT, R24, RZ, PT ;  /* 0x000000ff1800720c */ /* 0x000fe20003f02070 */
[----:B------:R-:W-:-:S05]  /*0b80*/  IMAD.MOV.U32 R24, RZ, RZ, 0x3254 ;  /* 0x00003254ff187424 */ /* 0x000fca00078e00ff */
[----:B------:R-:W-:-:S07]  /*0b90*/  SEL R26, R24, 0x7610, P0 ;  /* 0x00007610181a7807 */ /* 0x000fce0000000000 */
.L_x_33:
[----:B-----5:R-:W-:-:S05]  /*0ba0*/  HADD2.BF16_V2 R24, R25, R4.H0_H0 ;  /* 0x2000000419187230 */ /* 0x020fca0000200000 */
[----:B------:R-:W-:-:S05]  /*0bb0*/  PRMT R27, R25, R26, R24 ;  /* 0x0000001a191b7216 */ /* 0x000fca0000000018 */
[----:B------:R-:W2:Y:S02]  /*0bc0*/  ATOM.E.CAS.STRONG.GPU PT, R24, [R16], R25, R27 ;  /* 0x000000191018738b */ /* 0x000ea400001ee11b */
[----:B--2---:R-:W-:Y:S01]  /*0bd0*/  ISETP.NE.U32.AND P0, PT, R24, R25, PT ;  /* 0x000000191800720c */ /* 0x004fe20003f05070 */
[----:B------:R-:W-:-:S12]  /*0be0*/  IMAD.MOV.U32 R25, RZ, RZ, R24 ;  /* 0x000000ffff197224 */ /* 0x000fd800078e0018 */
[----:B------:R-:W-:Y:S05]  /*0bf0*/  @P0 BRA `(.L_x_33) ;  /* 0xfffffffc00e80947 */ /* 0x000fea000383ffff */
.L_x_30:
[----:B------:R-:W-:Y:S05]  /*0c00*/  BSYNC.RECONVERGENT B4 ;  /* 0x0000000000047941 */ /* 0x000fea0003800200 */
.L_x_28:
[----:B------:R-:W-:Y:S05]  /*0c10*/  BRA `(.L_x_34) ;  /* 0x0000000000407947 */ /* 0x000fea0003800000 */
.L_x_27:
[----:B------:R-:W0:Y:S02]  /*0c20*/  I2F.BF16.RZ R25, RZ ;  /* 0x000000ff00197306 */ /* 0x000e24000020e400 */
[----:B0-----:R-:W-:-:S05]  /*0c30*/  PRMT R17, R4, 0x5410, R25 ;  /* 0x0000541004117816 */ /* 0x001fca0000000019 */
[----:B------:R0:W-:Y:S02]  /*0c40*/  ATOM.E.ADD.BF16x2.RN.STRONG.GPU P0, RZ, desc[UR6][R22.64], R17 ;  /* 0x8000001116ff79a2 */ /* 0x0001e4000c10e706 */
[----:B0-----:R-:W-:Y:S05]  /*0c50*/  @P0 BRA `(.L_x_34) ;  /* 0x0000000000300947 */ /* 0x001fea0003800000 */
[----:B------:R-:W0:Y:S02]  /*0c60*/  QSPC.E.S P0, RZ, [R22] ;  /* 0x0000000016ff73aa */ /* 0x000e240000000500 */
[----:B0-----:R-:W-:Y:S05]  /*0c70*/  @!P0 BRA `(.L_x_35) ;  /* 0x00000000001c8947 */ /* 0x001fea0003800000 */
[----:B------:R-:W-:Y:S02]  /*0c80*/  MOV R22, R22 ;  /* 0x0000001600167202 */ /* 0x000fe40000000f00 */
[----:B------:R-:W-:-:S07]  /*0c90*/  PRMT R23, R4, 0x5410, R25 ;  /* 0x0000541004177816 */ /* 0x000fce0000000019 */
.L_x_36:
[----:B------:R-:W0:Y:S02]  /*0ca0*/  LDS R16, [R22] ;  /* 0x0000000016107984 */ /* 0x000e240000000800 */
[----:B0-----:R-:W-:-:S05]  /*0cb0*/  HFMA2.BF16_V2 R17, R16, 1, 1, R23 ;  /* 0x3f803f8010117831 */ /* 0x001fca0000200017 */
[----:B------:R-:W0:Y:S02]  /*0cc0*/  ATOMS.CAST.SPIN P0, [R22], R16, R17 ;  /* 0x000000101600758d */ /* 0x000e240001800011 */
[----:B0-----:R-:W-:Y:S05]  /*0cd0*/  @!P0 BRA `(.L_x_36) ;  /* 0xfffffffc00f08947 */ /* 0x001fea000383ffff */
[----:B------:R-:W-:Y:S05]  /*0ce0*/  BRA `(.L_x_34) ;  /* 0x00000000000c7947 */ /* 0x000fea0003800000 */
.L_x_35:
[----:B------:R-:W2:Y:S02]  /*0cf0*/  LD.E R16, desc[UR6][R22.64] ;  /* 0x0000000616107980 */ /* 0x000ea4000c101900 */
[----:B--2---:R-:W-:-:S05]  /*0d00*/  IMAD.IADD R17, R17, 0x1, R16 ;  /* 0x0000000111117824 */ /* 0x004fca00078e0210 */
[----:B------:R0:W-:Y:S02]  /*0d10*/  ST.E desc[UR6][R22.64], R17 ;  /* 0x0000001116007985 */ /* 0x0001e4000c101906 */
.L_x_34:
[----:B------:R-:W-:Y:S05]  /*0d20*/  BSYNC.RECONVERGENT B3 ;  /* 0x0000000000037941 */ /* 0x000fea0003800200 */
.L_x_26:
[----:B------:R-:W-:Y:S01]  /*0d30*/  ISETP.NE.AND P0, PT, R8, 0x1, PT ;  /* 0x000000010800780c */ /* 0x000fe20003f05270 */
[----:B0-----:R-:W-:-:S12]  /*0d40*/  IMAD.MOV.U32 R17, RZ, RZ, R5 ;  /* 0x000000ffff117224 */ /* 0x001fd800078e0005 */
[----:B------:R-:W-:Y:S05]  /*0d50*/  @!P0 BRA `(.L_x_25) ;  /* 0x0000000800008947 */ /* 0x000fea0003800000 */
[----:B------:R-:W-:Y:S01]  /*0d60*/  IMAD.IADD R21, R21, 0x1, R20 ;  /* 0x0000000115157824 */ /* 0x000fe200078e0214 */
[----:B------:R-:W-:Y:S04]  /*0d70*/  BSSY.RECONVERGENT B3, `(.L_x_37) ;  /* 0x000003a000037945 */ /* 0x000fe80003800200 */
[----:B------:R-:W-:Y:S02]  /*0d80*/  SHF.R.S64 R23, RZ, 0x1f, R21 ;  /* 0x0000001fff177819 */ /* 0x000fe40000001015 */
[----:B------:R-:W-:Y:S02]  /*0d90*/  ISETP.LT.AND P3, PT, R21, UR4, PT ;  /* 0x0000000415007c0c */ /* 0x000fe4000bf61270 */
[----:B------:R-:W-:-:S04]  /*0da0*/  IADD3 R22, P2, PT, R23, R14, RZ ;  /* 0x0000000e17167210 */ /* 0x000fc80007f5e0ff */
        /* <DEDUP_REMOVED lines=14> */
.L_x_43:
[----:B------:R-:W0:Y:S02]  /*0e90*/  LDS R16, [R22+-0x2] ;  /* 0xfffffe0016107984 */ /* 0x000e240000000800 */
[----:B0-----:R-:W-:-:S05]  /*0ea0*/  HADD2.BF16_V2 R17, R16, R23 ;  /* 0x0000001710117230 */ /* 0x001fca0000200000 */
[----:B------:R-:W0:Y:S02]  /*0eb0*/  ATOMS.CAST.SPIN P0, [R22+-0x2], R16, R17 ;  /* 0xfffffe101600758d */ /* 0x000e240001800011 */
[----:B0-----:R-:W-:Y:S05]  /*0ec0*/  @!P0 BRA `(.L_x_43) ;  /* 0xfffffffc00f08947 */ /* 0x001fea000383ffff */
[----:B------:R-:W-:Y:S05]  /*0ed0*/  BRA `(.L_x_41) ;  /* 0x0000000000447947 */ /* 0x000fea0003800000 */
.L_x_42:
[----:B------:R-:W2:Y:S02]  /*0ee0*/  LD.E R16, desc[UR6][R22.64+-0x2] ;  /* 0xfffffe0616107980 */ /* 0x000ea4000c101900 */
[----:B--2---:R-:W-:-:S05]  /*0ef0*/  IMAD.IADD R17, R25, 0x1, R16 ;  /* 0x0000000119117824 */ /* 0x004fca00078e0210 */
[----:B------:R1:W-:Y:S01]  /*0f00*/  ST.E desc[UR6][R22.64+-0x2], R17 ;  /* 0xfffffe1116007985 */ /* 0x0003e2000c101906 */
[----:B------:R-:W-:Y:S05]  /*0f10*/  BRA `(.L_x_41) ;  /* 0x0000000000347947 */ /* 0x000fea0003800000 */
.L_x_40:
[C---:B------:R-:W-:Y:S01]  /*0f20*/  LOP3.LUT R16, R22.reuse, 0xfffffffd, RZ, 0xc0, !PT ;  /* 0xfffffffd16107812 */ /* 0x040fe200078ec0ff */
[----:B------:R-:W-:Y:S01]  /*0f30*/  IMAD.MOV.U32 R17, RZ, RZ, R23 ;  /* 0x000000ffff117224 */ /* 0x000fe200078e0017 */
[----:B------:R-:W-:Y:S01]  /*0f40*/  LOP3.LUT R24, R22, 0x2, RZ, 0xc0, !PT ;  /* 0x0000000216187812 */ /* 0x000fe200078ec0ff */
[----:B------:R-:W-:-:S03]  /*0f50*/  IMAD.MOV.U32 R26, RZ, RZ, 0x3254 ;  /* 0x00003254ff1a7424 */ /* 0x000fc600078e00ff */
[----:B------:R0:W5:Y:S01]  /*0f60*/  LD.E R25, desc[UR6][R16.64] ;  /* 0x0000000610197980 */ /* 0x000162000c101900 */
[----:B------:R-:W-:-:S04]  /*0f70*/  ISETP.EQ.U32.AND P0, PT, R24, RZ, PT ;  /* 0x000000ff1800720c */ /* 0x000fc80003f02070 */
[----:B------:R-:W-:-:S09]  /*0f80*/  SEL R26, R26, 0x7610, P0 ;  /* 0x000076101a1a7807 */ /* 0x000fd20000000000 */
.L_x_44:
[----:B-----5:R-:W-:-:S05]  /*0f90*/  HADD2.BF16_V2 R24, R25, R4.H0_H0 ;  /* 0x2000000419187230 */ /* 0x020fca0000200000 */
[----:B------:R-:W-:-:S05]  /*0fa0*/  PRMT R27, R25, R26, R24 ;  /* 0x0000001a191b7216 */ /* 0x000fca0000000018 */
[----:B------:R-:W2:Y:S02]  /*0fb0*/  ATOM.E.CAS.STRONG.GPU PT, R24, [R16], R25, R27 ;  /* 0x000000191018738b */ /* 0x000ea400001ee11b */
[----:B--2---:R-:W-:Y:S01]  /*0fc0*/  ISETP.NE.U32.AND P0, PT, R24, R25, PT ;  /* 0x000000191800720c */ /* 0x004fe20003f05070 */
[----:B------:R-:W-:-:S12]  /*0fd0*/  IMAD.MOV.U32 R25, RZ, RZ, R24 ;  /* 0x000000ffff197224 */ /* 0x000fd800078e0018 */
[----:B------:R-:W-:Y:S05]  /*0fe0*/  @P0 BRA `(.L_x_44) ;  /* 0xfffffffc00e80947 */ /* 0x000fea000383ffff */
.L_x_41:
[----:B------:R-:W-:Y:S05]  /*0ff0*/  BSYNC.RECONVERGENT B4 ;  /* 0x0000000000047941 */ /* 0x000fea0003800200 */
.L_x_39:
[----:B------:R-:W-:Y:S05]  /*1000*/  BRA `(.L_x_45) ;  /* 0x0000000000407947 */ /* 0x000fea0003800000 */
.L_x_38:
        /* <DEDUP_REMOVED lines=8> */
.L_x_47:
[----:B------:R-:W0:Y:S02]  /*1090*/  LDS R16, [R22] ;  /* 0x0000000016107984 */ /* 0x000e240000000800 */
[----:B0-----:R-:W-:-:S05]  /*10a0*/  HFMA2.BF16_V2 R17, R16, 1, 1, R23 ;  /* 0x3f803f8010117831 */ /* 0x001fca0000200017 */
[----:B------:R-:W0:Y:S02]  /*10b0*/  ATOMS.CAST.SPIN P0, [R22], R16, R17 ;  /* 0x000000101600758d */ /* 0x000e240001800011 */
[----:B0-----:R-:W-:Y:S05]  /*10c0*/  @!P0 BRA `(.L_x_47) ;  /* 0xfffffffc00f08947 */ /* 0x001fea000383ffff */
[----:B------:R-:W-:Y:S05]  /*10d0*/  BRA `(.L_x_45) ;  /* 0x00000000000c7947 */ /* 0x000fea0003800000 */
.L_x_46:
[----:B------:R-:W2:Y:S02]  /*10e0*/  LD.E R16, desc[UR6][R22.64] ;  /* 0x0000000616107980 */ /* 0x000ea4000c101900 */
[----:B--2---:R-:W-:-:S05]  /*10f0*/  IMAD.IADD R17, R25, 0x1, R16 ;  /* 0x0000000119117824 */ /* 0x004fca00078e0210 */
[----:B------:R0:W-:Y:S02]  /*1100*/  ST.E desc[UR6][R22.64], R17 ;  /* 0x0000001116007985 */ /* 0x0001e4000c101906 */
.L_x_45:
[----:B------:R-:W-:Y:S05]  /*1110*/  BSYNC.RECONVERGENT B3 ;  /* 0x0000000000037941 */ /* 0x000fea0003800200 */
.L_x_37:
[----:B------:R-:W-:Y:S01]  /*1120*/  ISETP.NE.AND P0, PT, R8, 0x2, PT ;  /* 0x000000020800780c */ /* 0x000fe20003f05270 */
[----:B01----:R-:W-:-:S12]  /*1130*/  IMAD.MOV.U32 R17, RZ, RZ, R6 ;  /* 0x000000ffff117224 */ /* 0x003fd800078e0006 */
[----:B------:R-:W-:Y:S05]  /*1140*/  @!P0 BRA `(.L_x_25) ;  /* 0x0000000400048947 */ /* 0x000fea0003800000 */
[----:B------:R-:W-:-:S05]  /*1150*/  IMAD.IADD R20, R21, 0x1, R20 ;  /* 0x0000000115147824 */ /* 0x000fca00078e0214 */
[----:B------:R-:W-:Y:S02]  /*1160*/  SHF.R.S64 R17, RZ, 0x1f, R20 ;  /* 0x0000001fff117819 */ /* 0x000fe40000001014 */
[----:B------:R-:W-:Y:S02]  /*1170*/  ISETP.LT.AND P3, PT, R20, UR4, PT ;  /* 0x0000000414007c0c */ /* 0x000fe4000bf61270 */
[----:B------:R-:W-:-:S04]  /*1180*/  IADD3 R14, P2, PT, R17, R14, RZ ;  /* 0x0000000e110e7210 */ /* 0x000fc80007f5e0ff */
[----:B------:R-:W-:Y:S02]  /*1190*/  LOP3.LUT P0, RZ, R14, 0x3, RZ, 0xc0, !PT ;  /* 0x000000030eff7812 */ /* 0x000fe4000780c0ff */
[----:B------:R-:W-:-:S11]  /*11a0*/  LEA.HI.X.SX32 R15, R20, R15, 0x1, P2 ;  /* 0x0000000f140f7211 */ /* 0x000fd600010f0eff */
[----:B------:R-:W-:Y:S05]  /*11b0*/  @!P0 BRA P3, `(.L_x_48) ;  /* 0x00000000009c8947 */ /* 0x000fea0001800000 */
[----:B------:R-:W-:-:S13]  /*11c0*/  ISETP.LT.OR P0, PT, R20, 0x1, !P0 ;  /* 0x000000011400780c */ /* 0x000fda0004701670 */
[----:B------:R-:W-:Y:S05]  /*11d0*/  @P0 BRA `(.L_x_49) ;  /* 0x0000000000500947 */ /* 0x000fea0003800000 */
[----:B------:R-:W0:Y:S02]  /*11e0*/  I2F.BF16.RZ R17, RZ ;  /* 0x000000ff00117306 */ /* 0x000e24000020e400 */
[----:B0-----:R-:W-:-:S05]  /*11f0*/  PRMT R21, R17, 0x5410, R4 ;  /* 0x0000541011157816 */ /* 0x001fca0000000004 */
[----:B------:R0:W-:Y:S01]  /*1200*/  ATOM.E.ADD.BF16x2.RN.STRONG.GPU P0, RZ, desc[UR6][R14.64+-0x2], R21 ;  /* 0xfffffe150eff79a2 */ /* 0x0001e2000c10e706 */
[----:B------:R-:W-:Y:S04]  /*1210*/  BSSY.RECONVERGENT B3, `(.L_x_50) ;  /* 0x000000e000037945 */ /* 0x000fe80003800200 */
[----:B0-----:R-:W-:Y:S05]  /*1220*/  @P0 BRA `(.L_x_51) ;  /* 0x0000000000300947 */ /* 0x001fea0003800000 */
[----:B------:R-:W0:Y:S02]  /*1230*/  QSPC.E.S P0, RZ, [R14+-0x2] ;  /* 0xfffffe000eff73aa */ /* 0x000e240000000500 */
[----:B0-----:R-:W-:Y:S05]  /*1240*/  @!P0 BRA `(.L_x_52) ;  /* 0x00000000001c8947 */ /* 0x001fea0003800000 */
[----:B------:R-:W-:Y:S02]  /*1250*/  MOV R16, R14 ;  /* 0x0000000e00107202 */ /* 0x000fe40000000f00 */
[----:B------:R-:W-:-:S07]  /*1260*/  PRMT R17, R17, 0x5410, R4 ;  /* 0x0000541011117816 */ /* 0x000fce0000000004 */
.L_x_53:
[----:B------:R-:W0:Y:S02]  /*1270*/  LDS R14, [R16+-0x2] ;  /* 0xfffffe00100e7984 */ /* 0x000e240000000800 */
[----:B0-----:R-:W-:-:S05]  /*1280*/  HADD2.BF16_V2 R15, R14, R17 ;  /* 0x000000110e0f7230 */ /* 0x001fca0000200000 */
[----:B------:R-:W0:Y:S02]  /*1290*/  ATOMS.CAST.SPIN P0, [R16+-0x2], R14, R15 ;  /* 0xfffffe0e1000758d */ /* 0x000e24000180000f */
[----:B0-----:R-:W-:Y:S05]  /*12a0*/  @!P0 BRA `(.L_x_53) ;  /* 0xfffffffc00f08947 */ /* 0x001fea000383ffff */
[----:B------:R-:W-:Y:S05]  /*12b0*/  BRA `(.L_x_51) ;  /* 0x00000000000c7947 */ /* 0x000fea0003800000 */
.L_x_52:
[----:B------:R-:W2:Y:S02]  /*12c0*/  LD.E R16, desc[UR6][R14.64+-0x2] ;  /* 0xfffffe060e107980 */ /* 0x000ea4000c101900 */
[----:B--2---:R-:W-:-:S05]  /*12d0*/  IMAD.IADD R17, R21, 0x1, R16 ;  /* 0x0000000115117824 */ /* 0x004fca00078e0210 */
[----:B------:R0:W-:Y:S02]  /*12e0*/  ST.E desc[UR6][R14.64+-0x2], R17 ;  /* 0xfffffe110e007985 */ /* 0x0001e4000c101906 */
.L_x_51:
[----:B------:R-:W-:Y:S05]  /*12f0*/  BSYNC.RECONVERGENT B3 ;  /* 0x0000000000037941 */ /* 0x000fea0003800200 */
.L_x_50:
[----:B0-----:R-:W-:Y:S01]  /*1300*/  IMAD.MOV.U32 R17, RZ, RZ, R7 ;  /* 0x000000ffff117224 */ /* 0x001fe200078e0007 */
[----:B------:R-:W-:Y:S06]  /*1310*/  BRA `(.L_x_25) ;  /* 0x0000000000907947 */ /* 0x000fec0003800000 */
.L_x_49:
[C---:B------:R-:W-:Y:S01]  /*1320*/  LOP3.LUT R16, R14.reuse, 0xfffffffd, RZ, 0xc0, !PT ;  /* 0xfffffffd0e107812 */ /* 0x040fe200078ec0ff */
[----:B------:R-:W-:Y:S01]  /*1330*/  IMAD.MOV.U32 R17, RZ, RZ, R15 ;  /* 0x000000ffff117224 */ /* 0x000fe200078e000f */
[----:B------:R-:W-:Y:S01]  /*1340*/  LOP3.LUT R20, R14, 0x2, RZ, 0xc0, !PT ;  /* 0x000000020e147812 */ /* 0x000fe200078ec0ff */
[----:B------:R-:W-:Y:S01]  /*1350*/  IMAD.MOV.U32 R22, RZ, RZ, 0x3254 ;  /* 0x00003254ff167424 */ /* 0x000fe200078e00ff */
[----:B------:R-:W-:Y:S02]  /*1360*/  BSSY.RECONVERGENT B3, `(.L_x_54) ;  /* 0x000000a000037945 */ /* 0x000fe40003800200 */
[----:B------:R0:W5:Y:S01]  /*1370*/  LD.E R21, desc[UR6][R16.64] ;  /* 0x0000000610157980 */ /* 0x000162000c101900 */
[----:B------:R-:W-:-:S04]  /*1380*/  ISETP.EQ.U32.AND P0, PT, R20, RZ, PT ;  /* 0x000000ff1400720c */ /* 0x000fc80003f02070 */
[----:B------:R-:W-:-:S09]  /*1390*/  SEL R22, R22, 0x7610, P0 ;  /* 0x0000761016167807 */ /* 0x000fd20000000000 */
.L_x_55:
[----:B-----5:R-:W-:-:S05]  /*13a0*/  HADD2.BF16_V2 R20, R21, R4.H0_H0 ;  /* 0x2000000415147230 */ /* 0x020fca0000200000 */
[----:B------:R-:W-:-:S05]  /*13b0*/  PRMT R23, R21, R22, R20 ;  /* 0x0000001615177216 */ /* 0x000fca0000000014 */
[----:B------:R-:W2:Y:S02]  /*13c0*/  ATOM.E.CAS.STRONG.GPU PT, R20, [R16], R21, R23 ;  /* 0x000000151014738b */ /* 0x000ea400001ee117 */
[----:B--2---:R-:W-:Y:S01]  /*13d0*/  ISETP.NE.U32.AND P0, PT, R20, R21, PT ;  /* 0x000000151400720c */ /* 0x004fe20003f05070 */
[----:B------:R-:W-:-:S12]  /*13e0*/  IMAD.MOV.U32 R21, RZ, RZ, R20 ;  /* 0x000000ffff157224 */ /* 0x000fd800078e0014 */
[----:B------:R-:W-:Y:S05]  /*13f0*/  @P0 BRA `(.L_x_55) ;  /* 0xfffffffc00e80947 */ /* 0x000fea000383ffff */
[----:B------:R-:W-:Y:S05]  /*1400*/  BSYNC.RECONVERGENT B3 ;  /* 0x0000000000037941 */ /* 0x000fea0003800200 */
.L_x_54:
[----:B0-----:R-:W-:Y:S01]  /*1410*/  IMAD.MOV.U32 R17, RZ, RZ, R7 ;  /* 0x000000ffff117224 */ /* 0x001fe200078e0007 */
[----:B------:R-:W-:Y:S06]  /*1420*/  BRA `(.L_x_25) ;  /* 0x00000000004c7947 */ /* 0x000fec0003800000 */
.L_x_48:
[----:B------:R-:W0:Y:S02]  /*1430*/  I2F.BF16.RZ R17, RZ ;  /* 0x000000ff00117306 */ /* 0x000e24000020e400 */
[----:B0-----:R-:W-:-:S05]  /*1440*/  PRMT R21, R4, 0x5410, R17 ;  /* 0x0000541004157816 */ /* 0x001fca0000000011 */
[----:B------:R0:W-:Y:S01]  /*1450*/  ATOM.E.ADD.BF16x2.RN.STRONG.GPU P0, RZ, desc[UR6][R14.64], R21 ;  /* 0x800000150eff79a2 */ /* 0x0001e2000c10e706 */
[----:B------:R-:W-:Y:S04]  /*1460*/  BSSY.RECONVERGENT B3, `(.L_x_56) ;  /* 0x000000e000037945 */ /* 0x000fe80003800200 */
[----:B0-----:R-:W-:Y:S05]  /*1470*/  @P0 BRA `(.L_x_57) ;  /* 0x0000000000300947 */ /* 0x001fea0003800000 */
[----:B------:R-:W0:Y:S02]  /*1480*/  QSPC.E.S P0, RZ, [R14] ;  /* 0x000000000eff73aa */ /* 0x000e240000000500 */
[----:B0-----:R-:W-:Y:S05]  /*1490*/  @!P0 BRA `(.L_x_58) ;  /* 0x00000000001c8947 */ /* 0x001fea0003800000 */
[----:B------:R-:W-:Y:S02]  /*14a0*/  MOV R16, R14 ;  /* 0x0000000e00107202 */ /* 0x000fe40000000f00 */
[----:B------:R-:W-:-:S07]  /*14b0*/  PRMT R17, R4, 0x5410, R17 ;  /* 0x0000541004117816 */ /* 0x000fce0000000011 */
.L_x_59:
[----:B------:R-:W0:Y:S02]  /*14c0*/  LDS R14, [R16] ;  /* 0x00000000100e7984 */ /* 0x000e240000000800 */
[----:B0-----:R-:W-:-:S05]  /*14d0*/  HFMA2.BF16_V2 R15, R14, 1, 1, R17 ;  /* 0x3f803f800e0f7831 */ /* 0x001fca0000200011 */
[----:B------:R-:W0:Y:S02]  /*14e0*/  ATOMS.CAST.SPIN P0, [R16], R14, R15 ;  /* 0x0000000e1000758d */ /* 0x000e24000180000f */
[----:B0-----:R-:W-:Y:S05]  /*14f0*/  @!P0 BRA `(.L_x_59) ;  /* 0xfffffffc00f08947 */ /* 0x001fea000383ffff */
[----:B------:R-:W-:Y:S05]  /*1500*/  BRA `(.L_x_57) ;  /* 0x00000000000c7947 */ /* 0x000fea0003800000 */
.L_x_58:
[----:B------:R-:W2:Y:S02]  /*1510*/  LD.E R16, desc[UR6][R14.64] ;  /* 0x000000060e107980 */ /* 0x000ea4000c101900 */
[----:B--2---:R-:W-:-:S05]  /*1520*/  IMAD.IADD R17, R21, 0x1, R16 ;  /* 0x0000000115117824 */ /* 0x004fca00078e0210 */
[----:B------:R0:W-:Y:S02]  /*1530*/  ST.E desc[UR6][R14.64], R17 ;  /* 0x000000110e007985 */ /* 0x0001e4000c101906 */
.L_x_57:
[----:B------:R-:W-:Y:S05]  /*1540*/  BSYNC.RECONVERGENT B3 ;  /* 0x0000000000037941 */ /* 0x000fea0003800200 */
.L_x_56:
[----:B0-----:R-:W-:-:S07]  /*1550*/  IMAD.MOV.U32 R17, RZ, RZ, R7 ;  /* 0x000000ffff117224 */ /* 0x001fce00078e0007 */
.L_x_25:
[----:B------:R-:W-:Y:S05]  /*1560*/  BSYNC.RECONVERGENT B0 ;  /* 0x0000000000007941 */ /* 0x000fea0003800200 */
.L_x_24:
[----:B------:R-:W-:Y:S05]  /*1570*/  @P1 BRA `(.L_x_23) ;  /* 0x0000000c00fc1947 */ /* 0x000fea0003800000 */
[C---:B------:R-:W-:Y:S02]  /*1580*/  IMAD.IADD R20, R17.reuse, 0x1, -R0 ;  /* 0x0000000111147824 */ /* 0x040fe400078e0a00 */
[----:B------:R-:W-:-:S07]  /*1590*/  VIADD R21, R17, 0x1 ;  /* 0x0000000111157836 */ /* 0x000fce0000000000 */
.L_x_104:
[----:B0-----:R-:W0:Y:S01]  /*15a0*/  LDC R23, c[0x0][0x408] ;  /* 0x00010200ff177b82 */ /* 0x001e220000000800 */
[----:B------:R-:W-:Y:S01]  /*15b0*/  VIADD R16, R21, 0xffffffff ;  /* 0xffffffff15107836 */ /* 0x000fe20000000000 */
[----:B------:R-:W-:Y:S01]  /*15c0*/  BSSY.RECONVERGENT B0, `(.L_x_60) ;  /* 0x0000042000007945 */ /* 0x000fe20003800200 */
[----:B------:R-:W-:-:S05]  /*15d0*/  VIADD R20, R20, 0x4 ;  /* 0x0000000414147836 */ /* 0x000fca0000000000 */
[----:B-1----:R-:W1:Y:S01]  /*15e0*/  LDC.64 R14, c[0x0][0x3c8] ;  /* 0x0000f200ff0e7b82 */ /* 0x002e620000000a00 */
[----:B------:R-:W-:Y:S01]  /*15f0*/  ISETP.NE.AND P2, PT, R20, RZ, PT ;  /* 0x000000ff1400720c */ /* 0x000fe20003f45270 */
[----:B0-----:R-:W-:-:S05]  /*1600*/  IMAD R16, R16, R23, R12 ;  /* 0x0000001710107224 */ /* 0x001fca00078e020c */
[----:B------:R-:W-:Y:S02]  /*1610*/  SHF.R.S64 R25, RZ, 0x1f, R16 ;  /* 0x0000001fff197819 */ /* 0x000fe40000001010 */
[----:B------:R-:W-:Y:S02]  /*1620*/  ISETP.LT.AND P0, PT, R16, UR4, PT ;  /* 0x0000000410007c0c */ /* 0x000fe4000bf01270 */
[----:B-1----:R-:W-:-:S04]  /*1630*/  IADD3 R24, P3, PT, R25, R14, RZ ;  /* 0x0000000e19187210 */ /* 0x002fc80007f7e0ff */
[----:B------:R-:W-:Y:S02]  /*1640*/  LOP3.LUT R17, R24, 0x3, RZ, 0xc0, !PT ;  /* 0x0000000318117812 */ /* 0x000fe400078ec0ff */
[----:B------:R-:W-:Y:S02]  /*1650*/  LEA.HI.X.SX32 R25, R16, R15, 0x1, P3 ;  /* 0x0000000f10197211 */ /* 0x000fe400018f0eff */
[----:B------:R-:W-:-:S04]  /*1660*/  ISETP.NE.U32.AND P4, PT, R17, RZ, PT ;  /* 0x000000ff1100720c */ /* 0x000fc80003f85070 */
[----:B------:R-:W-:-:S13]  /*1670*/  ISETP.NE.OR.EX P0, PT, RZ, RZ, !P0, P4 ;  /* 0x000000ffff00720c */ /* 0x000fda0004705740 */
[----:B------:R-:W-:Y:S05]  /*1680*/  @P0 BRA `(.L_x_61) ;  /* 0x00000000004c0947 */ /* 0x000fea0003800000 */
        /* <DEDUP_REMOVED lines=9> */
.L_x_65:
[----:B------:R-:W0:Y:S02]  /*1720*/  LDS R16, [R24] ;  /* 0x0000000018107984 */ /* 0x000e240000000800 */
[----:B0-----:R-:W-:-:S05]  /*1730*/  HFMA2.BF16_V2 R17, R16, 1, 1, R25 ;  /* 0x3f803f8010117831 */ /* 0x001fca0000200019 */
[----:B------:R-:W0:Y:S02]  /*1740*/  ATOMS.CAST.SPIN P0, [R24], R16, R17 ;  /* 0x000000101800758d */ /* 0x000e240001800011 */
[----:B0-----:R-:W-:Y:S05]  /*1750*/  @!P0 BRA `(.L_x_65) ;  /* 0xfffffffc00f08947 */ /* 0x001fea000383ffff */
[----:B------:R-:W-:Y:S05]  /*1760*/  BRA `(.L_x_63) ;  /* 0x00000000000c7947 */ /* 0x000fea0003800000 */
.L_x_64:
[----:B------:R-:W2:Y:S02]  /*1770*/  LD.E R16, desc[UR6][R24.64] ;  /* 0x0000000618107980 */ /* 0x000ea4000c101900 */
[----:B--2---:R-:W-:-:S05]  /*1780*/  IMAD.IADD R17, R27, 0x1, R16 ;  /* 0x000000011b117824 */ /* 0x004fca00078e0210 */
[----:B------:R0:W-:Y:S02]  /*1790*/  ST.E desc[UR6][R24.64], R17 ;  /* 0x0000001118007985 */ /* 0x0001e4000c101906 */
.L_x_63:
[----:B------:R-:W-:Y:S05]  /*17a0*/  BSYNC.RECONVERGENT B3 ;  /* 0x0000000000037941 */ /* 0x000fea0003800200 */
.L_x_62:
[----:B------:R-:W-:Y:S05]  /*17b0*/  BRA `(.L_x_66) ;  /* 0x0000000000887947 */ /* 0x000fea0003800000 */
.L_x_61:
[----:B------:R-:W-:-:S04]  /*17c0*/  ISETP.NE.U32.AND P0, PT, R17, RZ, PT ;  /* 0x000000ff1100720c */ /* 0x000fc80003f05070 */
[----:B------:R-:W-:-:S04]  /*17d0*/  ISETP.NE.AND.EX P0, PT, RZ, RZ, PT, P0 ;  /* 0x000000ffff00720c */ /* 0x000fc80003f05300 */
[----:B------:R-:W-:-:S13]  /*17e0*/  ISETP.LT.OR P0, PT, R16, 0x1, !P0 ;  /* 0x000000011000780c */ /* 0x000fda0004701670 */
        /* <DEDUP_REMOVED lines=9> */
.L_x_69:
[----:B------:R-:W0:Y:S02]  /*1880*/  LDS R16, [R24+-0x2] ;  /* 0xfffffe0018107984 */ /* 0x000e240000000800 */
[----:B0-----:R-:W-:-:S05]  /*1890*/  HADD2.BF16_V2 R17, R16, R25 ;  /* 0x0000001910117230 */ /* 0x001fca0000200000 */
[----:B------:R-:W0:Y:S02]  /*18a0*/  ATOMS.CAST.SPIN P0, [R24+-0x2], R16, R17 ;  /* 0xfffffe101800758d */ /* 0x000e240001800011 */
[----:B0-----:R-:W-:Y:S05]  /*18b0*/  @!P0 BRA `(.L_x_69) ;  /* 0xfffffffc00f08947 */ /* 0x001fea000383ffff */
[----:B------:R-:W-:Y:S05]  /*18c0*/  BRA `(.L_x_66) ;  /* 0x0000000000447947 */ /* 0x000fea0003800000 */
.L_x_68:
[----:B------:R-:W2:Y:S02]  /*18d0*/  LD.E R16, desc[UR6][R24.64+-0x2] ;  /* 0xfffffe0618107980 */ /* 0x000ea4000c101900 */
[----:B--2---:R-:W-:-:S05]  /*18e0*/  IMAD.IADD R17, R27, 0x1, R16 ;  /* 0x000000011b117824 */ /* 0x004fca00078e0210 */
[----:B------:R0:W-:Y:S01]  /*18f0*/  ST.E desc[UR6][R24.64+-0x2], R17 ;  /* 0xfffffe1118007985 */ /* 0x0001e2000c101906 */
[----:B------:R-:W-:Y:S05]  /*1900*/  BRA `(.L_x_66) ;  /* 0x0000000000347947 */ /* 0x000fea0003800000 */
.L_x_67:
[C---:B------:R-:W-:Y:S01]  /*1910*/  LOP3.LUT R16, R24.reuse, 0xfffffffd, RZ, 0xc0, !PT ;  /* 0xfffffffd18107812 */ /* 0x040fe200078ec0ff */
[----:B------:R-:W-:Y:S01]  /*1920*/  IMAD.MOV.U32 R17, RZ, RZ, R25 ;  /* 0x000000ffff117224 */ /* 0x000fe200078e0019 */
[----:B------:R-:W-:Y:S01]  /*1930*/  LOP3.LUT R22, R24, 0x2, RZ, 0xc0, !PT ;  /* 0x0000000218167812 */ /* 0x000fe200078ec0ff */
[----:B------:R-:W-:-:S03]  /*1940*/  IMAD.MOV.U32 R26, RZ, RZ, 0x3254 ;  /* 0x00003254ff1a7424 */ /* 0x000fc600078e00ff */
[----:B------:R0:W5:Y:S01]  /*1950*/  LD.E R27, desc[UR6][R16.64] ;  /* 0x00000006101b7980 */ /* 0x000162000c101900 */
[----:B------:R-:W-:-:S04]  /*1960*/  ISETP.EQ.U32.AND P0, PT, R22, RZ, PT ;  /* 0x000000ff1600720c */ /* 0x000fc80003f02070 */
[----:B------:R-:W-:-:S09]  /*1970*/  SEL R26, R26, 0x7610, P0 ;  /* 0x000076101a1a7807 */ /* 0x000fd20000000000 */
.L_x_70:
[----:B-----5:R-:W-:-:S05]  /*1980*/  HADD2.BF16_V2 R22, R27, R4.H0_H0 ;  /* 0x200000041b167230 */ /* 0x020fca0000200000 */
[----:B------:R-:W-:-:S05]  /*1990*/  PRMT R29, R27, R26, R22 ;  /* 0x0000001a1b1d7216 */ /* 0x000fca0000000016 */
[----:B------:R-:W2:Y:S02]  /*19a0*/  ATOM.E.CAS.STRONG.GPU PT, R22, [R16], R27, R29 ;  /* 0x0000001b1016738b */ /* 0x000ea400001ee11d */
[----:B--2---:R-:W-:Y:S01]  /*19b0*/  ISETP.NE.U32.AND P0, PT, R22, R27, PT ;  /* 0x0000001b1600720c */ /* 0x004fe20003f05070 */
[----:B------:R-:W-:-:S12]  /*19c0*/  IMAD.MOV.U32 R27, RZ, RZ, R22 ;  /* 0x000000ffff1b7224 */ /* 0x000fd800078e0016 */
[----:B------:R-:W-:Y:S05]  /*19d0*/  @P0 BRA `(.L_x_70) ;  /* 0xfffffffc00e80947 */ /* 0x000fea000383ffff */
.L_x_66:
[----:B------:R-:W-:Y:S05]  /*19e0*/  BSYNC.RECONVERGENT B0 ;  /* 0x0000000000007941 */ /* 0x000fea0003800200 */
.L_x_60:
[----:B0-----:R-:W-:Y:S01]  /*19f0*/  IMAD R16, R21, R23, R12 ;  /* 0x0000001715107224 */ /* 0x001fe200078e020c */
        /* <DEDUP_REMOVED lines=18> */
.L_x_77:
[----:B------:R-:W0:Y:S02]  /*1b20*/  LDS R16, [R24+-0x2] ;  /* 0xfffffe0018107984 */ /* 0x000e240000000800 */
[----:B0-----:R-:W-:-:S05]  /*1b30*/  HFMA2.BF16_V2 R17, R16, 1, 1, R25 ;  /* 0x3f803f8010117831 */ /* 0x001fca0000200019 */
[----:B------:R-:W0:Y:S02]  /*1b40*/  ATOMS.CAST.SPIN P0, [R24+-0x2], R16, R17 ;  /* 0xfffffe101800758d */ /* 0x000e240001800011 */
[----:B0-----:R-:W-:Y:S05]  /*1b50*/  @!P0 BRA `(.L_x_77) ;  /* 0xfffffffc00f08947 */ /* 0x001fea000383ffff */
[----:B------:R-:W-:Y:S05]  /*1b60*/  BRA `(.L_x_75) ;  /* 0x0000000000447947 */ /* 0x000fea0003800000 */
.L_x_76:
[----:B------:R-:W2:Y:S02]  /*1b70*/  LD.E R16, desc[UR6][R24.64+-0x2] ;  /* 0xfffffe0618107980 */ /* 0x000ea4000c101900 */
[----:B--2---:R-:W-:-:S05]  /*1b80*/  IMAD.IADD R17, R27, 0x1, R16 ;  /* 0x000000011b117824 */ /* 0x004fca00078e0210 */
[----:B------:R1:W-:Y:S01]  /*1b90*/  ST.E desc[UR6][R24.64+-0x2], R17 ;  /* 0xfffffe1118007985 */ /* 0x0003e2000c101906 */
[----:B------:R-:W-:Y:S05]  /*1ba0*/  BRA `(.L_x_75) ;  /* 0x0000000000347947 */ /* 0x000fea0003800000 */
.L_x_74:
[C---:B------:R-:W-:Y:S01]  /*1bb0*/  LOP3.LUT R16, R24.reuse, 0xfffffffd, RZ, 0xc0, !PT ;  /* 0xfffffffd18107812 */ /* 0x040fe200078ec0ff */
[----:B------:R-:W-:Y:S01]  /*1bc0*/  IMAD.MOV.U32 R17, RZ, RZ, R25 ;  /* 0x000000ffff117224 */ /* 0x000fe200078e0019 */
[----:B------:R-:W-:Y:S01]  /*1bd0*/  LOP3.LUT R22, R24, 0x2, RZ, 0xc0, !PT ;  /* 0x0000000218167812 */ /* 0x000fe200078ec0ff */
[----:B------:R-:W-:-:S03]  /*1be0*/  IMAD.MOV.U32 R26, RZ, RZ, 0x3254 ;  /* 0x00003254ff1a7424 */ /* 0x000fc600078e00ff */
[----:B------:R0:W5:Y:S01]  /*1bf0*/  LD.E R27, desc[UR6][R16.64] ;  /* 0x00000006101b7980 */ /* 0x000162000c101900 */
[----:B------:R-:W-:-:S04]  /*1c00*/  ISETP.EQ.U32.AND P0, PT, R22, RZ, PT ;  /* 0x000000ff1600720c */ /* 0x000fc80003f02070 */
[----:B------:R-:W-:-:S09]  /*1c10*/  SEL R26, R26, 0x7610, P0 ;  /* 0x000076101a1a7807 */ /* 0x000fd20000000000 */
.L_x_78:
[----:B-----5:R-:W-:-:S05]  /*1c20*/  HADD2.BF16_V2 R22, R27, R4.H0_H0 ;  /* 0x200000041b167230 */ /* 0x020fca0000200000 */
[----:B------:R-:W-:-:S05]  /*1c30*/  PRMT R29, R27, R26, R22 ;  /* 0x0000001a1b1d7216 */ /* 0x000fca0000000016 */
[----:B------:R-:W2:Y:S02]  /*1c40*/  ATOM.E.CAS.STRONG.GPU PT, R22, [R16], R27, R29 ;  /* 0x0000001b1016738b */ /* 0x000ea400001ee11d */
[----:B--2---:R-:W-:Y:S01]  /*1c50*/  ISETP.NE.U32.AND P0, PT, R22, R27, PT ;  /* 0x0000001b1600720c */ /* 0x004fe20003f05070 */
[----:B------:R-:W-:-:S12]  /*1c60*/  IMAD.MOV.U32 R27, RZ, RZ, R22 ;  /* 0x000000ffff1b7224 */ /* 0x000fd800078e0016 */
[----:B------:R-:W-:Y:S05]  /*1c70*/  @P0 BRA `(.L_x_78) ;  /* 0xfffffffc00e80947 */ /* 0x000fea000383ffff */
.L_x_75:
[----:B------:R-:W-:Y:S05]  /*1c80*/  BSYNC.RECONVERGENT B3 ;  /* 0x0000000000037941 */ /* 0x000fea0003800200 */
.L_x_73:
[----:B------:R-:W-:Y:S05]  /*1c90*/  BRA `(.L_x_79) ;  /* 0x0000000000407947 */ /* 0x000fea0003800000 */
.L_x_72:
        /* <DEDUP_REMOVED lines=8> */
.L_x_81:
[----:B------:R-:W0:Y:S02]  /*1d20*/  LDS R16, [R24] ;  /* 0x0000000018107984 */ /* 0x000e240000000800 */
[----:B0-----:R-:W-:-:S05]  /*1d30*/  HFMA2.BF16_V2 R17, R16, 1, 1, R25 ;  /* 0x3f803f8010117831 */ /* 0x001fca0000200019 */
[----:B------:R-:W0:Y:S02]  /*1d40*/  ATOMS.CAST.SPIN P0, [R24], R16, R17 ;  /* 0x000000101800758d */ /* 0x000e240001800011 */
[----:B0-----:R-:W-:Y:S05]  /*1d50*/  @!P0 BRA `(.L_x_81) ;  /* 0xfffffffc00f08947 */ /* 0x001fea000383ffff */
[----:B------:R-:W-:Y:S05]  /*1d60*/  BRA `(.L_x_79) ;  /* 0x00000000000c7947 */ /* 0x000fea0003800000 */
.L_x_80:
[----:B------:R-:W2:Y:S02]  /*1d70*/  LD.E R16, desc[UR6][R24.64] ;  /* 0x0000000618107980 */ /* 0x000ea4000c101900 */
[----:B--2---:R-:W-:-:S05]  /*1d80*/  IMAD.IADD R17, R27, 0x1, R16 ;  /* 0x000000011b117824 */ /* 0x004fca00078e0210 */
[----:B------:R0:W-:Y:S02]  /*1d90*/  ST.E desc[UR6][R24.64], R17 ;  /* 0x0000001118007985 */ /* 0x0001e4000c101906 */
.L_x_79:
[----:B------:R-:W-:Y:S05]  /*1da0*/  BSYNC.RECONVERGENT B0 ;  /* 0x0000000000007941 */ /* 0x000fea0003800200 */
.L_x_71:
[----:B0-----:R-:W-:Y:S01]  /*1db0*/  VIADD R16, R21, 0x1 ;  /* 0x0000000115107836 */ /* 0x001fe20000000000 */
[----:B------:R-:W-:Y:S03]  /*1dc0*/  BSSY.RECONVERGENT B0, `(.L_x_82) ;  /* 0x000003b000007945 */ /* 0x000fe60003800200 */
[----:B------:R-:W-:-:S05]  /*1dd0*/  IMAD R16, R16, R23, R12 ;  /* 0x0000001710107224 */ /* 0x000fca00078e020c */
[----:B-1----:R-:W-:Y:S02]  /*1de0*/  SHF.R.S64 R25, RZ, 0x1f, R16 ;  /* 0x0000001fff197819 */ /* 0x002fe40000001010 */
        /* <DEDUP_REMOVED lines=16> */
.L_x_88:
[----:B------:R-:W0:Y:S02]  /*1ef0*/  LDS R16, [R24+-0x2] ;  /* 0xfffffe0018107984 */ /* 0x000e240000000800 */
[----:B0-----:R-:W-:-:S05]  /*1f00*/  HFMA2.BF16_V2 R17, R16, 1, 1, R25 ;  /* 0x3f803f8010117831 */ /* 0x001fca0000200019 */
[----:B------:R-:W0:Y:S02]  /*1f10*/  ATOMS.CAST.SPIN P0, [R24+-0x2], R16, R17 ;  /* 0xfffffe101800758d */ /* 0x000e240001800011 */
[----:B0-----:R-:W-:Y:S05]  /*1f20*/  @!P0 BRA `(.L_x_88) ;  /* 0xfffffffc00f08947 */ /* 0x001fea000383ffff */
[----:B------:R-:W-:Y:S05]  /*1f30*/  BRA `(.L_x_86) ;  /* 0x0000000000447947 */ /* 0x000fea0003800000 */
.L_x_87:
[----:B------:R-:W2:Y:S02]  /*1f40*/  LD.E R16, desc[UR6][R24.64+-0x2] ;  /* 0xfffffe0618107980 */ /* 0x000ea4000c101900 */
[----:B--2---:R-:W-:-:S05]  /*1f50*/  IMAD.IADD R17, R27, 0x1, R16 ;  /* 0x000000011b117824 */ /* 0x004fca00078e0210 */
[----:B------:R0:W-:Y:S01]  /*1f60*/  ST.E desc[UR6][R24.64+-0x2], R17 ;  /* 0xfffffe1118007985 */ /* 0x0001e2000c101906 */
[----:B------:R-:W-:Y:S05]  /*1f70*/  BRA `(.L_x_86) ;  /* 0x0000000000347947 */ /* 0x000fea0003800000 */
.L_x_85:
[C---:B------:R-:W-:Y:S01]  /*1f80*/  LOP3.LUT R16, R24.reuse, 0xfffffffd, RZ, 0xc0, !PT ;  /* 0xfffffffd18107812 */ /* 0x040fe200078ec0ff */
[----:B------:R-:W-:Y:S01]  /*1f90*/  IMAD.MOV.U32 R17, RZ, RZ, R25 ;  /* 0x000000ffff117224 */ /* 0x000fe200078e0019 */
[----:B------:R-:W-:Y:S01]  /*1fa0*/  LOP3.LUT R22, R24, 0x2, RZ, 0xc0, !PT ;  /* 0x0000000218167812 */ /* 0x000fe200078ec0ff */
[----:B------:R-:W-:-:S03]  /*1fb0*/  IMAD.MOV.U32 R26, RZ, RZ, 0x3254 ;  /* 0x00003254ff1a7424 */ /* 0x000fc600078e00ff */
[----:B------:R0:W5:Y:S01]  /*1fc0*/  LD.E R27, desc[UR6][R16.64] ;  /* 0x00000006101b7980 */ /* 0x000162000c101900 */
[----:B------:R-:W-:-:S04]  /*1fd0*/  ISETP.EQ.U32.AND P0, PT, R22, RZ, PT ;  /* 0x000000ff1600720c */ /* 0x000fc80003f02070 */
[----:B------:R-:W-:-:S09]  /*1fe0*/  SEL R26, R26, 0x7610, P0 ;  /* 0x000076101a1a7807 */ /* 0x000fd20000000000 */
.L_x_89:
[----:B-----5:R-:W-:-:S05]  /*1ff0*/  HADD2.BF16_V2 R22, R27, R4.H0_H0 ;  /* 0x200000041b167230 */ /* 0x020fca0000200000 */
[----:B------:R-:W-:-:S05]  /*2000*/  PRMT R29, R27, R26, R22 ;  /* 0x0000001a1b1d7216 */ /* 0x000fca0000000016 */
[----:B------:R-:W2:Y:S02]  /*2010*/  ATOM.E.CAS.STRONG.GPU PT, R22, [R16], R27, R29 ;  /* 0x0000001b1016738b */ /* 0x000ea400001ee11d */
[----:B--2---:R-:W-:Y:S01]  /*2020*/  ISETP.NE.U32.AND P0, PT, R22, R27, PT ;  /* 0x0000001b1600720c */ /* 0x004fe20003f05070 */
[----:B------:R-:W-:-:S12]  /*2030*/  IMAD.MOV.U32 R27, RZ, RZ, R22 ;  /* 0x000000ffff1b7224 */ /* 0x000fd800078e0016 */
[----:B------:R-:W-:Y:S05]  /*2040*/  @P0 BRA `(.L_x_89) ;  /* 0xfffffffc00e80947 */ /* 0x000fea000383ffff */
.L_x_86:
[----:B------:R-:W-:Y:S05]  /*2050*/  BSYNC.RECONVERGENT B3 ;  /* 0x0000000000037941 */ /* 0x000fea0003800200 */
.L_x_84:
[----:B------:R-:W-:Y:S05]  /*2060*/  BRA `(.L_x_90) ;  /* 0x0000000000407947 */ /* 0x000fea0003800000 */
.L_x_83:
        /* <DEDUP_REMOVED lines=8> */
.L_x_92:
[----:B------:R-:W0:Y:S02]  /*20f0*/  LDS R16, [R24] ;  /* 0x0000000018107984 */ /* 0x000e240000000800 */
[----:B0-----:R-:W-:-:S05]  /*2100*/  HFMA2.BF16_V2 R17, R16, 1, 1, R25 ;  /* 0x3f803f8010117831 */ /* 0x001fca0000200019 */
[----:B------:R-:W0:Y:S02]  /*2110*/  ATOMS.CAST.SPIN P0, [R24], R16, R17 ;  /* 0x000000101800758d */ /* 0x000e240001800011 */
[----:B0-----:R-:W-:Y:S05]  /*2120*/  @!P0 BRA `(.L_x_92) ;  /* 0xfffffffc00f08947 */ /* 0x001fea000383ffff */
[----:B------:R-:W-:Y:S05]  /*2130*/  BRA `(.L_x_90) ;  /* 0x00000000000c7947 */ /* 0x000fea0003800000 */
.L_x_91:
[----:B------:R-:W2:Y:S02]  /*2140*/  LD.E R16, desc[UR6][R24.64] ;  /* 0x0000000618107980 */ /* 0x000ea4000c101900 */
[----:B--2---:R-:W-:-:S05]  /*2150*/  IMAD.IADD R17, R27, 0x1, R16 ;  /* 0x000000011b117824 */ /* 0x004fca00078e0210 */
[----:B------:R0:W-:Y:S02]  /*2160*/  ST.E desc[UR6][R24.64], R17 ;  /* 0x0000001118007985 */ /* 0x0001e4000c101906 */
.L_x_90:
[----:B------:R-:W-:Y:S05]  /*2170*/  BSYNC.RECONVERGENT B0 ;  /* 0x0000000000007941 */ /* 0x000fea0003800200 */
.L_x_82:
[----:B0-----:R-:W-:Y:S01]  /*2180*/  VIADD R16, R21, 0x2 ;  /* 0x0000000215107836 */ /* 0x001fe20000000000 */
[----:B------:R-:W-:Y:S03]  /*2190*/  BSSY.RECONVERGENT B0, `(.L_x_93) ;  /* 0x000003b000007945 */ /* 0x000fe60003800200 */
[----:B------:R-:W-:-:S05]  /*21a0*/  IMAD R16, R16, R23, R12 ;  /* 0x0000001710107224 */ /* 0x000fca00078e020c */
        /* <DEDUP_REMOVED lines=17> */
.L_x_99:
[----:B------:R-:W0:Y:S02]  /*22c0*/  LDS R14, [R16+-0x2] ;  /* 0xfffffe00100e7984 */ /* 0x000e240000000800 */
[----:B0-----:R-:W-:-:S05]  /*22d0*/  HFMA2.BF16_V2 R15, R14, 1, 1, R17 ;  /* 0x3f803f800e0f7831 */ /* 0x001fca0000200011 */
[----:B------:R-:W0:Y:S02]  /*22e0*/  ATOMS.CAST.SPIN P0, [R16+-0x2], R14, R15 ;  /* 0xfffffe0e1000758d */ /* 0x000e24000180000f */
[----:B0-----:R-:W-:Y:S05]  /*22f0*/  @!P0 BRA `(.L_x_99) ;  /* 0xfffffffc00f08947 */ /* 0x001fea000383ffff */
[----:B------:R-:W-:Y:S05]  /*2300*/  BRA `(.L_x_97) ;  /* 0x0000000000447947 */ /* 0x000fea0003800000 */
.L_x_98:
[----:B------:R-:W2:Y:S02]  /*2310*/  LD.E R16, desc[UR6][R14.64+-0x2] ;  /* 0xfffffe060e107980 */ /* 0x000ea4000c101900 */
[----:B--2---:R-:W-:-:S05]  /*2320*/  IMAD.IADD R17, R23, 0x1, R16 ;  /* 0x0000000117117824 */ /* 0x004fca00078e0210 */
[----:B------:R0:W-:Y:S01]  /*2330*/  ST.E desc[UR6][R14.64+-0x2], R17 ;  /* 0xfffffe110e007985 */ /* 0x0001e2000c101906 */
[----:B------:R-:W-:Y:S05]  /*2340*/  BRA `(.L_x_97) ;  /* 0x0000000000347947 */ /* 0x000fea0003800000 */
.L_x_96:
[C---:B------:R-:W-:Y:S01]  /*2350*/  LOP3.LUT R16, R14.reuse, 0xfffffffd, RZ, 0xc0, !PT ;  /* 0xfffffffd0e107812 */ /* 0x040fe200078ec0ff */
[----:B------:R-:W-:Y:S01]  /*2360*/  IMAD.MOV.U32 R17, RZ, RZ, R15 ;  /* 0x000000ffff117224 */ /* 0x000fe200078e000f */
[----:B------:R-:W-:Y:S01]  /*2370*/  LOP3.LUT R22, R14, 0x2, RZ, 0xc0, !PT ;  /* 0x000000020e167812 */ /* 0x000fe200078ec0ff */
[----:B------:R-:W-:-:S03]  /*2380*/  IMAD.MOV.U32 R24, RZ, RZ, 0x3254 ;  /* 0x00003254ff187424 */ /* 0x000fc600078e00ff */
[----:B------:R0:W5:Y:S01]  /*2390*/  LD.E R23, desc[UR6][R16.64] ;  /* 0x0000000610177980 */ /* 0x000162000c101900 */
[----:B------:R-:W-:-:S04]  /*23a0*/  ISETP.EQ.U32.AND P0, PT, R22, RZ, PT ;  /* 0x000000ff1600720c */ /* 0x000fc80003f02070 */
[----:B------:R-:W-:-:S09]  /*23b0*/  SEL R24, R24, 0x7610, P0 ;  /* 0x0000761018187807 */ /* 0x000fd20000000000 */
.L_x_100:
[----:B-----5:R-:W-:-:S05]  /*23c0*/  HADD2.BF16_V2 R22, R23, R4.H0_H0 ;  /* 0x2000000417167230 */ /* 0x020fca0000200000 */
[----:B------:R-:W-:-:S05]  /*23d0*/  PRMT R25, R23, R24, R22 ;  /* 0x0000001817197216 */ /* 0x000fca0000000016 */
[----:B------:R-:W2:Y:S02]  /*23e0*/  ATOM.E.CAS.STRONG.GPU PT, R22, [R16], R23, R25 ;  /* 0x000000171016738b */ /* 0x000ea400001ee119 */
[----:B--2---:R-:W-:Y:S01]  /*23f0*/  ISETP.NE.U32.AND P0, PT, R22, R23, PT ;  /* 0x000000171600720c */ /* 0x004fe20003f05070 */
[----:B------:R-:W-:-:S12]  /*2400*/  IMAD.MOV.U32 R23, RZ, RZ, R22 ;  /* 0x000000ffff177224 */ /* 0x000fd800078e0016 */
[----:B------:R-:W-:Y:S05]  /*2410*/  @P0 BRA `(.L_x_100) ;  /* 0xfffffffc00e80947 */ /* 0x000fea000383ffff */
.L_x_97:
[----:B------:R-:W-:Y:S05]  /*2420*/  BSYNC.RECONVERGENT B3 ;  /* 0x0000000000037941 */ /* 0x000fea0003800200 */
.L_x_95:
[----:B------:R-:W-:Y:S05]  /*2430*/  BRA `(.L_x_101) ;  /* 0x0000000000407947 */ /* 0x000fea0003800000 */
.L_x_94:
        /* <DEDUP_REMOVED lines=8> */
.L_x_103:
[----:B------:R-:W0:Y:S02]  /*24c0*/  LDS R14, [R16] ;  /* 0x00000000100e7984 */ /* 0x000e240000000800 */
[----:B0-----:R-:W-:-:S05]  /*24d0*/  HFMA2.BF16_V2 R15, R14, 1, 1, R17 ;  /* 0x3f803f800e0f7831 */ /* 0x001fca0000200011 */
[----:B------:R-:W0:Y:S02]  /*24e0*/  ATOMS.CAST.SPIN P0, [R16], R14, R15 ;  /* 0x0000000e1000758d */ /* 0x000e24000180000f */
[----:B0-----:R-:W-:Y:S05]  /*24f0*/  @!P0 BRA `(.L_x_103) ;  /* 0xfffffffc00f08947 */ /* 0x001fea000383ffff */
[----:B------:R-:W-:Y:S05]  /*2500*/  BRA `(.L_x_101) ;  /* 0x00000000000c7947 */ /* 0x000fea0003800000 */
.L_x_102:
[----:B------:R-:W2:Y:S02]  /*2510*/  LD.E R16, desc[UR6][R14.64] ;  /* 0x000000060e107980 */ /* 0x000ea4000c101900 */
[----:B--2---:R-:W-:-:S05]  /*2520*/  IMAD.IADD R17, R23, 0x1, R16 ;  /* 0x0000000117117824 */ /* 0x004fca00078e0210 */
[----:B------:R1:W-:Y:S02]  /*2530*/  ST.E desc[UR6][R14.64], R17 ;  /* 0x000000110e007985 */ /* 0x0003e4000c101906 */
.L_x_101:
[----:B------:R-:W-:Y:S05]  /*2540*/  BSYNC.RECONVERGENT B0 ;  /* 0x0000000000007941 */ /* 0x000fea0003800200 */
.L_x_93:
[----:B------:R-:W-:Y:S01]  /*2550*/  VIADD R21, R21, 0x4 ;  /* 0x0000000415157836 */ /* 0x000fe20000000000 */
[----:B------:R-:W-:Y:S06]  /*2560*/  @P2 BRA `(.L_x_104) ;  /* 0xfffffff0000c2947 */ /* 0x000fec000383ffff */
.L_x_23:
[----:B------:R-:W-:Y:S05]  /*2570*/  BSYNC.RECONVERGENT B1 ;  /* 0x0000000000017941 */ /* 0x000fea0003800200 */
.L_x_22:
[----:B------:R-:W-:-:S05]  /*2580*/  VIADD R10, R10, 0x1 ;  /* 0x000000010a0a7836 */ /* 0x000fca0000000000 */
[----:B------:R-:W-:-:S13]  /*2590*/  ISETP.NE.AND P0, PT, R10, R13, PT ;  /* 0x0000000d0a00720c */ /* 0x000fda0003f05270 */
[----:B------:R-:W-:Y:S05]  /*25a0*/  @P0 BRA `(.L_x_105) ;  /* 0xffffffe000c40947 */ /* 0x000fea000383ffff */
.L_x_21:
[----:B------:R-:W-:Y:S05]  /*25b0*/  BSYNC.RECONVERGENT B2 ;  /* 0x0000000000027941 */ /* 0x000fea0003800200 */
.L_x_20:
[----:B------:R-:W-:-:S05]  /*25c0*/  VIADD R2, R2, 0x1 ;  /* 0x0000000102027836 */ /* 0x000fca0000000000 */
[----:B------:R-:W-:-:S13]  /*25d0*/  ISETP.NE.AND P0, PT, R2, R3, PT ;  /* 0x000000030200720c */ /* 0x000fda0003f05270 */
[----:B------:R-:W-:Y:S05]  /*25e0*/  @P0 BRA `(.L_x_106) ;  /* 0xffffffe0009c0947 */ /* 0x000fea000383ffff */
[----:B------:R-:W-:Y:S05]  /*25f0*/  EXIT ;  /* 0x000000000000794d */ /* 0x000fea0003800000 */
        .weak           $__internal_1_$__cuda_sm20_div_s64
        .type           $__internal_1_$__cuda_sm20_div_s64,@function
        .size           $__internal_1_$__cuda_sm20_div_s64,(.L_x_992 - $__internal_1_$__cuda_sm20_div_s64)
$__internal_1_$__cuda_sm20_div_s64:
[----:B------:R-:W0:Y:S02]  /*2600*/  LDC.64 R2, c[0x0][0x390] ;  /* 0x0000e400ff027b82 */ /* 0x000e240000000a00 */
[----:B0-----:R-:W-:Y:S02]  /*2610*/  IADD3 R7, P0, PT, RZ, -R2, RZ ;  /* 0x80000002ff077210 */ /* 0x001fe40007f1e0ff */
[----:B------:R-:W-:-:S03]  /*2620*/  ISETP.GE.AND P1, PT, R3, RZ, PT ;  /* 0x000000ff0300720c */ /* 0x000fc60003f26270 */
[----:B------:R-:W-:Y:S01]  /*2630*/  IMAD.X R8, RZ, RZ, ~R3, P0 ;  /* 0x000000ffff087224 */ /* 0x000fe200000e0e03 */
[----:B------:R-:W-:-:S04]  /*2640*/  SEL R6, R7, R2, !P1 ;  /* 0x0000000207067207 */ /* 0x000fc80004800000 */
        /* <DEDUP_REMOVED lines=9> */
[----:B------:R-:W-:Y:S01]  /*26e0*/  IMAD R11, R8, R7, R11 ;  /* 0x00000007080b7224 */ /* 0x000fe200078e020b */
[----:B------:R-:W-:-:S03]  /*26f0*/  IADD3 R13, P0, PT, RZ, -R10, RZ ;  /* 0x8000000aff0d7210 */ /* 0x000fc60007f1e0ff */
[----:B------:R-:W-:Y:S02]  /*2700*/  IMAD R11, R9, R6, R11 ;  /* 0x00000006090b7224 */ /* 0x000fe400078e020b */
[----:B------:R-:W-:-:S04]  /*2710*/  IMAD.HI.U32 R10, R8, R13, RZ ;  /* 0x0000000d080a7227 */ /* 0x000fc800078e00ff */
[----:B------:R-:W-:Y:S02]  /*2720*/  IMAD.X R15, RZ, RZ, ~R11, P0 ;  /* 0x000000ffff0f7224 */ /* 0x000fe400000e0e0b */
[----:B------:R-:W-:Y:S02]  /*2730*/  IMAD.MOV.U32 R11, RZ, RZ, R8 ;  /* 0x000000ffff0b7224 */ /* 0x000fe400078e0008 */
[-C--:B------:R-:W-:Y:S02]  /*2740*/  IMAD R17, R9, R15.reuse, RZ ;  /* 0x0000000f09117224 */ /* 0x080fe400078e02ff */
[----:B------:R-:W-:-:S04]  /*2750*/  IMAD.WIDE.U32 R10, P0, R8, R15, R10 ;  /* 0x0000000f080a7225 */ /* 0x000fc8000780000a */
[----:B------:R-:W-:-:S04]  /*2760*/  IMAD.HI.U32 R15, R9, R15, RZ ;  /* 0x0000000f090f7227 */ /* 0x000fc800078e00ff */
[----:B------:R-:W-:-:S05]  /*2770*/  IMAD.HI.U32 R10, P2, R9, R13, R10 ;  /* 0x0000000d090a7227 */ /* 0x000fca000784000a */
[----:B------:R-:W-:Y:S01]  /*2780*/  IADD3 R11, P3, PT, R17, R10, RZ ;  /* 0x0000000a110b7210 */ /* 0x000fe20007f7e0ff */
[----:B------:R-:W-:-:S04]  /*2790*/  IMAD.X R10, R15, 0x1, R9, P0 ;  /* 0x000000010f0a7824 */ /* 0x000fc800000e0609 */
[----:B------:R-:W-:Y:S01]  /*27a0*/  IMAD.WIDE.U32 R8, R11, R6, RZ ;  /* 0x000000060b087225 */ /* 0x000fe200078e00ff */
[----:B------:R-:W-:-:S03]  /*27b0*/  IADD3.X R13, PT, PT, RZ, RZ, R10, P3, P2 ;  /* 0x000000ffff0d7210 */ /* 0x000fc60001fe440a */
[----:B------:R-:W-:Y:S01]  /*27c0*/  IMAD R9, R11, R7, R9 ;  /* 0x000000070b097224 */ /* 0x000fe200078e0209 */
[----:B------:R-:W-:-:S03]  /*27d0*/  IADD3 R15, P0, PT, RZ, -R8, RZ ;  /* 0x80000008ff0f7210 */ /* 0x000fc60007f1e0ff */
[----:B------:R-:W-:Y:S02]  /*27e0*/  IMAD R9, R13, R6, R9 ;  /* 0x000000060d097224 */ /* 0x000fe400078e0209 */
[----:B------:R-:W-:-:S04]  /*27f0*/  IMAD.HI.U32 R10, R11, R15, RZ ;  /* 0x0000000f0b0a7227 */ /* 0x000fc800078e00ff */
[----:B------:R-:W-:Y:S02]  /*2800*/  IMAD.X R8, RZ, RZ, ~R9, P0 ;  /* 0x000000ffff087224 */ /* 0x000fe400000e0e09 */
[----:B------:R-:W-:Y:S02]  /*2810*/  IMAD.MOV.U32 R9, RZ, RZ, RZ ;  /* 0x000000ffff097224 */ /* 0x000fe400078e00ff */
[----:B------:R-:W-:-:S04]  /*2820*/  IMAD.WIDE.U32 R10, P0, R11, R8, R10 ;  /* 0x000000080b0a7225 */ /* 0x000fc8000780000a */
[C---:B------:R-:W-:Y:S02]  /*2830*/  IMAD R12, R13.reuse, R8, RZ ;  /* 0x000000080d0c7224 */ /* 0x040fe400078e02ff */
[----:B------:R-:W-:-:S04]  /*2840*/  IMAD.HI.U32 R11, P2, R13, R15, R10 ;  /* 0x0000000f0d0b7227 */ /* 0x000fc8000784000a */
[----:B------:R-:W-:Y:S01]  /*2850*/  IMAD.HI.U32 R10, R13, R8, RZ ;  /* 0x000000080d0a7227 */ /* 0x000fe200078e00ff */
[----:B------:R-:W-:-:S03]  /*2860*/  IADD3 R11, P3, PT, R12, R11, RZ ;  /* 0x0000000b0c0b7210 */ /* 0x000fc60007f7e0ff */
[----:B------:R-:W-:Y:S02]  /*2870*/  IMAD.X R13, R10, 0x1, R13, P0 ;  /* 0x000000010a0d7824 */ /* 0x000fe400000e060d */
[----:B------:R-:W-:-:S03]  /*2880*/  IMAD.HI.U32 R8, R11, UR4, RZ ;  /* 0x000000040b087c27 */ /* 0x000fc6000f8e00ff */
[----:B------:R-:W-:Y:S01]  /*2890*/  IADD3.X R13, PT, PT, RZ, RZ, R13, P3, P2 ;  /* 0x000000ffff0d7210 */ /* 0x000fe20001fe440d */
[----:B------:R-:W-:-:S04]  /*28a0*/  IMAD.WIDE.U32 R8, RZ, R11, R8 ;  /* 0x0000000bff087225 */ /* 0x000fc800078e0008 */
[----:B------:R-:W-:-:S04]  /*28b0*/  IMAD.HI.U32 R8, P0, R13, UR4, R8 ;  /* 0x000000040d087c27 */ /* 0x000fc8000f800008 */
[----:B------:R-:W-:Y:S01]  /*28c0*/  IMAD.X R10, RZ, RZ, RZ, P0 ;  /* 0x000000ffff0a7224 */ /* 0x000fe200000e06ff */
[----:B------:R-:W-:-:S05]  /*28d0*/  IADD3 R11, P2, PT, RZ, R8, RZ ;  /* 0x00000008ff0b7210 */ /* 0x000fca0007f5e0ff */
[----:B------:R-:W-:-:S04]  /*28e0*/  IMAD.WIDE.U32 R8, R11, R6, RZ ;  /* 0x000000060b087225 */ /* 0x000fc800078e00ff */
[----:B------:R-:W-:Y:S01]  /*28f0*/  IMAD.X R13, RZ, RZ, R10, P2 ;  /* 0x000000ffff0d7224 */ /* 0x000fe200010e060a */
[----:B------:R-:W-:Y:S01]  /*2900*/  IADD3 R15, P2, PT, -R8, UR4, RZ ;  /* 0x00000004080f7c10 */ /* 0x000fe2000ff5e1ff */
[C---:B------:R-:W-:Y:S02]  /*2910*/  IMAD R9, R11.reuse, R7, R9 ;  /* 0x000000070b097224 */ /* 0x040fe400078e0209 */
[----:B------:R-:W-:Y:S01]  /*2920*/  VIADD R8, R11, 0x1 ;  /* 0x000000010b087836 */ /* 0x000fe20000000000 */
[-C--:B------:R-:W-:Y:S01]  /*2930*/  ISETP.GE.U32.AND P0, PT, R15, R6.reuse, PT ;  /* 0x000000060f00720c */ /* 0x080fe20003f06070 */
[----:B------:R-:W-:-:S04]  /*2940*/  IMAD R9, R13, R6, R9 ;  /* 0x000000060d097224 */ /* 0x000fc800078e0209 */
        /* <DEDUP_REMOVED lines=11> */
[----:B------:R-:W-:-:S03]  /*2a00*/  ISETP.NE.U32.AND P0, PT, R2, RZ, PT ;  /* 0x000000ff0200720c */ /* 0x000fc60003f05070 */
[----:B------:R-:W-:Y:S01]  /*2a10*/  IMAD.MOV R2, RZ, RZ, -R9 ;  /* 0x000000ffff027224 */ /* 0x000fe200078e0a09 */
[----:B------:R-:W-:Y:S01]  /*2a20*/  ISETP.NE.AND.EX P0, PT, R3, RZ, PT, P0 ;  /* 0x000000ff0300720c */ /* 0x000fe20003f05300 */
[----:B------:R-:W-:-:S03]  /*2a30*/  IMAD.MOV.U32 R3, RZ, RZ, 0x0 ;  /* 0x00000000ff037424 */ /* 0x000fc600078e00ff */
[----:B------:R-:W-:Y:S01]  /*2a40*/  SEL R9, R2, R9, !P1 ;  /* 0x0000000902097207 */ /* 0x000fe20004800000 */
[----:B------:R-:W-:-:S03]  /*2a50*/  IMAD.MOV.U32 R2, RZ, RZ, R0 ;  /* 0x000000ffff027224 */ /* 0x000fc600078e0000 */
[----:B------:R-:W-:Y:S01]  /*2a60*/  SEL R9, R9, 0xffffffff, P0 ;  /* 0xffffffff09097807 */ /* 0x000fe20000000000 */
[----:B------:R-:W-:Y:S06]  /*2a70*/  RET.REL.NODEC R2 `(_ZN2at6native49_GLOBAL__N__09e94e3a_16_AveragePool3d_cu_a8eae74c40avg_pool3d_cuda_update_grad_input_atomicIN3c108BFloat16EfEEvNS_27GenericPackedTensorAccessorIKT_Lm4ENS_16DefaultPtrTraitsElEENS5_IS6_Lm4ES8_lEEiiiiiiiiibiii) ;  /* 0xffffffd402607950 */ /* 0x000fec0003c3ffff */
.L_x_107:
        /* <DEDUP_REMOVED lines=16> */
.L_x_992:


//--------------------- .text._ZN2at6native49_GLOBAL__N__09e94e3a_16_AveragePool3d_cu_a8eae74c33avg_pool3d_cuda_update_grad_inputIN3c104HalfEfEEvNS_27GenericPackedTensorAccessorIKT_Lm4ENS_16DefaultPtrTraitsElEENS5_IS6_Lm4ES8_lEEiiiiiiiiibii --------------------------
	.section	.text._ZN2at6native49_GLOBAL__N__09e94e3a_16_AveragePool3d_cu_a8eae74c33avg_pool3d_cuda_update_grad_inputIN3c104HalfEfEEvNS_27GenericPackedTensorAccessorIKT_Lm4ENS_16DefaultPtrTraitsElEENS5_IS6_Lm4ES8_lEEiiiiiiiiibii,"ax",@progbits
	.align	128
.text._ZN2at6native49_GLOBAL__N__09e94e3a_16_AveragePool3d_cu_a8eae74c33avg_pool3d_cuda_update_grad_inputIN3c104HalfEfEEvNS_27GenericPackedTensorAccessorIKT_Lm4ENS_16DefaultPtrTraitsElEENS5_IS6_Lm4ES8_lEEiiiiiiiiibii:
        .type           _ZN2at6native49_GLOBAL__N__09e94e3a_16_AveragePool3d_cu_a8eae74c33avg_pool3d_cuda_update_grad_inputIN3c104HalfEfEEvNS_27GenericPackedTensorAccessorIKT_Lm4ENS_16DefaultPtrTraitsElEENS5_IS6_Lm4ES8_lEEiiiiiiiiibii,@function
        .size           _ZN2at6native49_GLOBAL__N__09e94e3a_16_AveragePool3d_cu_a8eae74c33avg_pool3d_cuda_update_grad_inputIN3c104HalfEfEEvNS_27GenericPackedTensorAccessorIKT_Lm4ENS_16DefaultPtrTraitsElEENS5_IS6_Lm4ES8_lEEiiiiiiiiibii,(.L_x_994 - _ZN2at6native49_GLOBAL__N__09e94e3a_16_AveragePool3d_cu_a8eae74c33avg_pool3d_cuda_update_grad_inputIN3c104HalfEfEEvNS_27GenericPackedTensorAccessorIKT_Lm4ENS_16DefaultPtrTraitsElEENS5_IS6_Lm4ES8_lEEiiiiiiiiibii)
        .other          _ZN2at6native49_GLOBAL__N__09e94e3a_16_AveragePool3d_cu_a8eae74c33avg_pool3d_cuda_update_grad_inputIN3c104HalfEfEEvNS_27GenericPackedTensorAccessorIKT_Lm4ENS_16DefaultPtrTraitsElEENS5_IS6_Lm4ES8_lEEiiiiiiiiibii,@"STO_CUDA_ENTRY STV_DEFAULT"
_ZN2at6native49_GLOBAL__N__09e94e3a_16_AveragePool3d_cu_a8eae74c33avg_pool3d_cuda_update_grad_inputIN3c104HalfEfEEvNS_27GenericPackedTensorAccessorIKT_Lm4ENS_16DefaultPtrTraitsElEENS5_IS6_Lm4ES8_lEEiiiiiiiiibii:
        /* <DEDUP_REMOVED lines=37> */
.L_x_108:
[----:B------:R-:W-:-:S07]  /*0250*/  MOV R0, 0x270 ;  /* 0x0000027000007802 */ /* 0x000fce0000000f00 */
[----:B------:R-:W-:Y:S05]  /*0260*/  CALL.REL.NOINC `($__internal_2_$__cuda_sm20_div_s64) ;  /* 0x0000000c00c47944 */ /* 0x000fea0003c00000 */
[----:B------:R-:W0:Y:S01]  /*0270*/  LDC R0, c[0x0][0x390] ;  /* 0x0000e400ff007b82 */ /* 0x000e220000000800 */
[----:B------:R-:W-:-:S04]  /*0280*/  IMAD.MOV R11, RZ, RZ, -R10 ;  /* 0x000000ffff0b7224 */ /* 0x000fc800078e0a0a */
[----:B0-----:R-:W-:-:S07]  /*0290*/  IMAD R11, R11, R0, UR4 ;  /* 0x000000040b0b7e24 */ /* 0x001fce000f8e0200 */
.L_x_109:
        /* <DEDUP_REMOVED lines=50> */
.L_x_110:
        /* <DEDUP_REMOVED lines=33> */
[----:B-----5:R-:W-:Y:S01]  /*07d0*/  HADD2.F32 R14, -RZ, R14.H0_H0 ;  /* 0x2000000eff0e7230 */ /* 0x020fe20000004100 */
        /* <DEDUP_REMOVED lines=9> */
[----:B------:R-:W-:-:S03]  /*0870*/  F2FP.F16.F32.PACK_AB R8, RZ, R8 ;  /* 0x00000008ff08723e */ /* 0x000fc600000000ff */
[----:B------:R-:W-:-:S07]  /*0880*/  IMAD.IADD R9, R11, 0x1, R9 ;  /* 0x000000010b097824 */ /* 0x000fce00078e0209 */
.L_x_123:
[----:B------:R-:W-:Y:S01]  /*0890*/  ISETP.GT.AND P2, PT, R7, R4, PT ;  /* 0x000000040700720c */ /* 0x000fe20003f44270 */
[----:B------:R-:W0:Y:S01]  /*08a0*/  LDCU.64 UR12, c[0x0][0x408] ;  /* 0x00008100ff0c77ac */ /* 0x000e220008000a00 */
[----:B------:R-:W-:Y:S01]  /*08b0*/  BSSY.RECONVERGENT B1, `(.L_x_111) ;  /* 0x0000088000017945 */ /* 0x000fe20003800200 */
[----:B------:R-:W1:Y:S10]  /*08c0*/  LDCU.64 UR10, c[0x0][0x3c8] ;  /* 0x00007900ff0a77ac */ /* 0x000e740008000a00 */
[----:B--23--:R-:W-:Y:S05]  /*08d0*/  @!P2 BRA `(.L_x_112) ;  /* 0x000000080014a947 */ /* 0x00cfea0003800000 */
[----:B------:R-:W2:Y:S01]  /*08e0*/  LDCU.64 UR8, c[0x0][0x3f8] ;  /* 0x00007f00ff0877ac */ /* 0x000ea20008000a00 */
[----:B------:R-:W-:Y:S01]  /*08f0*/  MOV R12, R10 ;  /* 0x0000000a000c7202 */ /* 0x000fe20000000f00 */
[----:B------:R-:W-:Y:S02]  /*0900*/  IMAD.MOV.U32 R13, RZ, RZ, R9 ;  /* 0x000000ffff0d7224 */ /* 0x000fe400078e0009 */
[----:B------:R-:W-:Y:S02]  /*0910*/  IMAD.MOV.U32 R22, RZ, RZ, R4 ;  /* 0x000000ffff167224 */ /* 0x000fe400078e0004 */
[----:B--2---:R-:W-:-:S04]  /*0920*/  IMAD.WIDE.U32 R12, R2, UR8, R12 ;  /* 0x00000008020c7c25 */ /* 0x004fc8000f8e000c */
[----:B------:R-:W-:-:S07]  /*0930*/  IMAD R23, R2, UR9, R13 ;  /* 0x0000000902177c24 */ /* 0x000fce000f8e020d */
.L_x_122:
[----:B------:R-:W-:Y:S01]  /*0940*/  ISETP.GT.AND P2, PT, R0, R3, PT ;  /* 0x000000030000720c */ /* 0x000fe20003f44270 */
[----:B------:R-:W-:-:S12]  /*0950*/  BSSY.RECONVERGENT B0, `(.L_x_113) ;  /* 0x000007a000007945 */ /* 0x000fd80003800200 */
[----:B--23--:R-:W-:Y:S05]  /*0960*/  @!P2 BRA `(.L_x_114) ;  /* 0x0000000400e0a947 */ /* 0x00cfea0003800000 */
[----:B------:R-:W2:Y:S01]  /*0970*/  LDCU.64 UR8, c[0x0][0x400] ;  /* 0x00008000ff0877ac */ /* 0x000ea20008000a00 */
[----:B------:R-:W-:Y:S01]  /*0980*/  LOP3.LUT R14, R6, 0x7, RZ, 0xc0, !PT ;  /* 0x00000007060e7812 */ /* 0x000fe200078ec0ff */
[----:B------:R-:W-:Y:S01]  /*0990*/  BSSY.RECONVERGENT B2, `(.L_x_115) ;  /* 0x0000030000027945 */ /* 0x000fe20003800200 */
[----:B------:R-:W-:Y:S01]  /*09a0*/  MOV R15, R23 ;  /* 0x00000017000f7202 */ /* 0x000fe20000000f00 */
[----:B------:R-:W-:Y:S01]  /*09b0*/  IMAD.MOV.U32 R26, RZ, RZ, R3 ;  /* 0x000000ffff1a7224 */ /* 0x000fe200078e0003 */
[----:B------:R-:W-:Y:S01]  /*09c0*/  ISETP.NE.AND P2, PT, R14, RZ, PT ;  /* 0x000000ff0e00720c */ /* 0x000fe20003f45270 */
[----:B------:R-:W-:-:S04]  /*09d0*/  IMAD.MOV.U32 R14, RZ, RZ, R12 ;  /* 0x000000ffff0e7224 */ /* 0x000fc800078e000c */
[----:B--2---:R-:W-:-:S04]  /*09e0*/  IMAD.WIDE.U32 R14, R22, UR8, R14 ;  /* 0x00000008160e7c25 */ /* 0x004fc8000f8e000e */
[----:B------:R-:W-:Y:S01]  /*09f0*/  IMAD R25, R22, UR9, R15 ;  /* 0x0000000916197c24 */ /* 0x000fe2000f8e020f */
[----:B------:R-:W-:Y:S06]  /*0a00*/  @P1 BRA `(.L_x_116) ;  /* 0x0000000000a01947 */ /* 0x000fec0003800000 */
[----:B------:R-:W-:Y:S01]  /*0a10*/  LOP3.LUT R24, R6, 0xfffffff8, RZ, 0xc0, !PT ;  /* 0xfffffff806187812 */ /* 0x000fe200078ec0ff */
[----:B------:R-:W-:-:S04]  /*0a20*/  IMAD.MOV.U32 R26, RZ, RZ, R3 ;  /* 0x000000ffff1a7224 */ /* 0x000fc800078e0003 */
[----:B------:R-:W-:-:S07]  /*0a30*/  IMAD.MOV R24, RZ, RZ, -R24 ;  /* 0x000000ffff187224 */ /* 0x000fce00078e0a18 */
.L_x_117:
[----:B--2---:R-:W-:Y:S01]  /*0a40*/  MOV R16, R14 ;  /* 0x0000000e00107202 */ /* 0x004fe20000000f00 */
        /* <DEDUP_REMOVED lines=36> */
.L_x_116:
[----:B01----:R-:W-:Y:S05]  /*0c90*/  BSYNC.RECONVERGENT B2 ;  /* 0x0000000000027941 */ /* 0x003fea0003800200 */
.L_x_115:
        /* <DEDUP_REMOVED lines=37> */
.L_x_119:
[----:B------:R-:W-:Y:S05]  /*0ef0*/  BSYNC.RECONVERGENT B2 ;  /* 0x0000000000027941 */ /* 0x000fea0003800200 */
.L_x_118:
        /* <DEDUP_REMOVED lines=21> */
.L_x_121:
[----:B------:R-:W-:Y:S05]  /*1050*/  BSYNC.RECONVERGENT B2 ;  /* 0x0000000000027941 */ /* 0x000fea0003800200 */
.L_x_120:
        /* <DEDUP_REMOVED lines=9> */
.L_x_114:
[----:B01----:R-:W-:Y:S05]  /*10f0*/  BSYNC.RECONVERGENT B0 ;  /* 0x0000000000007941 */ /* 0x003fea0003800200 */
.L_x_113:
[----:B------:R-:W-:-:S05]  /*1100*/  VIADD R22, R22, 0x1 ;  /* 0x0000000116167836 */ /* 0x000fca0000000000 */
[----:B------:R-:W-:-:S13]  /*1110*/  ISETP.NE.AND P2, PT, R22, R7, PT ;  /* 0x000000071600720c */ /* 0x000fda0003f45270 */
[----:B------:R-:W-:Y:S05]  /*1120*/  @P2 BRA `(.L_x_122) ;  /* 0xfffffff800042947 */ /* 0x000fea000383ffff */
.L_x_112:
[----:B01----:R-:W-:Y:S05]  /*1130*/  BSYNC.RECONVERGENT B1 ;  /* 0x0000000000017941 */ /* 0x003fea0003800200 */
.L_x_111:
[----:B------:R-:W-:-:S05]  /*1140*/  VIADD R2, R2, 0x1 ;  /* 0x0000000102027836 */ /* 0x000fca0000000000 */
[----:B------:R-:W-:-:S13]  /*1150*/  ISETP.NE.AND P2, PT, R2, R5, PT ;  /* 0x000000050200720c */ /* 0x000fda0003f45270 */
[----:B------:R-:W-:Y:S05]  /*1160*/  @P2 BRA `(.L_x_123) ;  /* 0xfffffff400c82947 */ /* 0x000fea000383ffff */
[----:B------:R-:W-:Y:S05]  /*1170*/  EXIT ;  /* 0x000000000000794d */ /* 0x000fea0003800000 */
        .weak           $__internal_2_$__cuda_sm20_div_s64
        .type           $__internal_2_$__cuda_sm20_div_s64,@function
        .size           $__internal_2_$__cuda_sm20_div_s64,(.L_x_994 - $__internal_2_$__cuda_sm20_div_s64)
$__internal_2_$__cuda_sm20_div_s64:
        /* <DEDUP_REMOVED lines=71> */
[----:B------:R-:W-:Y:S06]  /*15f0*/  RET.REL.NODEC R2 `(_ZN2at6native49_GLOBAL__N__09e94e3a_16_AveragePool3d_cu_a8eae74c33avg_pool3d_cuda_update_grad_inputIN3c104HalfEfEEvNS_27GenericPackedTensorAccessorIKT_Lm4ENS_16DefaultPtrTraitsElEENS5_IS6_Lm4ES8_lEEiiiiiiiiibii) ;  /* 0xffffffe802807950 */ /* 0x000fec0003c3ffff */
.L_x_124:
        /* <DEDUP_REMOVED lines=16> */
.L_x_994:


//--------------------- .text._ZN2at6native49_GLOBAL__N__09e94e3a_16_AveragePool3d_cu_a8eae74c40avg_pool3d_cuda_update_grad_input_atomicIN3c104HalfEfEEvNS_27GenericPackedTensorAccessorIKT_Lm4ENS_16DefaultPtrTraitsElEENS5_IS6_Lm4ES8_lEEiiiiiiiiibiii --------------------------
	.section	.text._ZN2at6native49_GLOBAL__N__09e94e3a_16_AveragePool3d_cu_a8eae74c40avg_pool3d_cuda_update_grad_input_atomicIN3c104HalfEfEEvNS_27GenericPackedTensorAccessorIKT_Lm4ENS_16DefaultPtrTraitsElEENS5_IS6_Lm4ES8_lEEiiiiiiiiibiii,"ax",@progbits
	.align	128
.text._ZN2at6native49_GLOBAL__N__09e94e3a_16_AveragePool3d_cu_a8eae74c40avg_pool3d_cuda_update_grad_input_atomicIN3c104HalfEfEEvNS_27GenericPackedTensorAccessorIKT_Lm4ENS_16DefaultPtrTraitsElEENS5_IS6_Lm4ES8_lEEiiiiiiiiibiii:
        .type           _ZN2at6native49_GLOBAL__N__09e94e3a_16_AveragePool3d_cu_a8eae74c40avg_pool3d_cuda_update_grad_input_atomicIN3c104HalfEfEEvNS_27GenericPackedTensorAccessorIKT_Lm4ENS_16DefaultPtrTraitsElEENS5_IS6_Lm4ES8_lEEiiiiiiiiibiii,@function
        .size           _ZN2at6native49_GLOBAL__N__09e94e3a_16_AveragePool3d_cu_a8eae74c40avg_pool3d_cuda_update_grad_input_atomicIN3c104HalfEfEEvNS_27GenericPackedTensorAccessorIKT_Lm4ENS_16DefaultPtrTraitsElEENS5_IS6_Lm4ES8_lEEiiiiiiiiibiii,(.L_x_996 - _ZN2at6native49_GLOBAL__N__09e94e3a_16_AveragePool3d_cu_a8eae74c40avg_pool3d_cuda_update_grad_input_atomicIN3c104HalfEfEEvNS_27GenericPackedTensorAccessorIKT_Lm4ENS_16DefaultPtrTraitsElEENS5_IS6_Lm4ES8_lEEiiiiiiiiibiii)
        .other          _ZN2at6native49_GLOBAL__N__09e94e3a_16_AveragePool3d_cu_a8eae74c40avg_pool3d_cuda_update_grad_input_atomicIN3c104HalfEfEEvNS_27GenericPackedTensorAccessorIKT_Lm4ENS_16DefaultPtrTraitsElEENS5_IS6_Lm4ES8_lEEiiiiiiiiibiii,@"STO_CUDA_ENTRY STV_DEFAULT"
_ZN2at6native49_GLOBAL__N__09e94e3a_16_AveragePool3d_cu_a8eae74c40avg_pool3d_cuda_update_grad_input_atomicIN3c104HalfEfEEvNS_27GenericPackedTensorAccessorIKT_Lm4ENS_16DefaultPtrTraitsElEENS5_IS6_Lm4ES8_lEEiiiiiiiiibiii:
        /* <DEDUP_REMOVED lines=38> */
.L_x_125:
[----:B------:R-:W-:-:S07]  /*0260*/  MOV R0, 0x280 ;  /* 0x0000028000007802 */ /* 0x000fce0000000f00 */
[----:B------:R-:W-:Y:S05]  /*0270*/  CALL.REL.NOINC `($__internal_3_$__cuda_sm20_div_s64) ;  /* 0x0000002000e07944 */ /* 0x000fea0003c00000 */
[----:B------:R-:W0:Y:S01]  /*0280*/  LDC R0, c[0x0][0x390] ;  /* 0x0000e400ff007b82 */ /* 0x000e220000000800 */
[----:B------:R-:W-:-:S04]  /*0290*/  IMAD.MOV R7, RZ, RZ, -R9 ;  /* 0x000000ffff077224 */ /* 0x000fc800078e0a09 */
[----:B0-----:R-:W-:-:S07]  /*02a0*/  IMAD R7, R7, R0, UR4 ;  /* 0x0000000407077e24 */ /* 0x001fce000f8e0200 */
.L_x_126:
        /* <DEDUP_REMOVED lines=50> */
.L_x_127:
        /* <DEDUP_REMOVED lines=28> */
[----:B-----5:R-:W-:Y:S02]  /*0790*/  HADD2.F32 R10, -RZ, R10.H0_H0 ;  /* 0x2000000aff0a7230 */ /* 0x020fe40000004100 */
[C---:B------:R-:W-:Y:S01]  /*07a0*/  IMAD.IADD R4, R19.reuse, 0x1, -R0 ;  /* 0x0000000113047824 */ /* 0x040fe200078e0a00 */
[----:B------:R-:W2:Y:S01]  /*07b0*/  LDCU UR4, c[0x0][0x440] ;  /* 0x00008800ff0477ac */ /* 0x000ea20008000800 */
[----:B------:R-:W-:Y:S02]  /*07c0*/  IMAD.IADD R8, R0, 0x1, -R19 ;  /* 0x0000000100087824 */ /* 0x000fe400078e0a13 */
[----:B-1----:R-:W-:Y:S01]  /*07d0*/  FMUL.FTZ R10, R10, R5 ;  /* 0x000000050a0a7220 */ /* 0x002fe20000410000 */
[C---:B------:R-:W-:Y:S01]  /*07e0*/  VIADD R6, R19.reuse, 0x2 ;  /* 0x0000000213067836 */ /* 0x040fe20000000000 */
[----:B------:R-:W-:Y:S01]  /*07f0*/  ISETP.GT.U32.AND P1, PT, R4, -0x4, PT ;  /* 0xfffffffc0400780c */ /* 0x000fe20003f24070 */
[C---:B------:R-:W-:Y:S01]  /*0800*/  VIADD R4, R19.reuse, 0x1 ;  /* 0x0000000113047836 */ /* 0x040fe20000000000 */
[----:B------:R-:W-:Y:S01]  /*0810*/  LOP3.LUT R8, R8, 0x3, RZ, 0xc0, !PT ;  /* 0x0000000308087812 */ /* 0x000fe200078ec0ff */
[----:B------:R-:W-:Y:S01]  /*0820*/  VIADD R7, R19, 0x3 ;  /* 0x0000000313077836 */ /* 0x000fe20000000000 */
[----:B------:R-:W-:Y:S01]  /*0830*/  F2FP.F16.F32.PACK_AB R5, RZ, R10 ;  /* 0x0000000aff05723e */ /* 0x000fe200000000ff */
[----:B0-----:R-:W-:Y:S01]  /*0840*/  IMAD R9, R9, UR5, RZ ;  /* 0x0000000509097c24 */ /* 0x001fe2000f8e02ff */
[----:B--2---:R-:W-:-:S12]  /*0850*/  UIADD3 UR4, UPT, UPT, UR4, -0x1, URZ ;  /* 0xffffffff04047890 */ /* 0x004fd8000fffe0ff */
.L_x_214:
[----:B------:R-:W-:Y:S01]  /*0860*/  ISETP.GT.AND P0, PT, R13, R18, PT ;  /* 0x000000120d00720c */ /* 0x000fe20003f04270 */
[----:B------:R-:W-:-:S12]  /*0870*/  BSSY.RECONVERGENT B2, `(.L_x_128) ;  /* 0x00001d4000027945 */ /* 0x000fd80003800200 */
[----:B01----:R-:W-:Y:S05]  /*0880*/  @!P0 BRA `(.L_x_129) ;  /* 0x0000001c00488947 */ /* 0x003fea0003800000 */
[----:B------:R-:W0:Y:S01]  /*0890*/  LDCU UR5, c[0x0][0x3f8] ;  /* 0x00007f00ff0577ac */ /* 0x000e220008000800 */
[----:B------:R-:W-:Y:S02]  /*08a0*/  IMAD.MOV.U32 R10, RZ, RZ, R18 ;  /* 0x000000ffff0a7224 */ /* 0x000fe400078e0012 */
[----:B0-----:R-:W-:-:S07]  /*08b0*/  IMAD R11, R2, UR5, R9 ;  /* 0x00000005020b7c24 */ /* 0x001fce000f8e0209 */
.L_x_213:
        /* <DEDUP_REMOVED lines=22> */
[----:B------:R-:W-:-:S05]  /*0a20*/  PRMT R17, RZ, 0x5410, R5 ;  /* 0x00005410ff117816 */ /* 0x000fca0000000005 */
[----:B------:R0:W-:Y:S02]  /*0a30*/  ATOM.E.ADD.F16x2.RN.STRONG.GPU P0, RZ, desc[UR6][R22.64+-0x2], R17 ;  /* 0xfffffe1116ff79a2 */ /* 0x0001e4000c10e106 */
[----:B0-----:R-:W-:Y:S05]  /*0a40*/  @P0 BRA `(.L_x_138) ;  /* 0x00000000006c0947 */ /* 0x001fea0003800000 */
[----:B------:R-:W0:Y:S02]  /*0a50*/  QSPC.E.S P0, RZ, [R22+-0x2] ;  /* 0xfffffe0016ff73aa */ /* 0x000e240000000500 */
[----:B0-----:R-:W-:Y:S05]  /*0a60*/  @!P0 BRA `(.L_x_139) ;  /* 0x0000000000208947 */ /* 0x001fea0003800000 */
[----:B------:R-:W-:-:S07]  /*0a70*/  MOV R23, R22 ;  /* 0x0000001600177202 */ /* 0x000fce0000000f00 */
.L_x_140:
[----:B------:R-:W0:Y:S02]  /*0a80*/  LDS R16, [R23+-0x2] ;  /* 0xfffffe0017107984 */ /* 0x000e240000000800 */
[C---:B0-----:R-:W-:Y:S02]  /*0a90*/  HADD2 R22, R16.reuse.H1_H1, R5.H0_H0 ;  /* 0x2000000510167230 */ /* 0x041fe40000000c00 */
[----:B------:R-:W-:-:S05]  /*0aa0*/  HADD2 R17, R16.H0_H0, RZ.H0_H0 ;  /* 0x200000ff10117230 */ /* 0x000fca0000000800 */
[----:B------:R-:W-:-:S05]  /*0ab0*/  PRMT R17, R17, 0x5410, R22 ;  /* 0x0000541011117816 */ /* 0x000fca0000000016 */
[----:B------:R-:W0:Y:S02]  /*0ac0*/  ATOMS.CAST.SPIN P0, [R23+-0x2], R16, R17 ;  /* 0xfffffe101700758d */ /* 0x000e240001800011 */
[----:B0-----:R-:W-:Y:S05]  /*0ad0*/  @!P0 BRA `(.L_x_140) ;  /* 0xfffffffc00e88947 */ /* 0x001fea000383ffff */
[----:B------:R-:W-:Y:S05]  /*0ae0*/  BRA `(.L_x_138) ;  /* 0x0000000000447947 */ /* 0x000fea0003800000 */
.L_x_139:
[----:B------:R-:W2:Y:S02]  /*0af0*/  LD.E R16, desc[UR6][R22.64+-0x2] ;  /* 0xfffffe0616107980 */ /* 0x000ea4000c101900 */
[----:B--2---:R-:W-:-:S05]  /*0b00*/  IMAD.IADD R17, R17, 0x1, R16 ;  /* 0x0000000111117824 */ /* 0x004fca00078e0210 */
[----:B------:R0:W-:Y:S01]  /*0b10*/  ST.E desc[UR6][R22.64+-0x2], R17 ;  /* 0xfffffe1116007985 */ /* 0x0001e2000c101906 */
[----:B------:R-:W-:Y:S05]  /*0b20*/  BRA `(.L_x_138) ;  /* 0x0000000000347947 */ /* 0x000fea0003800000 */
.L_x_137:
[C---:B------:R-:W-:Y:S01]  /*0b30*/  LOP3.LUT R16, R22.reuse, 0xfffffffd, RZ, 0xc0, !PT ;  /* 0xfffffffd16107812 */ /* 0x040fe200078ec0ff */
[----:B------:R-:W-:Y:S01]  /*0b40*/  IMAD.MOV.U32 R17, RZ, RZ, R23 ;  /* 0x000000ffff117224 */ /* 0x000fe200078e0017 */
[----:B------:R-:W-:-:S04]  /*0b50*/  LOP3.LUT R24, R22, 0x2, RZ, 0xc0, !PT ;  /* 0x0000000216187812 */ /* 0x000fc800078ec0ff */
[----:B------:R0:W5:Y:S01]  /*0b60*/  LD.E R25, desc[UR6][R16.64] ;  /* 0x0000000610197980 */ /* 0x000162000c101900 */
[----:B------:R-:W-:Y:S01]  /*0b70*/  ISETP.EQ.U32.AND P0, PT, R24, RZ, PT ;  /* 0x000000ff1800720c */ /* 0x000fe20003f02070 */
[----:B------:R-:W-:-:S05]  /*0b80*/  IMAD.MOV.U32 R24, RZ, RZ, 0x3254 ;  /* 0x00003254ff187424 */ /* 0x000fca00078e00ff */
[----:B------:R-:W-:-:S07]  /*0b90*/  SEL R26, R24, 0x7610, P0 ;  /* 0x00007610181a7807 */ /* 0x000fce0000000000 */
.L_x_141:
[----:B-----5:R-:W-:-:S05]  /*0ba0*/  HADD2 R24, R25, R5.H0_H0 ;  /* 0x2000000519187230 */ /* 0x020fca0000000000 */
[----:B------:R-:W-:-:S05]  /*0bb0*/  PRMT R27, R25, R26, R24 ;  /* 0x0000001a191b7216 */ /* 0x000fca0000000018 */
[----:B------:R-:W2:Y:S02]  /*0bc0*/  ATOM.E.CAS.STRONG.GPU PT, R24, [R16], R25, R27 ;  /* 0x000000191018738b */ /* 0x000ea400001ee11b */
[----:B--2---:R-:W-:Y:S01]  /*0bd0*/  ISETP.NE.U32.AND P0, PT, R24, R25, PT ;  /* 0x000000191800720c */ /* 0x004fe20003f05070 */
[----:B------:R-:W-:-:S12]  /*0be0*/  IMAD.MOV.U32 R25, RZ, RZ, R24 ;  /* 0x000000ffff197224 */ /* 0x000fd800078e0018 */
[----:B------:R-:W-:Y:S05]  /*0bf0*/  @P0 BRA `(.L_x_141) ;  /* 0xfffffffc00e80947 */ /* 0x000fea000383ffff */
.L_x_138:
[----:B------:R-:W-:Y:S05]  /*0c00*/  BSYNC.RECONVERGENT B4 ;  /* 0x0000000000047941 */ /* 0x000fea0003800200 */
.L_x_136:
[----:B------:R-:W-:Y:S05]  /*0c10*/  BRA `(.L_x_142) ;  /* 0x0000000000407947 */ /* 0x000fea0003800000 */
.L_x_135:
[----:B------:R-:W-:-:S05]  /*0c20*/  PRMT R17, R5, 0x5410, RZ ;  /* 0x0000541005117816 */ /* 0x000fca00000000ff */
[----:B------:R0:W-:Y:S02]  /*0c30*/  ATOM.E.ADD.F16x2.RN.STRONG.GPU P0, RZ, desc[UR6][R22.64], R17 ;  /* 0x8000001116ff79a2 */ /* 0x0001e4000c10e106 */
[----:B0-----:R-:W-:Y:S05]  /*0c40*/  @P0 BRA `(.L_x_142) ;  /* 0x0000000000340947 */ /* 0x001fea0003800000 */
[----:B------:R-:W0:Y:S02]  /*0c50*/  QSPC.E.S P0, RZ, [R22] ;  /* 0x0000000016ff73aa */ /* 0x000e240000000500 */
[----:B0-----:R-:W-:Y:S05]  /*0c60*/  @!P0 BRA `(.L_x_143) ;  /* 0x0000000000208947 */ /* 0x001fea0003800000 */
[----:B------:R-:W-:-:S07]  /*0c70*/  MOV R23, R22 ;  /* 0x0000001600177202 */ /* 0x000fce0000000f00 */
.L_x_144:
[----:B------:R-:W0:Y:S02]  /*0c80*/  LDS R16, [R23] ;  /* 0x0000000017107984 */ /* 0x000e240000000800 */
[C---:B0-----:R-:W-:Y:S02]  /*0c90*/  HADD2 R22, R16.reuse.H1_H1, RZ.H0_H0 ;  /* 0x200000ff10167230 */ /* 0x041fe40000000c00 */
[----:B------:R-:W-:-:S05]  /*0ca0*/  HADD2 R17, R16.H0_H0, R5.H0_H0 ;  /* 0x2000000510117230 */ /* 0x000fca0000000800 */
[----:B------:R-:W-:-:S05]  /*0cb0*/  PRMT R17, R17, 0x5410, R22 ;  /* 0x0000541011117816 */ /* 0x000fca0000000016 */
[----:B------:R-:W0:Y:S02]  /*0cc0*/  ATOMS.CAST.SPIN P0, [R23], R16, R17 ;  /* 0x000000101700758d */ /* 0x000e240001800011 */
[----:B0-----:R-:W-:Y:S05]  /*0cd0*/  @!P0 BRA `(.L_x_144) ;  /* 0xfffffffc00e88947 */ /* 0x001fea000383ffff */
[----:B------:R-:W-:Y:S05]  /*0ce0*/  BRA `(.L_x_142) ;  /* 0x00000000000c7947 */ /* 0x000fea0003800000 */
.L_x_143:
[----:B------:R-:W2:Y:S02]  /*0cf0*/  LD.E R16, desc[UR6][R22.64] ;  /* 0x0000000616107980 */ /* 0x000ea4000c101900 */
[----:B--2---:R-:W-:-:S05]  /*0d00*/  IMAD.IADD R17, R17, 0x1, R16 ;  /* 0x0000000111117824 */ /* 0x004fca00078e0210 */
[----:B------:R0:W-:Y:S02]  /*0d10*/  ST.E desc[UR6][R22.64], R17 ;  /* 0x0000001116007985 */ /* 0x0001e4000c101906 */
.L_x_142:
[----:B------:R-:W-:Y:S05]  /*0d20*/  BSYNC.RECONVERGENT B3 ;  /* 0x0000000000037941 */ /* 0x000fea0003800200 */
.L_x_134:
        /* <DEDUP_REMOVED lines=20> */
.L_x_151:
[----:B------:R-:W0:Y:S02]  /*0e70*/  LDS R16, [R23+-0x2] ;  /* 0xfffffe0017107984 */ /* 0x000e240000000800 */
[C---:B0-----:R-:W-:Y:S02]  /*0e80*/  HADD2 R22, R16.reuse.H1_H1, R5.H0_H0 ;  /* 0x2000000510167230 */ /* 0x041fe40000000c00 */
[----:B------:R-:W-:-:S05]  /*0e90*/  HADD2 R17, R16.H0_H0, RZ.H0_H0 ;  /* 0x200000ff10117230 */ /* 0x000fca0000000800 */
[----:B------:R-:W-:-:S05]  /*0ea0*/  PRMT R17, R17, 0x5410, R22 ;  /* 0x0000541011117816 */ /* 0x000fca0000000016 */
[----:B------:R-:W0:Y:S02]  /*0eb0*/  ATOMS.CAST.SPIN P0, [R23+-0x2], R16, R17 ;  /* 0xfffffe101700758d */ /* 0x000e240001800011 */
[----:B0-----:R-:W-:Y:S05]  /*0ec0*/  @!P0 BRA `(.L_x_151) ;  /* 0xfffffffc00e88947 */ /* 0x001fea000383ffff */
[----:B------:R-:W-:Y:S05]  /*0ed0*/  BRA `(.L_x_149) ;  /* 0x0000000000447947 */ /* 0x000fea0003800000 */
.L_x_150:
[----:B------:R-:W2:Y:S02]  /*0ee0*/  LD.E R16, desc[UR6][R22.64+-0x2] ;  /* 0xfffffe0616107980 */ /* 0x000ea4000c101900 */
[----:B--2---:R-:W-:-:S05]  /*0ef0*/  IMAD.IADD R17, R17, 0x1, R16 ;  /* 0x0000000111117824 */ /* 0x004fca00078e0210 */
[----:B------:R1:W-:Y:S01]  /*0f00*/  ST.E desc[UR6][R22.64+-0x2], R17 ;  /* 0xfffffe1116007985 */ /* 0x0003e2000c101906 */
[----:B------:R-:W-:Y:S05]  /*0f10*/  BRA `(.L_x_149) ;  /* 0x0000000000347947 */ /* 0x000fea0003800000 */
.L_x_148:
[C---:B------:R-:W-:Y:S01]  /*0f20*/  LOP3.LUT R16, R22.reuse, 0xfffffffd, RZ, 0xc0, !PT ;  /* 0xfffffffd16107812 */ /* 0x040fe200078ec0ff */
[----:B------:R-:W-:Y:S01]  /*0f30*/  IMAD.MOV.U32 R17, RZ, RZ, R23 ;  /* 0x000000ffff117224 */ /* 0x000fe200078e0017 */
[----:B------:R-:W-:Y:S01]  /*0f40*/  LOP3.LUT R24, R22, 0x2, RZ, 0xc0, !PT ;  /* 0x0000000216187812 */ /* 0x000fe200078ec0ff */
[----:B------:R-:W-:-:S03]  /*0f50*/  IMAD.MOV.U32 R26, RZ, RZ, 0x3254 ;  /* 0x00003254ff1a7424 */ /* 0x000fc600078e00ff */
[----:B------:R0:W5:Y:S01]  /*0f60*/  LD.E R25, desc[UR6][R16.64] ;  /* 0x0000000610197980 */ /* 0x000162000c101900 */
[----:B------:R-:W-:-:S04]  /*0f70*/  ISETP.EQ.U32.AND P0, PT, R24, RZ, PT ;  /* 0x000000ff1800720c */ /* 0x000fc80003f02070 */
[----:B------:R-:W-:-:S09]  /*0f80*/  SEL R26, R26, 0x7610, P0 ;  /* 0x000076101a1a7807 */ /* 0x000fd20000000000 */
.L_x_152:
[----:B-----5:R-:W-:-:S05]  /*0f90*/  HADD2 R24, R25, R5.H0_H0 ;  /* 0x2000000519187230 */ /* 0x020fca0000000000 */
[----:B------:R-:W-:-:S05]  /*0fa0*/  PRMT R27, R25, R26, R24 ;  /* 0x0000001a191b7216 */ /* 0x000fca0000000018 */
[----:B------:R-:W2:Y:S02]  /*0fb0*/  ATOM.E.CAS.STRONG.GPU PT, R24, [R16], R25, R27 ;  /* 0x000000191018738b */ /* 0x000ea400001ee11b */
[----:B--2---:R-:W-:Y:S01]  /*0fc0*/  ISETP.NE.U32.AND P0, PT, R24, R25, PT ;  /* 0x000000191800720c */ /* 0x004fe20003f05070 */
[----:B------:R-:W-:-:S12]  /*0fd0*/  IMAD.MOV.U32 R25, RZ, RZ, R24 ;  /* 0x000000ffff197224 */ /* 0x000fd800078e0018 */
[----:B------:R-:W-:Y:S05]  /*0fe0*/  @P0 BRA `(.L_x_152) ;  /* 0xfffffffc00e80947 */ /* 0x000fea000383ffff */
.L_x_149:
[----:B------:R-:W-:Y:S05]  /*0ff0*/  BSYNC.RECONVERGENT B4 ;  /* 0x0000000000047941 */ /* 0x000fea0003800200 */
.L_x_147:
[----:B------:R-:W-:Y:S05]  /*1000*/  BRA `(.L_x_153) ;  /* 0x0000000000407947 */ /* 0x000fea0003800000 */
.L_x_146:
[----:B------:R-:W-:-:S05]  /*1010*/  PRMT R17, R5, 0x5410, RZ ;  /* 0x0000541005117816 */ /* 0x000fca00000000ff */
[----:B------:R0:W-:Y:S02]  /*1020*/  ATOM.E.ADD.F16x2.RN.STRONG.GPU P0, RZ, desc[UR6][R22.64], R17 ;  /* 0x8000001116ff79a2 */ /* 0x0001e4000c10e106 */
[----:B0-----:R-:W-:Y:S05]  /*1030*/  @P0 BRA `(.L_x_153) ;  /* 0x0000000000340947 */ /* 0x001fea0003800000 */
[----:B------:R-:W0:Y:S02]  /*1040*/  QSPC.E.S P0, RZ, [R22] ;  /* 0x0000000016ff73aa */ /* 0x000e240000000500 */
[----:B0-----:R-:W-:Y:S05]  /*1050*/  @!P0 BRA `(.L_x_154) ;  /* 0x0000000000208947 */ /* 0x001fea0003800000 */
[----:B------:R-:W-:-:S07]  /*1060*/  MOV R23, R22 ;  /* 0x0000001600177202 */ /* 0x000fce0000000f00 */
.L_x_155:
[----:B------:R-:W0:Y:S02]  /*1070*/  LDS R16, [R23] ;  /* 0x0000000017107984 */ /* 0x000e240000000800 */
[C---:B0-----:R-:W-:Y:S02]  /*1080*/  HADD2 R22, R16.reuse.H1_H1, RZ.H0_H0 ;  /* 0x200000ff10167230 */ /* 0x041fe40000000c00 */
[----:B------:R-:W-:-:S05]  /*1090*/  HADD2 R17, R16.H0_H0, R5.H0_H0 ;  /* 0x2000000510117230 */ /* 0x000fca0000000800 */
[----:B------:R-:W-:-:S05]  /*10a0*/  PRMT R17, R17, 0x5410, R22 ;  /* 0x0000541011117816 */ /* 0x000fca0000000016 */
[----:B------:R-:W0:Y:S02]  /*10b0*/  ATOMS.CAST.SPIN P0, [R23], R16, R17 ;  /* 0x000000101700758d */ /* 0x000e240001800011 */
[----:B0-----:R-:W-:Y:S05]  /*10c0*/  @!P0 BRA `(.L_x_155) ;  /* 0xfffffffc00e88947 */ /* 0x001fea000383ffff */
[----:B------:R-:W-:Y:S05]  /*10d0*/  BRA `(.L_x_153) ;  /* 0x00000000000c7947 */ /* 0x000fea0003800000 */
.L_x_154:
[----:B------:R-:W2:Y:S02]  /*10e0*/  LD.E R16, desc[UR6][R22.64] ;  /* 0x0000000616107980 */ /* 0x000ea4000c101900 */
[----:B--2---:R-:W-:-:S05]  /*10f0*/  IMAD.IADD R17, R17, 0x1, R16 ;  /* 0x0000000111117824 */ /* 0x004fca00078e0210 */
[----:B------:R0:W-:Y:S02]  /*1100*/  ST.E desc[UR6][R22.64], R17 ;  /* 0x0000001116007985 */ /* 0x0001e4000c101906 */
.L_x_153:
[----:B------:R-:W-:Y:S05]  /*1110*/  BSYNC.RECONVERGENT B3 ;  /* 0x0000000000037941 */ /* 0x000fea0003800200 */
.L_x_145:
        /* <DEDUP_REMOVED lines=12> */
[----:B------:R-:W-:-:S05]  /*11e0*/  PRMT R17, RZ, 0x5410, R5 ;  /* 0x00005410ff117816 */ /* 0x000fca0000000005 */
[----:B------:R0:W-:Y:S01]  /*11f0*/  ATOM.E.ADD.F16x2.RN.STRONG.GPU P0, RZ, desc[UR6][R14.64+-0x2], R17 ;  /* 0xfffffe110eff79a2 */ /* 0x0001e2000c10e106 */
[----:B------:R-:W-:Y:S04]  /*1200*/  BSSY.RECONVERGENT B3, `(.L_x_158) ;  /* 0x000000f000037945 */ /* 0x000fe80003800200 */
[----:B0-----:R-:W-:Y:S05]  /*1210*/  @P0 BRA `(.L_x_159) ;  /* 0x0000000000340947 */ /* 0x001fea0003800000 */
[----:B------:R-:W0:Y:S02]  /*1220*/  QSPC.E.S P0, RZ, [R14+-0x2] ;  /* 0xfffffe000eff73aa */ /* 0x000e240000000500 */
[----:B0-----:R-:W-:Y:S05]  /*1230*/  @!P0 BRA `(.L_x_160) ;  /* 0x0000000000208947 */ /* 0x001fea0003800000 */
[----:B------:R-:W-:-:S07]  /*1240*/  MOV R17, R14 ;  /* 0x0000000e00117202 */ /* 0x000fce0000000f00 */
.L_x_161:
[----:B------:R-:W0:Y:S02]  /*1250*/  LDS R14, [R17+-0x2] ;  /* 0xfffffe00110e7984 */ /* 0x000e240000000800 */
[C---:B0-----:R-:W-:Y:S02]  /*1260*/  HADD2 R16, R14.reuse.H1_H1, R5.H0_H0 ;  /* 0x200000050e107230 */ /* 0x041fe40000000c00 */
[----:B------:R-:W-:-:S05]  /*1270*/  HADD2 R15, R14.H0_H0, RZ.H0_H0 ;  /* 0x200000ff0e0f7230 */ /* 0x000fca0000000800 */
[----:B------:R-:W-:-:S05]  /*1280*/  PRMT R15, R15, 0x5410, R16 ;  /* 0x000054100f0f7816 */ /* 0x000fca0000000010 */
[----:B------:R-:W0:Y:S02]  /*1290*/  ATOMS.CAST.SPIN P0, [R17+-0x2], R14, R15 ;  /* 0xfffffe0e1100758d */ /* 0x000e24000180000f */
[----:B0-----:R-:W-:Y:S05]  /*12a0*/  @!P0 BRA `(.L_x_161) ;  /* 0xfffffffc00e88947 */ /* 0x001fea000383ffff */
[----:B------:R-:W-:Y:S05]  /*12b0*/  BRA `(.L_x_159) ;  /* 0x00000000000c7947 */ /* 0x000fea0003800000 */
.L_x_160:
[----:B------:R-:W2:Y:S02]  /*12c0*/  LD.E R16, desc[UR6][R14.64+-0x2] ;  /* 0xfffffe060e107980 */ /* 0x000ea4000c101900 */
[----:B--2---:R-:W-:-:S05]  /*12d0*/  IMAD.IADD R17, R17, 0x1, R16 ;  /* 0x0000000111117824 */ /* 0x004fca00078e0210 */
[----:B------:R0:W-:Y:S02]  /*12e0*/  ST.E desc[UR6][R14.64+-0x2], R17 ;  /* 0xfffffe110e007985 */ /* 0x0001e4000c101906 */
.L_x_159:
[----:B------:R-:W-:Y:S05]  /*12f0*/  BSYNC.RECONVERGENT B3 ;  /* 0x0000000000037941 */ /* 0x000fea0003800200 */
.L_x_158:
[----:B0-----:R-:W-:Y:S01]  /*1300*/  IMAD.MOV.U32 R17, RZ, RZ, R7 ;  /* 0x000000ffff117224 */ /* 0x001fe200078e0007 */
[----:B------:R-:W-:Y:S06]  /*1310*/  BRA `(.L_x_133) ;  /* 0x0000000000907947 */ /* 0x000fec0003800000 */
.L_x_157:
        /* <DEDUP_REMOVED lines=8> */
.L_x_163:
[----:B-----5:R-:W-:-:S05]  /*13a0*/  HADD2 R20, R21, R5.H0_H0 ;  /* 0x2000000515147230 */ /* 0x020fca0000000000 */
[----:B------:R-:W-:-:S05]  /*13b0*/  PRMT R23, R21, R22, R20 ;  /* 0x0000001615177216 */ /* 0x000fca0000000014 */
[----:B------:R-:W2:Y:S02]  /*13c0*/  ATOM.E.CAS.STRONG.GPU PT, R20, [R16], R21, R23 ;  /* 0x000000151014738b */ /* 0x000ea400001ee117 */
[----:B--2---:R-:W-:Y:S01]  /*13d0*/  ISETP.NE.U32.AND P0, PT, R20, R21, PT ;  /* 0x000000151400720c */ /* 0x004fe20003f05070 */
[----:B------:R-:W-:-:S12]  /*13e0*/  IMAD.MOV.U32 R21, RZ, RZ, R20 ;  /* 0x000000ffff157224 */ /* 0x000fd800078e0014 */
[----:B------:R-:W-:Y:S05]  /*13f0*/  @P0 BRA `(.L_x_163) ;  /* 0xfffffffc00e80947 */ /* 0x000fea000383ffff */
[----:B------:R-:W-:Y:S05]  /*1400*/  BSYNC.RECONVERGENT B3 ;  /* 0x0000000000037941 */ /* 0x000fea0003800200 */
.L_x_162:
[----:B0-----:R-:W-:Y:S01]  /*1410*/  IMAD.MOV.U32 R17, RZ, RZ, R7 ;  /* 0x000000ffff117224 */ /* 0x001fe200078e0007 */
[----:B------:R-:W-:Y:S06]  /*1420*/  BRA `(.L_x_133) ;  /* 0x00000000004c7947 */ /* 0x000fec0003800000 */
.L_x_156:
[----:B------:R-:W-:-:S05]  /*1430*/  PRMT R17, R5, 0x5410, RZ ;  /* 0x0000541005117816 */ /* 0x000fca00000000ff */
[----:B------:R0:W-:Y:S01]  /*1440*/  ATOM.E.ADD.F16x2.RN.STRONG.GPU P0, RZ, desc[UR6][R14.64], R17 ;  /* 0x800000110eff79a2 */ /* 0x0001e2000c10e106 */
[----:B------:R-:W-:Y:S04]  /*1450*/  BSSY.RECONVERGENT B3, `(.L_x_164) ;  /* 0x000000f000037945 */ /* 0x000fe80003800200 */
[----:B0-----:R-:W-:Y:S05]  /*1460*/  @P0 BRA `(.L_x_165) ;  /* 0x0000000000340947 */ /* 0x001fea0003800000 */
[----:B------:R-:W0:Y:S02]  /*1470*/  QSPC.E.S P0, RZ, [R14] ;  /* 0x000000000eff73aa */ /* 0x000e240000000500 */
[----:B0-----:R-:W-:Y:S05]  /*1480*/  @!P0 BRA `(.L_x_166) ;  /* 0x0000000000208947 */ /* 0x001fea0003800000 */
[----:B------:R-:W-:-:S07]  /*1490*/  MOV R17, R14 ;  /* 0x0000000e00117202 */ /* 0x000fce0000000f00 */
.L_x_167:
[----:B------:R-:W0:Y:S02]  /*14a0*/  LDS R14, [R17] ;  /* 0x00000000110e7984 */ /* 0x000e240000000800 */
[C---:B0-----:R-:W-:Y:S02]  /*14b0*/  HADD2 R16, R14.reuse.H1_H1, RZ.H0_H0 ;  /* 0x200000ff0e107230 */ /* 0x041fe40000000c00 */
[----:B------:R-:W-:-:S05]  /*14c0*/  HADD2 R15, R14.H0_H0, R5.H0_H0 ;  /* 0x200000050e0f7230 */ /* 0x000fca0000000800 */
[----:B------:R-:W-:-:S05]  /*14d0*/  PRMT R15, R15, 0x5410, R16 ;  /* 0x000054100f0f7816 */ /* 0x000fca0000000010 */
[----:B------:R-:W0:Y:S02]  /*14e0*/  ATOMS.CAST.SPIN P0, [R17], R14, R15 ;  /* 0x0000000e1100758d */ /* 0x000e24000180000f */
[----:B0-----:R-:W-:Y:S05]  /*14f0*/  @!P0 BRA `(.L_x_167) ;  /* 0xfffffffc00e88947 */ /* 0x001fea000383ffff */
[----:B------:R-:W-:Y:S05]  /*1500*/  BRA `(.L_x_165) ;  /* 0x00000000000c7947 */ /* 0x000fea0003800000 */
.L_x_166:
[----:B------:R-:W2:Y:S02]  /*1510*/  LD.E R16, desc[UR6][R14.64] ;  /* 0x000000060e107980 */ /* 0x000ea4000c101900 */
[----:B--2---:R-:W-:-:S05]  /*1520*/  IMAD.IADD R17, R17, 0x1, R16 ;  /* 0x0000000111117824 */ /* 0x004fca00078e0210 */
[----:B------:R0:W-:Y:S02]  /*1530*/  ST.E desc[UR6][R14.64], R17 ;  /* 0x000000110e007985 */ /* 0x0001e4000c101906 */
.L_x_165:
[----:B------:R-:W-:Y:S05]  /*1540*/  BSYNC.RECONVERGENT B3 ;  /* 0x0000000000037941 */ /* 0x000fea0003800200 */
.L_x_164:
[----:B0-----:R-:W-:-:S07]  /*1550*/  IMAD.MOV.U32 R17, RZ, RZ, R7 ;  /* 0x000000ffff117224 */ /* 0x001fce00078e0007 */
.L_x_133:
[----:B------:R-:W-:Y:S05]  /*1560*/  BSYNC.RECONVERGENT B0 ;  /* 0x0000000000007941 */ /* 0x000fea0003800200 */
.L_x_132:
[----:B------:R-:W-:Y:S05]  /*1570*/  @P1 BRA `(.L_x_131) ;  /* 0x0000000c00fc1947 */ /* 0x000fea0003800000 */
[C---:B------:R-:W-:Y:S02]  /*1580*/  IMAD.IADD R20, R17.reuse, 0x1, -R0 ;  /* 0x0000000111147824 */ /* 0x040fe400078e0a00 */
[----:B------:R-:W-:-:S07]  /*1590*/  VIADD R21, R17, 0x1 ;  /* 0x0000000111157836 */ /* 0x000fce0000000000 */
.L_x_212:
        /* <DEDUP_REMOVED lines=15> */
[----:B------:R-:W-:-:S05]  /*1690*/  PRMT R17, R5, 0x5410, RZ ;  /* 0x0000541005117816 */ /* 0x000fca00000000ff */
[----:B------:R0:W-:Y:S01]  /*16a0*/  ATOM.E.ADD.F16x2.RN.STRONG.GPU P0, RZ, desc[UR6][R24.64], R17 ;  /* 0x8000001118ff79a2 */ /* 0x0001e2000c10e106 */
[----:B------:R-:W-:Y:S04]  /*16b0*/  BSSY.RECONVERGENT B3, `(.L_x_170) ;  /* 0x000000f000037945 */ /* 0x000fe80003800200 */
[----:B0-----:R-:W-:Y:S05]  /*16c0*/  @P0 BRA `(.L_x_171) ;  /* 0x0000000000340947 */ /* 0x001fea0003800000 */
[----:B------:R-:W0:Y:S02]  /*16d0*/  QSPC.E.S P0, RZ, [R24] ;  /* 0x0000000018ff73aa */ /* 0x000e240000000500 */
[----:B0-----:R-:W-:Y:S05]  /*16e0*/  @!P0 BRA `(.L_x_172) ;  /* 0x0000000000208947 */ /* 0x001fea0003800000 */
[----:B------:R-:W-:-:S07]  /*16f0*/  MOV R24, R24 ;  /* 0x0000001800187202 */ /* 0x000fce0000000f00 */
.L_x_173:
[----:B------:R-:W0:Y:S02]  /*1700*/  LDS R16, [R24] ;  /* 0x0000000018107984 */ /* 0x000e240000000800 */
[C---:B0-----:R-:W-:Y:S02]  /*1710*/  HADD2 R22, R16.reuse.H1_H1, RZ.H0_H0 ;  /* 0x200000ff10167230 */ /* 0x041fe40000000c00 */
[----:B------:R-:W-:-:S05]  /*1720*/  HADD2 R17, R16.H0_H0, R5.H0_H0 ;  /* 0x2000000510117230 */ /* 0x000fca0000000800 */
[----:B------:R-:W-:-:S05]  /*1730*/  PRMT R17, R17, 0x5410, R22 ;  /* 0x0000541011117816 */ /* 0x000fca0000000016 */
[----:B------:R-:W0:Y:S02]  /*1740*/  ATOMS.CAST.SPIN P0, [R24], R16, R17 ;  /* 0x000000101800758d */ /* 0x000e240001800011 */
[----:B0-----:R-:W-:Y:S05]  /*1750*/  @!P0 BRA `(.L_x_173) ;  /* 0xfffffffc00e88947 */ /* 0x001fea000383ffff */
[----:B------:R-:W-:Y:S05]  /*1760*/  BRA `(.L_x_171) ;  /* 0x00000000000c7947 */ /* 0x000fea0003800000 */
.L_x_172:
[----:B------:R-:W2:Y:S02]  /*1770*/  LD.E R16, desc[UR6][R24.64] ;  /* 0x0000000618107980 */ /* 0x000ea4000c101900 */
[----:B--2---:R-:W-:-:S05]  /*1780*/  IMAD.IADD R17, R17, 0x1, R16 ;  /* 0x0000000111117824 */ /* 0x004fca00078e0210 */
[----:B------:R0:W-:Y:S02]  /*1790*/  ST.E desc[UR6][R24.64], R17 ;  /* 0x0000001118007985 */ /* 0x0001e4000c101906 */
.L_x_171:
[----:B------:R-:W-:Y:S05]  /*17a0*/  BSYNC.RECONVERGENT B3 ;  /* 0x0000000000037941 */ /* 0x000fea0003800200 */
.L_x_170:
[----:B------:R-:W-:Y:S05]  /*17b0*/  BRA `(.L_x_174) ;  /* 0x0000000000887947 */ /* 0x000fea0003800000 */
.L_x_169:
[----:B------:R-:W-:-:S04]  /*17c0*/  ISETP.NE.U32.AND P0, PT, R17, RZ, PT ;  /* 0x000000ff1100720c */ /* 0x000fc80003f05070 */
[----:B------:R-:W-:-:S04]  /*17d0*/  ISETP.NE.AND.EX P0, PT, RZ, RZ, PT, P0 ;  /* 0x000000ffff00720c */ /* 0x000fc80003f05300 */
[----:B------:R-:W-:-:S13]  /*17e0*/  ISETP.LT.OR P0, PT, R16, 0x1, !P0 ;  /* 0x000000011000780c */ /* 0x000fda0004701670 */
[----:B------:R-:W-:Y:S05]  /*17f0*/  @P0 BRA `(.L_x_175) ;  /* 0x0000000000440947 */ /* 0x000fea0003800000 */
[----:B------:R-:W-:-:S05]  /*1800*/  PRMT R17, RZ, 0x5410, R5 ;  /* 0x00005410ff117816 */ /* 0x000fca0000000005 */
[----:B------:R0:W-:Y:S02]  /*1810*/  ATOM.E.ADD.F16x2.RN.STRONG.GPU P0, RZ, desc[UR6][R24.64+-0x2], R17 ;  /* 0xfffffe1118ff79a2 */ /* 0x0001e4000c10e106 */
[----:B0-----:R-:W-:Y:S05]  /*1820*/  @P0 BRA `(.L_x_174) ;  /* 0x00000000006c0947 */ /* 0x001fea0003800000 */
[----:B------:R-:W0:Y:S02]  /*1830*/  QSPC.E.S P0, RZ, [R24+-0x2] ;  /* 0xfffffe0018ff73aa */ /* 0x000e240000000500 */
[----:B0-----:R-:W-:Y:S05]  /*1840*/  @!P0 BRA `(.L_x_176) ;  /* 0x0000000000208947 */ /* 0x001fea0003800000 */
[----:B------:R-:W-:-:S07]  /*1850*/  MOV R24, R24 ;  /* 0x0000001800187202 */ /* 0x000fce0000000f00 */
.L_x_177:
[----:B------:R-:W0:Y:S02]  /*1860*/  LDS R16, [R24+-0x2] ;  /* 0xfffffe0018107984 */ /* 0x000e240000000800 */
[C---:B0-----:R-:W-:Y:S02]  /*1870*/  HADD2 R22, R16.reuse.H1_H1, R5.H0_H0 ;  /* 0x2000000510167230 */ /* 0x041fe40000000c00 */
[----:B------:R-:W-:-:S05]  /*1880*/  HADD2 R17, R16.H0_H0, RZ.H0_H0 ;  /* 0x200000ff10117230 */ /* 0x000fca0000000800 */
[----:B------:R-:W-:-:S05]  /*1890*/  PRMT R17, R17, 0x5410, R22 ;  /* 0x0000541011117816 */ /* 0x000fca0000000016 */
[----:B------:R-:W0:Y:S02]  /*18a0*/  ATOMS.CAST.SPIN P0, [R24+-0x2], R16, R17 ;  /* 0xfffffe101800758d */ /* 0x000e240001800011 */
[----:B0-----:R-:W-:Y:S05]  /*18b0*/  @!P0 BRA `(.L_x_177) ;  /* 0xfffffffc00e88947 */ /* 0x001fea000383ffff */
[----:B------:R-:W-:Y:S05]  /*18c0*/  BRA `(.L_x_174) ;  /* 0x0000000000447947 */ /* 0x000fea0003800000 */
.L_x_176:
[----:B------:R-:W2:Y:S02]  /*18d0*/  LD.E R16, desc[UR6][R24.64+-0x2] ;  /* 0xfffffe0618107980 */ /* 0x000ea4000c101900 */
[----:B--2---:R-:W-:-:S05]  /*18e0*/  IMAD.IADD R17, R17, 0x1, R16 ;  /* 0x0000000111117824 */ /* 0x004fca00078e0210 */
[----:B------:R0:W-:Y:S01]  /*18f0*/  ST.E desc[UR6][R24.64+-0x2], R17 ;  /* 0xfffffe1118007985 */ /* 0x0001e2000c101906 */
[----:B------:R-:W-:Y:S05]  /*1900*/  BRA `(.L_x_174) ;  /* 0x0000000000347947 */ /* 0x000fea0003800000 */
.L_x_175:
[C---:B------:R-:W-:Y:S01]  /*1910*/  LOP3.LUT R16, R24.reuse, 0xfffffffd, RZ, 0xc0, !PT ;  /* 0xfffffffd18107812 */ /* 0x040fe200078ec0ff */
[----:B------:R-:W-:Y:S01]  /*1920*/  IMAD.MOV.U32 R17, RZ, RZ, R25 ;  /* 0x000000ffff117224 */ /* 0x000fe200078e0019 */
[----:B------:R-:W-:Y:S01]  /*1930*/  LOP3.LUT R22, R24, 0x2, RZ, 0xc0, !PT ;  /* 0x0000000218167812 */ /* 0x000fe200078ec0ff */
[----:B------:R-:W-:-:S03]  /*1940*/  IMAD.MOV.U32 R26, RZ, RZ, 0x3254 ;  /* 0x00003254ff1a7424 */ /* 0x000fc600078e00ff */
[----:B------:R0:W5:Y:S01]  /*1950*/  LD.E R27, desc[UR6][R16.64] ;  /* 0x00000006101b7980 */ /* 0x000162000c101900 */
[----:B------:R-:W-:-:S04]  /*1960*/  ISETP.EQ.U32.AND P0, PT, R22, RZ, PT ;  /* 0x000000ff1600720c */ /* 0x000fc80003f02070 */
[----:B------:R-:W-:-:S09]  /*1970*/  SEL R26, R26, 0x7610, P0 ;  /* 0x000076101a1a7807 */ /* 0x000fd20000000000 */
.L_x_178:
[----:B-----5:R-:W-:-:S05]  /*1980*/  HADD2 R22, R27, R5.H0_H0 ;  /* 0x200000051b167230 */ /* 0x020fca0000000000 */
[----:B------:R-:W-:-:S05]  /*1990*/  PRMT R29, R27, R26, R22 ;  /* 0x0000001a1b1d7216 */ /* 0x000fca0000000016 */
[----:B------:R-:W2:Y:S02]  /*19a0*/  ATOM.E.CAS.STRONG.GPU PT, R22, [R16], R27, R29 ;  /* 0x0000001b1016738b */ /* 0x000ea400001ee11d */
[----:B--2---:R-:W-:Y:S01]  /*19b0*/  ISETP.NE.U32.AND P0, PT, R22, R27, PT ;  /* 0x0000001b1600720c */ /* 0x004fe20003f05070 */
[----:B------:R-:W-:-:S12]  /*19c0*/  IMAD.MOV.U32 R27, RZ, RZ, R22 ;  /* 0x000000ffff1b7224 */ /* 0x000fd800078e0016 */
[----:B------:R-:W-:Y:S05]  /*19d0*/  @P0 BRA `(.L_x_178) ;  /* 0xfffffffc00e80947 */ /* 0x000fea000383ffff */
.L_x_174:
[----:B------:R-:W-:Y:S05]  /*19e0*/  BSYNC.RECONVERGENT B0 ;  /* 0x0000000000007941 */ /* 0x000fea0003800200 */
.L_x_168:
        /* <DEDUP_REMOVED lines=17> */
.L_x_185:
[----:B------:R-:W0:Y:S02]  /*1b00*/  LDS R16, [R24+-0x2] ;  /* 0xfffffe0018107984 */ /* 0x000e240000000800 */
[C---:B0-----:R-:W-:Y:S02]  /*1b10*/  HADD2 R22, R16.reuse.H1_H1, R5.H0_H0 ;  /* 0x2000000510167230 */ /* 0x041fe40000000c00 */
[----:B------:R-:W-:-:S05]  /*1b20*/  HADD2 R17, R16.H0_H0, RZ.H0_H0 ;  /* 0x200000ff10117230 */ /* 0x000fca0000000800 */
[----:B------:R-:W-:-:S05]  /*1b30*/  PRMT R17, R17, 0x5410, R22 ;  /* 0x0000541011117816 */ /* 0x000fca0000000016 */
[----:B------:R-:W0:Y:S02]  /*1b40*/  ATOMS.CAST.SPIN P0, [R24+-0x2], R16, R17 ;  /* 0xfffffe101800758d */ /* 0x000e240001800011 */
[----:B0-----:R-:W-:Y:S05]  /*1b50*/  @!P0 BRA `(.L_x_185) ;  /* 0xfffffffc00e88947 */ /* 0x001fea000383ffff */
[----:B------:R-:W-:Y:S05]  /*1b60*/  BRA `(.L_x_183) ;  /* 0x0000000000447947 */ /* 0x000fea0003800000 */
.L_x_184:
[----:B------:R-:W2:Y:S02]  /*1b70*/  LD.E R16, desc[UR6][R24.64+-0x2] ;  /* 0xfffffe0618107980 */ /* 0x000ea4000c101900 */
[----:B--2---:R-:W-:-:S05]  /*1b80*/  IMAD.IADD R17, R17, 0x1, R16 ;  /* 0x0000000111117824 */ /* 0x004fca00078e0210 */
[----:B------:R1:W-:Y:S01]  /*1b90*/  ST.E desc[UR6][R24.64+-0x2], R17 ;  /* 0xfffffe1118007985 */ /* 0x0003e2000c101906 */
[----:B------:R-:W-:Y:S05]  /*1ba0*/  BRA `(.L_x_183) ;  /* 0x0000000000347947 */ /* 0x000fea0003800000 */
.L_x_182:
[C---:B------:R-:W-:Y:S01]  /*1bb0*/  LOP3.LUT R16, R24.reuse, 0xfffffffd, RZ, 0xc0, !PT ;  /* 0xfffffffd18107812 */ /* 0x040fe200078ec0ff */
[----:B------:R-:W-:Y:S01]  /*1bc0*/  IMAD.MOV.U32 R17, RZ, RZ, R25 ;  /* 0x000000ffff117224 */ /* 0x000fe200078e0019 */
[----:B------:R-:W-:Y:S01]  /*1bd0*/  LOP3.LUT R22, R24, 0x2, RZ, 0xc0, !PT ;  /* 0x0000000218167812 */ /* 0x000fe200078ec0ff */
[----:B------:R-:W-:-:S03]  /*1be0*/  IMAD.MOV.U32 R26, RZ, RZ, 0x3254 ;  /* 0x00003254ff1a7424 */ /* 0x000fc600078e00ff */
[----:B------:R0:W5:Y:S01]  /*1bf0*/  LD.E R27, desc[UR6][R16.64] ;  /* 0x00000006101b7980 */ /* 0x000162000c101900 */
[----:B------:R-:W-:-:S04]  /*1c00*/  ISETP.EQ.U32.AND P0, PT, R22, RZ, PT ;  /* 0x000000ff1600720c */ /* 0x000fc80003f02070 */
[----:B------:R-:W-:-:S09]  /*1c10*/  SEL R26, R26, 0x7610, P0 ;  /* 0x000076101a1a7807 */ /* 0x000fd20000000000 */
.L_x_186:
[----:B-----5:R-:W-:-:S05]  /*1c20*/  HADD2 R22, R27, R5.H0_H0 ;  /* 0x200000051b167230 */ /* 0x020fca0000000000 */
[----:B------:R-:W-:-:S05]  /*1c30*/  PRMT R29, R27, R26, R22 ;  /* 0x0000001a1b1d7216 */ /* 0x000fca0000000016 */
[----:B------:R-:W2:Y:S02]  /*1c40*/  ATOM.E.CAS.STRONG.GPU PT, R22, [R16], R27, R29 ;  /* 0x0000001b1016738b */ /* 0x000ea400001ee11d */
[----:B--2---:R-:W-:Y:S01]  /*1c50*/  ISETP.NE.U32.AND P0, PT, R22, R27, PT ;  /* 0x0000001b1600720c */ /* 0x004fe20003f05070 */
[----:B------:R-:W-:-:S12]  /*1c60*/  IMAD.MOV.U32 R27, RZ, RZ, R22 ;  /* 0x000000ffff1b7224 */ /* 0x000fd800078e0016 */
[----:B------:R-:W-:Y:S05]  /*1c70*/  @P0 BRA `(.L_x_186) ;  /* 0xfffffffc00e80947 */ /* 0x000fea000383ffff */
.L_x_183:
[----:B------:R-:W-:Y:S05]  /*1c80*/  BSYNC.RECONVERGENT B3 ;  /* 0x0000000000037941 */ /* 0x000fea0003800200 */
.L_x_181:
[----:B------:R-:W-:Y:S05]  /*1c90*/  BRA `(.L_x_187) ;  /* 0x0000000000407947 */ /* 0x000fea0003800000 */
.L_x_180:
[----:B------:R-:W-:-:S05]  /*1ca0*/  PRMT R17, R5, 0x5410, RZ ;  /* 0x0000541005117816 */ /* 0x000fca00000000ff */
[----:B------:R0:W-:Y:S02]  /*1cb0*/  ATOM.E.ADD.F16x2.RN.STRONG.GPU P0, RZ, desc[UR6][R24.64], R17 ;  /* 0x8000001118ff79a2 */ /* 0x0001e4000c10e106 */
[----:B0-----:R-:W-:Y:S05]  /*1cc0*/  @P0 BRA `(.L_x_187) ;  /* 0x0000000000340947 */ /* 0x001fea0003800000 */
[----:B------:R-:W0:Y:S02]  /*1cd0*/  QSPC.E.S P0, RZ, [R24] ;  /* 0x0000000018ff73aa */ /* 0x000e240000000500 */
[----:B0-----:R-:W-:Y:S05]  /*1ce0*/  @!P0 BRA `(.L_x_188) ;  /* 0x0000000000208947 */ /* 0x001fea0003800000 */
[----:B------:R-:W-:-:S07]  /*1cf0*/  MOV R24, R24 ;  /* 0x0000001800187202 */ /* 0x000fce0000000f00 */
.L_x_189:
[----:B------:R-:W0:Y:S02]  /*1d00*/  LDS R16, [R24] ;  /* 0x0000000018107984 */ /* 0x000e240000000800 */
[C---:B0-----:R-:W-:Y:S02]  /*1d10*/  HADD2 R22, R16.reuse.H1_H1, RZ.H0_H0 ;  /* 0x200000ff10167230 */ /* 0x041fe40000000c00 */
[----:B------:R-:W-:-:S05]  /*1d20*/  HADD2 R17, R16.H0_H0, R5.H0_H0 ;  /* 0x2000000510117230 */ /* 0x000fca0000000800 */
[----:B------:R-:W-:-:S05]  /*1d30*/  PRMT R17, R17, 0x5410, R22 ;  /* 0x0000541011117816 */ /* 0x000fca0000000016 */
[----:B------:R-:W0:Y:S02]  /*1d40*/  ATOMS.CAST.SPIN P0, [R24], R16, R17 ;  /* 0x000000101800758d */ /* 0x000e240001800011 */
[----:B0-----:R-:W-:Y:S05]  /*1d50*/  @!P0 BRA `(.L_x_189) ;  /* 0xfffffffc00e88947 */ /* 0x001fea000383ffff */
[----:B------:R-:W-:Y:S05]  /*1d60*/  BRA `(.L_x_187) ;  /* 0x00000000000c7947 */ /* 0x000fea0003800000 */
.L_x_188:
[----:B------:R-:W2:Y:S02]  /*1d70*/  LD.E R16, desc[UR6][R24.64] ;  /* 0x0000000618107980 */ /* 0x000ea4000c101900 */
[----:B--2---:R-:W-:-:S05]  /*1d80*/  IMAD.IADD R17, R17, 0x1, R16 ;  /* 0x0000000111117824 */ /* 0x004fca00078e0210 */
[----:B------:R0:W-:Y:S02]  /*1d90*/  ST.E desc[UR6][R24.64], R17 ;  /* 0x0000001118007985 */ /* 0x0001e4000c101906 */
.L_x_187:
[----:B------:R-:W-:Y:S05]  /*1da0*/  BSYNC.RECONVERGENT B0 ;  /* 0x0000000000007941 */ /* 0x000fea0003800200 */
.L_x_179:
        /* <DEDUP_REMOVED lines=18> */
.L_x_196:
[----:B------:R-:W0:Y:S02]  /*1ed0*/  LDS R16, [R24+-0x2] ;  /* 0xfffffe0018107984 */ /* 0x000e240000000800 */
[C---:B0-----:R-:W-:Y:S02]  /*1ee0*/  HADD2 R22, R16.reuse.H1_H1, R5.H0_H0 ;  /* 0x2000000510167230 */ /* 0x041fe40000000c00 */
[----:B------:R-:W-:-:S05]  /*1ef0*/  HADD2 R17, R16.H0_H0, RZ.H0_H0 ;  /* 0x200000ff10117230 */ /* 0x000fca0000000800 */
[----:B------:R-:W-:-:S05]  /*1f00*/  PRMT R17, R17, 0x5410, R22 ;  /* 0x0000541011117816 */ /* 0x000fca0000000016 */
[----:B------:R-:W0:Y:S02]  /*1f10*/  ATOMS.CAST.SPIN P0, [R24+-0x2], R16, R17 ;  /* 0xfffffe101800758d */ /* 0x000e240001800011 */
[----:B0-----:R-:W-:Y:S05]  /*1f20*/  @!P0 BRA `(.L_x_196) ;  /* 0xfffffffc00e88947 */ /* 0x001fea000383ffff */
[----:B------:R-:W-:Y:S05]  /*1f30*/  BRA `(.L_x_194) ;  /* 0x0000000000447947 */ /* 0x000fea0003800000 */
.L_x_195:
[----:B------:R-:W2:Y:S02]  /*1f40*/  LD.E R16, desc[UR6][R24.64+-0x2] ;  /* 0xfffffe0618107980 */ /* 0x000ea4000c101900 */
[----:B--2---:R-:W-:-:S05]  /*1f50*/  IMAD.IADD R17, R17, 0x1, R16 ;  /* 0x0000000111117824 */ /* 0x004fca00078e0210 */
[----:B------:R0:W-:Y:S01]  /*1f60*/  ST.E desc[UR6][R24.64+-0x2], R17 ;  /* 0xfffffe1118007985 */ /* 0x0001e2000c101906 */
[----:B------:R-:W-:Y:S05]  /*1f70*/  BRA `(.L_x_194) ;  /* 0x0000000000347947 */ /* 0x000fea0003800000 */
.L_x_193:
[C---:B------:R-:W-:Y:S01]  /*1f80*/  LOP3.LUT R16, R24.reuse, 0xfffffffd, RZ, 0xc0, !PT ;  /* 0xfffffffd18107812 */ /* 0x040fe200078ec0ff */
[----:B------:R-:W-:Y:S01]  /*1f90*/  IMAD.MOV.U32 R17, RZ, RZ, R25 ;  /* 0x000000ffff117224 */ /* 0x000fe200078e0019 */
[----:B------:R-:W-:Y:S01]  /*1fa0*/  LOP3.LUT R22, R24, 0x2, RZ, 0xc0, !PT ;  /* 0x0000000218167812 */ /* 0x000fe200078ec0ff */
[----:B------:R-:W-:-:S03]  /*1fb0*/  IMAD.MOV.U32 R26, RZ, RZ, 0x3254 ;  /* 0x00003254ff1a7424 */ /* 0x000fc600078e00ff */
[----:B------:R0:W5:Y:S01]  /*1fc0*/  LD.E R27, desc[UR6][R16.64] ;  /* 0x00000006101b7980 */ /* 0x000162000c101900 */
[----:B------:R-:W-:-:S04]  /*1fd0*/  ISETP.EQ.U32.AND P0, PT, R22, RZ, PT ;  /* 0x000000ff1600720c */ /* 0x000fc80003f02070 */
[----:B------:R-:W-:-:S09]  /*1fe0*/  SEL R26, R26, 0x7610, P0 ;  /* 0x000076101a1a7807 */ /* 0x000fd20000000000 */
.L_x_197:
[----:B-----5:R-:W-:-:S05]  /*1ff0*/  HADD2 R22, R27, R5.H0_H0 ;  /* 0x200000051b167230 */ /* 0x020fca0000000000 */
[----:B------:R-:W-:-:S05]  /*2000*/  PRMT R29, R27, R26, R22 ;  /* 0x0000001a1b1d7216 */ /* 0x000fca0000000016 */
[----:B------:R-:W2:Y:S02]  /*2010*/  ATOM.E.CAS.STRONG.GPU PT, R22, [R16], R27, R29 ;  /* 0x0000001b1016738b */ /* 0x000ea400001ee11d */
[----:B--2---:R-:W-:Y:S01]  /*2020*/  ISETP.NE.U32.AND P0, PT, R22, R27, PT ;  /* 0x0000001b1600720c */ /* 0x004fe20003f05070 */
[----:B------:R-:W-:-:S12]  /*2030*/  IMAD.MOV.U32 R27, RZ, RZ, R22 ;  /* 0x000000ffff1b7224 */ /* 0x000fd800078e0016 */
[----:B------:R-:W-:Y:S05]  /*2040*/  @P0 BRA `(.L_x_197) ;  /* 0xfffffffc00e80947 */ /* 0x000fea000383ffff */
.L_x_194:
[----:B------:R-:W-:Y:S05]  /*2050*/  BSYNC.RECONVERGENT B3 ;  /* 0x0000000000037941 */ /* 0x000fea0003800200 */
.L_x_192:
[----:B------:R-:W-:Y:S05]  /*2060*/  BRA `(.L_x_198) ;  /* 0x0000000000407947 */ /* 0x000fea0003800000 */
.L_x_191:
[----:B------:R-:W-:-:S05]  /*2070*/  PRMT R17, R5, 0x5410, RZ ;  /* 0x0000541005117816 */ /* 0x000fca00000000ff */
[----:B------:R0:W-:Y:S02]  /*2080*/  ATOM.E.ADD.F16x2.RN.STRONG.GPU P0, RZ, desc[UR6][R24.64], R17 ;  /* 0x8000001118ff79a2 */ /* 0x0001e4000c10e106 */
[----:B0-----:R-:W-:Y:S05]  /*2090*/  @P0 BRA `(.L_x_198) ;  /* 0x0000000000340947 */ /* 0x001fea0003800000 */
[----:B------:R-:W0:Y:S02]  /*20a0*/  QSPC.E.S P0, RZ, [R24] ;  /* 0x0000000018ff73aa */ /* 0x000e240000000500 */
[----:B0-----:R-:W-:Y:S05]  /*20b0*/  @!P0 BRA `(.L_x_199) ;  /* 0x0000000000208947 */ /* 0x001fea0003800000 */
[----:B------:R-:W-:-:S07]  /*20c0*/  MOV R24, R24 ;  /* 0x0000001800187202 */ /* 0x000fce0000000f00 */
.L_x_200:
[----:B------:R-:W0:Y:S02]  /*20d0*/  LDS R16, [R24] ;  /* 0x0000000018107984 */ /* 0x000e240000000800 */
[C---:B0-----:R-:W-:Y:S02]  /*20e0*/  HADD2 R22, R16.reuse.H1_H1, RZ.H0_H0 ;  /* 0x200000ff10167230 */ /* 0x041fe40000000c00 */
[----:B------:R-:W-:-:S05]  /*20f0*/  HADD2 R17, R16.H0_H0, R5.H0_H0 ;  /* 0x2000000510117230 */ /* 0x000fca0000000800 */
[----:B------:R-:W-:-:S05]  /*2100*/  PRMT R17, R17, 0x5410, R22 ;  /* 0x0000541011117816 */ /* 0x000fca0000000016 */
[----:B------:R-:W0:Y:S02]  /*2110*/  ATOMS.CAST.SPIN P0, [R24], R16, R17 ;  /* 0x000000101800758d */ /* 0x000e240001800011 */
[----:B0-----:R-:W-:Y:S05]  /*2120*/  @!P0 BRA `(.L_x_200) ;  /* 0xfffffffc00e88947 */ /* 0x001fea000383ffff */
[----:B------:R-:W-:Y:S05]  /*2130*/  BRA `(.L_x_198) ;  /* 0x00000000000c7947 */ /* 0x000fea0003800000 */
.L_x_199:
[----:B------:R-:W2:Y:S02]  /*2140*/  LD.E R16, desc[UR6][R24.64] ;  /* 0x0000000618107980 */ /* 0x000ea4000c101900 */
[----:B--2---:R-:W-:-:S05]  /*2150*/  IMAD.IADD R17, R17, 0x1, R16 ;  /* 0x0000000111117824 */ /* 0x004fca00078e0210 */
[----:B------:R0:W-:Y:S02]  /*2160*/  ST.E desc[UR6][R24.64], R17 ;  /* 0x0000001118007985 */ /* 0x0001e4000c101906 */
.L_x_198:
[----:B------:R-:W-:Y:S05]  /*2170*/  BSYNC.RECONVERGENT B0 ;  /* 0x0000000000007941 */ /* 0x000fea0003800200 */
.L_x_190:
        /* <DEDUP_REMOVED lines=18> */
.L_x_207:
[----:B------:R-:W0:Y:S02]  /*22a0*/  LDS R14, [R17+-0x2] ;  /* 0xfffffe00110e7984 */ /* 0x000e240000000800 */
[C---:B0-----:R-:W-:Y:S02]  /*22b0*/  HADD2 R16, R14.reuse.H1_H1, R5.H0_H0 ;  /* 0x200000050e107230 */ /* 0x041fe40000000c00 */
[----:B------:R-:W-:-:S05]  /*22c0*/  HADD2 R15, R14.H0_H0, RZ.H0_H0 ;  /* 0x200000ff0e0f7230 */ /* 0x000fca0000000800 */
[----:B------:R-:W-:-:S05]  /*22d0*/  PRMT R15, R15, 0x5410, R16 ;  /* 0x000054100f0f7816 */ /* 0x000fca0000000010 */
[----:B------:R-:W0:Y:S02]  /*22e0*/  ATOMS.CAST.SPIN P0, [R17+-0x2], R14, R15 ;  /* 0xfffffe0e1100758d */ /* 0x000e24000180000f */
[----:B0-----:R-:W-:Y:S05]  /*22f0*/  @!P0 BRA `(.L_x_207) ;  /* 0xfffffffc00e88947 */ /* 0x001fea000383ffff */
[----:B------:R-:W-:Y:S05]  /*2300*/  BRA `(.L_x_205) ;  /* 0x0000000000447947 */ /* 0x000fea0003800000 */
.L_x_206:
[----:B------:R-:W2:Y:S02]  /*2310*/  LD.E R16, desc[UR6][R14.64+-0x2] ;  /* 0xfffffe060e107980 */ /* 0x000ea4000c101900 */
[----:B--2---:R-:W-:-:S05]  /*2320*/  IMAD.IADD R17, R17, 0x1, R16 ;  /* 0x0000000111117824 */ /* 0x004fca00078e0210 */
[----:B------:R0:W-:Y:S01]  /*2330*/  ST.E desc[UR6][R14.64+-0x2], R17 ;  /* 0xfffffe110e007985 */ /* 0x0001e2000c101906 */
[----:B------:R-:W-:Y:S05]  /*2340*/  BRA `(.L_x_205) ;  /* 0x0000000000347947 */ /* 0x000fea0003800000 */
.L_x_204:
[C---:B------:R-:W-:Y:S01]  /*2350*/  LOP3.LUT R16, R14.reuse, 0xfffffffd, RZ, 0xc0, !PT ;  /* 0xfffffffd0e107812 */ /* 0x040fe200078ec0ff */
[----:B------:R-:W-:Y:S01]  /*2360*/  IMAD.MOV.U32 R17, RZ, RZ, R15 ;  /* 0x000000ffff117224 */ /* 0x000fe200078e000f */
[----:B------:R-:W-:Y:S01]  /*2370*/  LOP3.LUT R22, R14, 0x2, RZ, 0xc0, !PT ;  /* 0x000000020e167812 */ /* 0x000fe200078ec0ff */
[----:B------:R-:W-:-:S03]  /*2380*/  IMAD.MOV.U32 R24, RZ, RZ, 0x3254 ;  /* 0x00003254ff187424 */ /* 0x000fc600078e00ff */
[----:B------:R0:W5:Y:S01]  /*2390*/  LD.E R23, desc[UR6][R16.64] ;  /* 0x0000000610177980 */ /* 0x000162000c101900 */
[----:B------:R-:W-:-:S04]  /*23a0*/  ISETP.EQ.U32.AND P0, PT, R22, RZ, PT ;  /* 0x000000ff1600720c */ /* 0x000fc80003f02070 */
[----:B------:R-:W-:-:S09]  /*23b0*/  SEL R24, R24, 0x7610, P0 ;  /* 0x0000761018187807 */ /* 0x000fd20000000000 */
.L_x_208:
[----:B-----5:R-:W-:-:S05]  /*23c0*/  HADD2 R22, R23, R5.H0_H0 ;  /* 0x2000000517167230 */ /* 0x020fca0000000000 */
[----:B------:R-:W-:-:S05]  /*23d0*/  PRMT R25, R23, R24, R22 ;  /* 0x0000001817197216 */ /* 0x000fca0000000016 */
[----:B------:R-:W2:Y:S02]  /*23e0*/  ATOM.E.CAS.STRONG.GPU PT, R22, [R16], R23, R25 ;  /* 0x000000171016738b */ /* 0x000ea400001ee119 */
[----:B--2---:R-:W-:Y:S01]  /*23f0*/  ISETP.NE.U32.AND P0, PT, R22, R23, PT ;  /* 0x000000171600720c */ /* 0x004fe20003f05070 */
[----:B------:R-:W-:-:S12]  /*2400*/  IMAD.MOV.U32 R23, RZ, RZ, R22 ;  /* 0x000000ffff177224 */ /* 0x000fd800078e0016 */
[----:B------:R-:W-:Y:S05]  /*2410*/  @P0 BRA `(.L_x_208) ;  /* 0xfffffffc00e80947 */ /* 0x000fea000383ffff */
.L_x_205:
[----:B------:R-:W-:Y:S05]  /*2420*/  BSYNC.RECONVERGENT B3 ;  /* 0x0000000000037941 */ /* 0x000fea0003800200 */
.L_x_203:
[----:B------:R-:W-:Y:S05]  /*2430*/  BRA `(.L_x_209) ;  /* 0x0000000000407947 */ /* 0x000fea0003800000 */
.L_x_202:
[----:B------:R-:W-:-:S05]  /*2440*/  PRMT R17, R5, 0x5410, RZ ;  /* 0x0000541005117816 */ /* 0x000fca00000000ff */
[----:B------:R0:W-:Y:S02]  /*2450*/  ATOM.E.ADD.F16x2.RN.STRONG.GPU P0, RZ, desc[UR6][R14.64], R17 ;  /* 0x800000110eff79a2 */ /* 0x0001e4000c10e106 */
[----:B0-----:R-:W-:Y:S05]  /*2460*/  @P0 BRA `(.L_x_209) ;  /* 0x0000000000340947 */ /* 0x001fea0003800000 */
[----:B------:R-:W0:Y:S02]  /*2470*/  QSPC.E.S P0, RZ, [R14] ;  /* 0x000000000eff73aa */ /* 0x000e240000000500 */
[----:B0-----:R-:W-:Y:S05]  /*2480*/  @!P0 BRA `(.L_x_210) ;  /* 0x0000000000208947 */ /* 0x001fea0003800000 */
[----:B------:R-:W-:-:S07]  /*2490*/  MOV R17, R14 ;  /* 0x0000000e00117202 */ /* 0x000fce0000000f00 */
.L_x_211:
[----:B------:R-:W0:Y:S02]  /*24a0*/  LDS R14, [R17] ;  /* 0x00000000110e7984 */ /* 0x000e240000000800 */
[C---:B0-----:R-:W-:Y:S02]  /*24b0*/  HADD2 R16, R14.reuse.H1_H1, RZ.H0_H0 ;  /* 0x200000ff0e107230 */ /* 0x041fe40000000c00 */
[----:B------:R-:W-:-:S05]  /*24c0*/  HADD2 R15, R14.H0_H0, R5.H0_H0 ;  /* 0x200000050e0f7230 */ /* 0x000fca0000000800 */
[----:B------:R-:W-:-:S05]  /*24d0*/  PRMT R15, R15, 0x5410, R16 ;  /* 0x000054100f0f7816 */ /* 0x000fca0000000010 */
[----:B------:R-:W0:Y:S02]  /*24e0*/  ATOMS.CAST.SPIN P0, [R17], R14, R15 ;  /* 0x0000000e1100758d */ /* 0x000e24000180000f */
[----:B0-----:R-:W-:Y:S05]  /*24f0*/  @!P0 BRA `(.L_x_211) ;  /* 0xfffffffc00e88947 */ /* 0x001fea000383ffff */
[----:B------:R-:W-:Y:S05]  /*2500*/  BRA `(.L_x_209) ;  /* 0x00000000000c7947 */ /* 0x000fea0003800000 */
.L_x_210:
[----:B------:R-:W2:Y:S02]  /*2510*/  LD.E R16, desc[UR6][R14.64] ;  /* 0x000000060e107980 */ /* 0x000ea4000c101900 */
[----:B--2---:R-:W-:-:S05]  /*2520*/  IMAD.IADD R17, R17, 0x1, R16 ;  /* 0x0000000111117824 */ /* 0x004fca00078e0210 */
[----:B------:R1:W-:Y:S02]  /*2530*/  ST.E desc[UR6][R14.64], R17 ;  /* 0x000000110e007985 */ /* 0x0003e4000c101906 */
.L_x_209:
[----:B------:R-:W-:Y:S05]  /*2540*/  BSYNC.RECONVERGENT B0 ;  /* 0x0000000000007941 */ /* 0x000fea0003800200 */
.L_x_201:
[----:B------:R-:W-:Y:S01]  /*2550*/  VIADD R21, R21, 0x4 ;  /* 0x0000000415157836 */ /* 0x000fe20000000000 */
[----:B------:R-:W-:Y:S06]  /*2560*/  @P2 BRA `(.L_x_212) ;  /* 0xfffffff0000c2947 */ /* 0x000fec000383ffff */
.L_x_131:
[----:B------:R-:W-:Y:S05]  /*2570*/  BSYNC.RECONVERGENT B1 ;  /* 0x0000000000017941 */ /* 0x000fea0003800200 */
.L_x_130:
[----:B------:R-:W-:-:S05]  /*2580*/  VIADD R10, R10, 0x1 ;  /* 0x000000010a0a7836 */ /* 0x000fca0000000000 */
[----:B------:R-:W-:-:S13]  /*2590*/  ISETP.NE.AND P0, PT, R10, R13, PT ;  /* 0x0000000d0a00720c */ /* 0x000fda0003f05270 */
[----:B------:R-:W-:Y:S05]  /*25a0*/  @P0 BRA `(.L_x_213) ;  /* 0xffffffe000c40947 */ /* 0x000fea000383ffff */
.L_x_129:
[----:B------:R-:W-:Y:S05]  /*25b0*/  BSYNC.RECONVERGENT B2 ;  /* 0x0000000000027941 */ /* 0x000fea0003800200 */
.L_x_128:
[----:B------:R-:W-:-:S05]  /*25c0*/  VIADD R2, R2, 0x1 ;  /* 0x0000000102027836 */ /* 0x000fca0000000000 */
[----:B------:R-:W-:-:S13]  /*25d0*/  ISETP.NE.AND P0, PT, R2, R3, PT ;  /* 0x000000030200720c */ /* 0x000fda0003f05270 */
[----:B------:R-:W-:Y:S05]  /*25e0*/  @P0 BRA `(.L_x_214) ;  /* 0xffffffe0009c0947 */ /* 0x000fea000383ffff */
[----:B------:R-:W-:Y:S05]  /*25f0*/  EXIT ;  /* 0x000000000000794d */ /* 0x000fea0003800000 */
        .weak           $__internal_3_$__cuda_sm20_div_s64
        .type           $__internal_3_$__cuda_sm20_div_s64,@function
        .size           $__internal_3_$__cuda_sm20_div_s64,(.L_x_996 - $__internal_3_$__cuda_sm20_div_s64)
$__internal_3_$__cuda_sm20_div_s64:
        /* <DEDUP_REMOVED lines=71> */
[----:B------:R-:W-:Y:S06]  /*2a70*/  RET.REL.NODEC R2 `(_ZN2at6native49_GLOBAL__N__09e94e3a_16_AveragePool3d_cu_a8eae74c40avg_pool3d_cuda_update_grad_input_atomicIN3c104HalfEfEEvNS_27GenericPackedTensorAccessorIKT_Lm4ENS_16DefaultPtrTraitsElEENS5_IS6_Lm4ES8_lEEiiiiiiiiibiii) ;  /* 0xffffffd402607950 */ /* 0x000fec0003c3ffff */
.L_x_215:
        /* <DEDUP_REMOVED lines=16> */
.L_x_996:


//--------------------- .text._ZN2at6native49_GLOBAL__N__09e94e3a_16_AveragePool3d_cu_a8eae74c33avg_pool3d_cuda_update_grad_inputIffEEvNS_27GenericPackedTensorAccessorIKT_Lm4ENS_16DefaultPtrTraitsElEENS3_IS4_Lm4ES6_lEEiiiiiiiiibii --------------------------
	.section	.text._ZN2at6native49_GLOBAL__N__09e94e3a_16_AveragePool3d_cu_a8eae74c33avg_pool3d_cuda_update_grad_inputIffEEvNS_27GenericPackedTensorAccessorIKT_Lm4ENS_16DefaultPtrTraitsElEENS3_IS4_Lm4ES6_lEEiiiiiiiiibii,"ax",@progbits
	.align	128
.text._ZN2at6native49_GLOBAL__N__09e94e3a_16_AveragePool3d_cu_a8eae74c33avg_pool3d_cuda_update_grad_inputIffEEvNS_27GenericPackedTensorAccessorIKT_Lm4ENS_16DefaultPtrTraitsElEENS3_IS4_Lm4ES6_lEEiiiiiiiiibii:
        .type           _ZN2at6native49_GLOBAL__N__09e94e3a_16_AveragePool3d_cu_a8eae74c33avg_pool3d_cuda_update_grad_inputIffEEvNS_27GenericPackedTensorAccessorIKT_Lm4ENS_16DefaultPtrTraitsElEENS3_IS4_Lm4ES6_lEEiiiiiiiiibii,@function
        .size           _ZN2at6native49_GLOBAL__N__09e94e3a_16_AveragePool3d_cu_a8eae74c33avg_pool3d_cuda_update_grad_inputIffEEvNS_27GenericPackedTensorAccessorIKT_Lm4ENS_16DefaultPtrTraitsElEENS3_IS4_Lm4ES6_lEEiiiiiiiiibii,(.L_x_998 - _ZN2at6native49_GLOBAL__N__09e94e3a_16_AveragePool3d_cu_a8eae74c33avg_pool3d_cuda_update_grad_inputIffEEvNS_27GenericPackedTensorAccessorIKT_Lm4ENS_16DefaultPtrTraitsElEENS3_IS4_Lm4ES6_lEEiiiiiiiiibii)
        .other          _ZN2at6native49_GLOBAL__N__09e94e3a_16_AveragePool3d_cu_a8eae74c33avg_pool3d_cuda_update_grad_inputIffEEvNS_27GenericPackedTensorAccessorIKT_Lm4ENS_16DefaultPtrTraitsElEENS3_IS4_Lm4ES6_lEEiiiiiiiiibii,@"STO_CUDA_ENTRY STV_DEFAULT"
_ZN2at6native49_GLOBAL__N__09e94e3a_16_AveragePool3d_cu_a8eae74c33avg_pool3d_cuda_update_grad_inputIffEEvNS_27GenericPackedTensorAccessorIKT_Lm4ENS_16DefaultPtrTraitsElEENS3_IS4_Lm4ES6_lEEiiiiiiiiibii:
        /* <DEDUP_REMOVED lines=21> */
[----:B0-----:R-:W-:Y:S02]  /*0150*/  HFMA2 R2, -RZ, RZ, 0, 0 ;  /* 0x00000000ff027431 */ /* 0x001fe400000001ff */
[----:B-1----:R-:W-:-:S04]  /*0160*/  IMAD.MOV R5, RZ, RZ, -R3 ;  /* 0x000000ffff057224 */ /* 0x002fc800078e0a03 */
[----:B------:R-:W-:-:S04]  /*0170*/  IMAD R5, R5, R4, RZ ;  /* 0x0000000405057224 */ /* 0x000fc800078e02ff */
[----:B------:R-:W-:-:S06]  /*0180*/  IMAD.HI.U32 R3, R3, R5, R2 ;  /* 0x0000000503037227 */ /* 0x000fcc00078e0002 */
[----:B------:R-:W-:-:S04]  /*0190*/  IMAD.HI.U32 R10, R3, UR4, RZ ;  /* 0x00000004030a7c27 */ /* 0x000fc8000f8e00ff */
[----:B------:R-:W-:-:S04]  /*01a0*/  IMAD.MOV R3, RZ, RZ, -R10 ;  /* 0x000000ffff037224 */ /* 0x000fc800078e0a0a */
[----:B------:R-:W-:-:S05]  /*01b0*/  IMAD R3, R4, R3, UR4 ;  /* 0x0000000404037e24 */ /* 0x000fca000f8e0203 */
[----:B------:R-:W-:-:S13]  /*01c0*/  ISETP.GE.U32.AND P0, PT, R3, R4, PT ;  /* 0x000000040300720c */ /* 0x000fda0003f06070 */
[----:B------:R-:W-:Y:S01]  /*01d0*/  @P0 IMAD.IADD R3, R3, 0x1, -R4 ;  /* 0x0000000103030824 */ /* 0x000fe200078e0a04 */
[----:B------:R-:W-:-:S04]  /*01e0*/  @P0 IADD3 R10, PT, PT, R10, 0x1, RZ ;  /* 0x000000010a0a0810 */ /* 0x000fc80007ffe0ff */
[----:B------:R-:W-:-:S13]  /*01f0*/  ISETP.GE.U32.AND P1, PT, R3, R4, PT ;  /* 0x000000040300720c */ /* 0x000fda0003f26070 */
[----:B------:R-:W-:Y:S01]  /*0200*/  @P1 VIADD R10, R10, 0x1 ;  /* 0x000000010a0a1836 */ /* 0x000fe20000000000 */
[----:B------:R-:W-:-:S05]  /*0210*/  @!P2 LOP3.LUT R10, RZ, R4, RZ, 0x33, !PT ;  /* 0x00000004ff0aa212 */ /* 0x000fca00078e33ff */
[----:B------:R-:W-:-:S04]  /*0220*/  IMAD.MOV R11, RZ, RZ, -R10 ;  /* 0x000000ffff0b7224 */ /* 0x000fc800078e0a0a */
[----:B------:R-:W-:Y:S01]  /*0230*/  IMAD R11, R4, R11, UR4 ;  /* 0x00000004040b7e24 */ /* 0x000fe2000f8e020b */
[----:B------:R-:W-:Y:S06]  /*0240*/  BRA `(.L_x_217) ;  /* 0x0000000000147947 */ /* 0x000fec0003800000 */
.L_x_216:
[----:B------:R-:W-:-:S07]  /*0250*/  MOV R0, 0x270 ;  /* 0x0000027000007802 */ /* 0x000fce0000000f00 */
[----:B------:R-:W-:Y:S05]  /*0260*/  CALL.REL.NOINC `($__internal_4_$__cuda_sm20_div_s64) ;  /* 0x0000000c009c7944 */ /* 0x000fea0003c00000 */
[----:B------:R-:W0:Y:S01]  /*0270*/  LDC R0, c[0x0][0x390] ;  /* 0x0000e400ff007b82 */ /* 0x000e220000000800 */
[----:B------:R-:W-:-:S05]  /*0280*/  IADD3 R11, PT, PT, -R10, RZ, RZ ;  /* 0x000000ff0a0b7210 */ /* 0x000fca0007ffe1ff */
[----:B0-----:R-:W-:-:S07]  /*0290*/  IMAD R11, R11, R0, UR4 ;  /* 0x000000040b0b7e24 */ /* 0x001fce000f8e0200 */
.L_x_217:
        /* <DEDUP_REMOVED lines=28> */
[----:B------:R-:W-:Y:S02]  /*0460*/  VIADDMNMX R0, R3, UR10, R0, PT ;  /* 0x0000000a03007c46 */ /* 0x000fe4000b800100 */
[----:B------:R-:W-:Y:S02]  /*0470*/  IADD3 R9, PT, PT, -R2, R5, RZ ;  /* 0x0000000502097210 */ /* 0x000fe40007ffe1ff */
[----:B------:R-:W-:Y:S01]  /*0480*/  VIMNMX R2, PT, PT, RZ, R2, !PT ;  /* 0x00000002ff027248 */ /* 0x000fe20007fe0100 */
[C---:B------:R-:W-:Y:S01]  /*0490*/  IMAD.IADD R14, R0.reuse, 0x1, -R3 ;  /* 0x00000001000e7824 */ /* 0x040fe200078e0a03 */
[----:B------:R-:W-:Y:S02]  /*04a0*/  VIMNMX R0, PT, PT, R0, R17, PT ;  /* 0x0000001100007248 */ /* 0x000fe40003fe0100 */
[----:B------:R-:W-:Y:S01]  /*04b0*/  VIMNMX R3, PT, PT, RZ, R3, !PT ;  /* 0x00000003ff037248 */ /* 0x000fe20007fe0100 */
[----:B------:R-:W-:Y:S01]  /*04c0*/  IMAD R14, R13, R14, RZ ;  /* 0x0000000e0d0e7224 */ /* 0x000fe200078e02ff */
[----:B------:R-:W-:-:S02]  /*04d0*/  VIMNMX R4, PT, PT, RZ, R4, !PT ;  /* 0x00000004ff047248 */ /* 0x000fc40007fe0100 */
[----:B------:R-:W-:Y:S01]  /*04e0*/  VIMNMX R5, PT, PT, R5, UR5, PT ;  /* 0x0000000505057c48 */ /* 0x000fe2000bfe0100 */
        /* <DEDUP_REMOVED lines=8> */
[----:B------:R-:W-:Y:S01]  /*0570*/  @!P0 IADD3 R15, PT, PT, -R3, R0, RZ ;  /* 0x00000000030f8210 */ /* 0x000fe20007ffe1ff */
[----:B------:R-:W-:Y:S02]  /*0580*/  @!P0 IMAD.IADD R14, R7, 0x1, -R4 ;  /* 0x00000001070e8824 */ /* 0x000fe400078e0a04 */
[----:B------:R-:W-:Y:S02]  /*0590*/  @!P0 IMAD.IADD R13, R5, 0x1, -R2 ;  /* 0x00000001050d8824 */ /* 0x000fe400078e0a02 */
[----:B------:R-:W-:-:S04]  /*05a0*/  @!P0 IMAD R14, R14, R15, RZ ;  /* 0x0000000f0e0e8224 */ /* 0x000fc800078e02ff */
[----:B------:R-:W-:-:S07]  /*05b0*/  @!P0 IMAD R9, R13, R14, RZ ;  /* 0x0000000e0d098224 */ /* 0x000fce00078e02ff */
.L_x_218:
        /* <DEDUP_REMOVED lines=11> */
[----:B------:R-:W-:Y:S01]  /*0670*/  IMAD R8, R8, UR8, RZ ;  /* 0x0000000808087c24 */ /* 0x000fe2000f8e02ff */
[----:B------:R-:W-:-:S03]  /*0680*/  IADD3 R13, PT, PT, R13, R17, RZ ;  /* 0x000000110d0d7210 */ /* 0x000fc60007ffe0ff */
[C---:B------:R-:W-:Y:S02]  /*0690*/  IMAD R15, R11.reuse, UR9, R8 ;  /* 0x000000090b0f7c24 */ /* 0x040fe4000f8e0208 */
[----:B------:R-:W-:Y:S01]  /*06a0*/  IMAD.WIDE.U32 R12, R11, UR8, R12 ;  /* 0x000000080b0c7c25 */ /* 0x000fe2000f8e000c */
[----:B------:R-:W1:Y:S03]  /*06b0*/  LDCU.64 UR8, c[0x0][0x380] ;  /* 0x00007000ff0877ac */ /* 0x000e660008000a00 */
[----:B------:R-:W-:Y:S02]  /*06c0*/  IMAD.IADD R13, R13, 0x1, R15 ;  /* 0x000000010d0d7824 */ /* 0x000fe400078e020f */
[----:B0-----:R-:W-:Y:S02]  /*06d0*/  IMAD R11, R16, UR4, RZ ;  /* 0x00000004100b7c24 */ /* 0x001fe4000f8e02ff */
[----:B------:R-:W-:-:S04]  /*06e0*/  IMAD.WIDE.U32 R12, R10, UR4, R12 ;  /* 0x000000040a0c7c25 */ /* 0x000fc8000f8e000c */
[----:B------:R-:W-:-:S04]  /*06f0*/  IMAD R11, R10, UR5, R11 ;  /* 0x000000050a0b7c24 */ /* 0x000fc8000f8e020b */
[----:B------:R-:W-:Y:S01]  /*0700*/  IMAD.IADD R11, R13, 0x1, R11 ;  /* 0x000000010d0b7824 */ /* 0x000fe200078e020b */
[----:B-1----:R-:W-:-:S04]  /*0710*/  LEA R14, P0, R12, UR8, 0x2 ;  /* 0x000000080c0e7c11 */ /* 0x002fc8000f8010ff */
[----:B------:R-:W-:-:S05]  /*0720*/  LEA.HI.X R15, R12, UR9, R11, 0x2, P0 ;  /* 0x000000090c0f7c11 */ /* 0x000fca00080f140b */
[----:B--2---:R0:W5:Y:S01]  /*0730*/  LDG.E R8, desc[UR6][R14.64] ;  /* 0x000000060e087981 */ /* 0x004162000c1e1900 */
[----:B------:R-:W-:-:S13]  /*0740*/  ISETP.GT.AND P0, PT, R5, R2, PT ;  /* 0x000000020500720c */ /* 0x000fda0003f04270 */
[----:B0-----:R-:W-:Y:S05]  /*0750*/  @!P0 EXIT ;  /* 0x000000000000894d */ /* 0x001fea0003800000 */
[----:B------:R-:W0:Y:S01]  /*0760*/  LDCU.64 UR8, c[0x0][0x3f0] ;  /* 0x00007e00ff0877ac */ /* 0x000e220008000a00 */
[----:B------:R-:W-:Y:S01]  /*0770*/  I2FP.F32.S32 R9, R9 ;  /* 0x0000000900097245 */ /* 0x000fe20000201400 */
[C---:B------:R-:W-:Y:S01]  /*0780*/  IMAD.IADD R12, R3.reuse, 0x1, -R0 ;  /* 0x00000001030c7824 */ /* 0x040fe200078e0a00 */
[----:B------:R-:W-:Y:S01]  /*0790*/  IADD3 R6, PT, PT, -R3, R0, RZ ;  /* 0x0000000003067210 */ /* 0x000fe20007ffe1ff */
[----:B------:R-:W1:Y:S03]  /*07a0*/  LDCU.64 UR4, c[0x0][0x408] ;  /* 0x00008100ff0477ac */ /* 0x000e660008000a00 */
[----:B------:R-:W2:Y:S01]  /*07b0*/  MUFU.RCP R9, R9 ;  /* 0x0000000900097308 */ /* 0x000ea20000001000 */
[----:B------:R-:W-:Y:S02]  /*07c0*/  LOP3.LUT R11, R6, 0x7, RZ, 0xc0, !PT ;  /* 0x00000007060b7812 */ /* 0x000fe400078ec0ff */
[----:B------:R-:W-:-:S03]  /*07d0*/  ISETP.GT.U32.AND P1, PT, R12, -0x8, PT ;  /* 0xfffffff80c00780c */ /* 0x000fc60003f24070 */
[----:B------:R-:W-:Y:S02]  /*07e0*/  VIADD R11, R11, 0xffffffff ;  /* 0xffffffff0b0b7836 */ /* 0x000fe40000000000 */
[----:B0-----:R-:W-:-:S03]  /*07f0*/  IMAD R13, R16, UR8, RZ ;  /* 0x00000008100d7c24 */ /* 0x001fc6000f8e02ff */
[----:B------:R-:W-:Y:S01]  /*0800*/  ISETP.GE.U32.AND P0, PT, R11, 0x3, PT ;  /* 0x000000030b00780c */ /* 0x000fe20003f06070 */
[C---:B------:R-:W-:Y:S01]  /*0810*/  IMAD R13, R10.reuse, UR9, R13 ;  /* 0x000000090a0d7c24 */ /* 0x040fe2000f8e020d */
[----:B-1----:R-:W-:Y:S01]  /*0820*/  USHF.L.U64.HI UR5, UR4, 0x2, UR5 ;  /* 0x0000000204057899 */ /* 0x002fe20008010205 */
[----:B------:R-:W-:-:S04]  /*0830*/  IMAD.WIDE.U32 R10, R10, UR8, RZ ;  /* 0x000000080a0a7c25 */ /* 0x000fc8000f8e00ff */
[----:B--2--5:R-:W-:Y:S01]  /*0840*/  FMUL.FTZ R8, R8, R9 ;  /* 0x0000000908087220 */ /* 0x024fe20000410000 */
[----:B------:R-:W-:Y:S01]  /*0850*/  USHF.L.U32 UR4, UR4, 0x2, URZ ;  /* 0x0000000204047899 */ /* 0x000fe200080006ff */
[----:B------:R-:W-:-:S11]  /*0860*/  IADD3 R9, PT, PT, R11, R13, RZ ;  /* 0x0000000d0b097210 */ /* 0x000fd60007ffe0ff */
.L_x_231:
[----:B------:R-:W-:Y:S01]  /*0870*/  ISETP.GT.AND P2, PT, R7, R4, PT ;  /* 0x000000040700720c */ /* 0x000fe20003f44270 */
[----:B------:R-:W0:Y:S01]  /*0880*/  LDCU.64 UR12, c[0x0][0x408] ;  /* 0x00008100ff0c77ac */ /* 0x000e220008000a00 */
[----:B------:R-:W-:Y:S01]  /*0890*/  BSSY.RECONVERGENT B1, `(.L_x_219) ;  /* 0x0000080000017945 */ /* 0x000fe20003800200 */
[----:B------:R-:W1:Y:S10]  /*08a0*/  LDCU.64 UR10, c[0x0][0x3c8] ;  /* 0x00007900ff0a77ac */ /* 0x000e740008000a00 */
[----:B--23--:R-:W-:Y:S05]  /*08b0*/  @!P2 BRA `(.L_x_220) ;  /* 0x0000000400f4a947 */ /* 0x00cfea0003800000 */
[----:B------:R-:W2:Y:S01]  /*08c0*/  LDCU.64 UR8, c[0x0][0x3f8] ;  /* 0x00007f00ff0877ac */ /* 0x000ea20008000a00 */
[----:B------:R-:W-:Y:S01]  /*08d0*/  IMAD.MOV.U32 R12, RZ, RZ, R10 ;  /* 0x000000ffff0c7224 */ /* 0x000fe200078e000a */
[----:B------:R-:W-:Y:S01]  /*08e0*/  MOV R22, R4 ;  /* 0x0000000400167202 */ /* 0x000fe20000000f00 */
[----:B------:R-:W-:Y:S02]  /*08f0*/  IMAD.MOV.U32 R13, RZ, RZ, R9 ;  /* 0x000000ffff0d7224 */ /* 0x000fe400078e0009 */
[----:B--2---:R-:W-:-:S04]  /*0900*/  IMAD.WIDE.U32 R12, R2, UR8, R12 ;  /* 0x00000008020c7c25 */ /* 0x004fc8000f8e000c */
[----:B------:R-:W-:-:S07]  /*0910*/  IMAD R23, R2, UR9, R13 ;  /* 0x0000000902177c24 */ /* 0x000fce000f8e020d */
.L_x_230:
[----:B------:R-:W-:Y:S01]  /*0920*/  ISETP.GT.AND P2, PT, R0, R3, PT ;  /* 0x000000030000720c */ /* 0x000fe20003f44270 */
[----:B------:R-:W-:-:S12]  /*0930*/  BSSY.RECONVERGENT B0, `(.L_x_221) ;  /* 0x0000072000007945 */ /* 0x000fd80003800200 */
[----:B--23--:R-:W-:Y:S05]  /*0940*/  @!P2 BRA `(.L_x_222) ;  /* 0x0000000400c0a947 */ /* 0x00cfea0003800000 */
[----:B------:R-:W2:Y:S01]  /*0950*/  LDCU.64 UR8, c[0x0][0x400] ;  /* 0x00008000ff0877ac */ /* 0x000ea20008000a00 */
[----:B------:R-:W-:Y:S01]  /*0960*/  LOP3.LUT R14, R6, 0x7, RZ, 0xc0, !PT ;  /* 0x00000007060e7812 */ /* 0x000fe200078ec0ff */
[----:B------:R-:W-:Y:S01]  /*0970*/  IMAD.MOV.U32 R15, RZ, RZ, R23 ;  /* 0x000000ffff0f7224 */ /* 0x000fe200078e0017 */
[----:B------:R-:W-:Y:S01]  /*0980*/  BSSY.RECONVERGENT B2, `(.L_x_223) ;  /* 0x000002a000027945 */ /* 0x000fe20003800200 */
[----:B------:R-:W-:Y:S02]  /*0990*/  MOV R26, R3 ;  /* 0x00000003001a7202 */ /* 0x000fe40000000f00 */
        /* <DEDUP_REMOVED lines=8> */
.L_x_225:
[----:B---3--:R-:W-:Y:S01]  /*0a20*/  MOV R16, R14 ;  /* 0x0000000e00107202 */ /* 0x008fe20000000f00 */
[----:B------:R-:W-:Y:S02]  /*0a30*/  IMAD.MOV.U32 R17, RZ, RZ, R25 ;  /* 0x000000ffff117224 */ /* 0x000fe400078e0019 */
[----:B------:R-:W-:Y:S02]  /*0a40*/  VIADD R24, R24, 0x8 ;  /* 0x0000000818187836 */ /* 0x000fe40000000000 */
[----:B0-----:R-:W-:-:S04]  /*0a50*/  IMAD.WIDE.U32 R18, R26, UR12, R16 ;  /* 0x0000000c1a127c25 */ /* 0x001fc8000f8e0010 */
[----:B------:R-:W-:Y:S01]  /*0a60*/  IMAD R17, R26, UR13, R19 ;  /* 0x0000000d1a117c24 */ /* 0x000fe2000f8e0213 */
[----:B-1----:R-:W-:Y:S02]  /*0a70*/  LEA R16, P3, R18, UR10, 0x2 ;  /* 0x0000000a12107c11 */ /* 0x002fe4000f8610ff */
[----:B------:R-:W-:Y:S02]  /*0a80*/  IADD3 R26, PT, PT, R26, 0x8, RZ ;  /* 0x000000081a1a7810 */ /* 0x000fe40007ffe0ff */
[----:B------:R-:W-:Y:S02]  /*0a90*/  LEA.HI.X R17, R18, UR11, R17, 0x2, P3 ;  /* 0x0000000b12117c11 */ /* 0x000fe400098f1411 */
[----:B------:R-:W-:-:S03]  /*0aa0*/  IADD3 R20, P3, PT, R16, UR4, RZ ;  /* 0x0000000410147c10 */ /* 0x000fc6000ff7e0ff */
[----:B------:R0:W-:Y:S01]  /*0ab0*/  STG.E desc[UR6][R16.64], R8 ;  /* 0x0000000810007986 */ /* 0x0001e2000c101906 */
[----:B------:R-:W-:Y:S02]  /*0ac0*/  IADD3.X R21, PT, PT, R17, UR5, RZ, P3, !PT ;  /* 0x0000000511157c10 */ /* 0x000fe40009ffe4ff */
[----:B------:R-:W-:-:S03]  /*0ad0*/  IADD3 R18, P3, PT, R20, UR4, RZ ;  /* 0x0000000414127c10 */ /* 0x000fc6000ff7e0ff */
[----:B------:R1:W-:Y:S01]  /*0ae0*/  STG.E desc[UR6][R20.64], R8 ;  /* 0x0000000814007986 */ /* 0x0003e2000c101906 */
[----:B------:R-:W-:Y:S02]  /*0af0*/  IADD3.X R19, PT, PT, R21, UR5, RZ, P3, !PT ;  /* 0x0000000515137c10 */ /* 0x000fe40009ffe4ff */
[----:B0-----:R-:W-:-:S03]  /*0b00*/  IADD3 R16, P3, PT, R18, UR4, RZ ;  /* 0x0000000412107c10 */ /* 0x001fc6000ff7e0ff */
[----:B------:R0:W-:Y:S01]  /*0b10*/  STG.E desc[UR6][R18.64], R8 ;  /* 0x0000000812007986 */ /* 0x0001e2000c101906 */
[----:B------:R-:W-:Y:S02]  /*0b20*/  IADD3.X R17, PT, PT, R19, UR5, RZ, P3, !PT ;  /* 0x0000000513117c10 */ /* 0x000fe40009ffe4ff */
[----:B------:R-:W-:-:S03]  /*0b30*/  IADD3 R28, P3, PT, R16, UR4, RZ ;  /* 0x00000004101c7c10 */ /* 0x000fc6000ff7e0ff */
[----:B------:R2:W-:Y:S01]  /*0b40*/  STG.E desc[UR6][R16.64], R8 ;  /* 0x0000000810007986 */ /* 0x0005e2000c101906 */
[----:B------:R-:W-:Y:S02]  /*0b50*/  IADD3.X R29, PT, PT, R17, UR5, RZ, P3, !PT ;  /* 0x00000005111d7c10 */ /* 0x000fe40009ffe4ff */
[----:B-1----:R-:W-:-:S03]  /*0b60*/  IADD3 R20, P3, PT, R28, UR4, RZ ;  /* 0x000000041c147c10 */ /* 0x002fc6000ff7e0ff */
[----:B------:R3:W-:Y:S01]  /*0b70*/  STG.E desc[UR6][R28.64], R8 ;  /* 0x000000081c007986 */ /* 0x0007e2000c101906 */
[----:B------:R-:W-:Y:S02]  /*0b80*/  IADD3.X R21, PT, PT, R29, UR5, RZ, P3, !PT ;  /* 0x000000051d157c10 */ /* 0x000fe40009ffe4ff */
[----:B0-----:R-:W-:-:S03]  /*0b90*/  IADD3 R18, P3, PT, R20, UR4, RZ ;  /* 0x0000000414127c10 */ /* 0x001fc6000ff7e0ff */
[----:B------:R3:W-:Y:S01]  /*0ba0*/  STG.E desc[UR6][R20.64], R8 ;  /* 0x0000000814007986 */ /* 0x0007e2000c101906 */
[----:B------:R-:W-:Y:S02]  /*0bb0*/  IADD3.X R19, PT, PT, R21, UR5, RZ, P3, !PT ;  /* 0x0000000515137c10 */ /* 0x000fe40009ffe4ff */
[----:B--2---:R-:W-:-:S03]  /*0bc0*/  IADD3 R16, P3, PT, R18, UR4, RZ ;  /* 0x0000000412107c10 */ /* 0x004fc6000ff7e0ff */
[----:B------:R3:W-:Y:S01]  /*0bd0*/  STG.E desc[UR6][R18.64], R8 ;  /* 0x0000000812007986 */ /* 0x0007e2000c101906 */
[----:B------:R-:W-:Y:S02]  /*0be0*/  IADD3.X R17, PT, PT, R19, UR5, RZ, P3, !PT ;  /* 0x0000000513117c10 */ /* 0x000fe40009ffe4ff */
[----:B------:R-:W-:-:S03]  /*0bf0*/  ISETP.NE.AND P3, PT, R24, RZ, PT ;  /* 0x000000ff1800720c */ /* 0x000fc60003f65270 */
[----:B------:R3:W-:Y:S10]  /*0c00*/  STG.E desc[UR6][R16.64], R8 ;  /* 0x0000000810007986 */ /* 0x0007f4000c101906 */
[----:B------:R-:W-:Y:S05]  /*0c10*/  @P3 BRA `(.L_x_225) ;  /* 0xfffffffc00803947 */ /* 0x000fea000383ffff */
.L_x_224:
[----:B01----:R-:W-:Y:S05]  /*0c20*/  BSYNC.RECONVERGENT B2 ;  /* 0x0000000000027941 */ /* 0x003fea0003800200 */
.L_x_223:
[----:B------:R-:W-:Y:S05]  /*0c30*/  @!P2 BRA `(.L_x_222) ;  /* 0x000000040004a947 */ /* 0x000fea0003800000 */
[----:B------:R-:W-:Y:S01]  /*0c40*/  LOP3.LUT R24, R6, 0x3, RZ, 0xc0, !PT ;  /* 0x0000000306187812 */ /* 0x000fe200078ec0ff */
[----:B------:R-:W-:Y:S03]  /*0c50*/  BSSY.RECONVERGENT B2, `(.L_x_226) ;  /* 0x0000021000027945 */ /* 0x000fe60003800200 */
[----:B------:R-:W-:Y:S01]  /*0c60*/  ISETP.NE.AND P2, PT, R24, RZ, PT ;  /* 0x000000ff1800720c */ /* 0x000fe20003f45270 */
[----:B------:R-:W-:-:S12]  /*0c70*/  @!P0 BRA `(.L_x_227) ;  /* 0x0000000000788947 */ /* 0x000fd80003800000 */
[----:B------:R-:W0:Y:S01]  /*0c80*/  LDCU.64 UR8, c[0x0][0x408] ;  /* 0x00008100ff0877ac */ /* 0x000e220008000a00 */
[----:B---3--:R-:W-:Y:S01]  /*0c90*/  IMAD.MOV.U32 R16, RZ, RZ, R14 ;  /* 0x000000ffff107224 */ /* 0x008fe200078e000e */
[C---:B------:R-:W-:Y:S01]  /*0ca0*/  IADD3 R21, PT, PT, R26.reuse, 0x1, RZ ;  /* 0x000000011a157810 */ /* 0x040fe20007ffe0ff */
[----:B------:R-:W-:Y:S01]  /*0cb0*/  IMAD.MOV.U32 R17, RZ, RZ, R25 ;  /* 0x000000ffff117224 */ /* 0x000fe200078e0019 */
[----:B------:R-:W1:Y:S01]  /*0cc0*/  LDCU.64 UR14, c[0x0][0x3c8] ;  /* 0x00007900ff0e77ac */ /* 0x000e620008000a00 */
[----:B0-----:R-:W-:-:S04]  /*0cd0*/  IMAD.WIDE.U32 R16, R26, UR8, R16 ;  /* 0x000000081a107c25 */ /* 0x001fc8000f8e0010 */
[----:B------:R-:W-:Y:S01]  /*0ce0*/  IMAD R17, R26, UR9, R17 ;  /* 0x000000091a117c24 */ /* 0x000fe2000f8e0211 */
[----:B-1----:R-:W-:-:S04]  /*0cf0*/  LEA R18, P3, R16, UR14, 0x2 ;  /* 0x0000000e10127c11 */ /* 0x002fc8000f8610ff */
[----:B------:R-:W-:-:S05]  /*0d00*/  LEA.HI.X R19, R16, UR15, R17, 0x2, P3 ;  /* 0x0000000f10137c11 */ /* 0x000fca00098f1411 */
[----:B------:R0:W-:Y:S02]  /*0d10*/  STG.E desc[UR6][R18.64], R8 ;  /* 0x0000000812007986 */ /* 0x0001e4000c101906 */
        /* <DEDUP_REMOVED lines=8> */
[----:B------:R0:W-:Y:S02]  /*0da0*/  STG.E desc[UR6][R28.64], R8 ;  /* 0x000000081c007986 */ /* 0x0001e4000c101906 */
        /* <DEDUP_REMOVED lines=8> */
[----:B------:R0:W-:Y:S03]  /*0e30*/  STG.E desc[UR6][R16.64], R8 ;  /* 0x0000000810007986 */ /* 0x0001e6000c101906 */
[----:B------:R-:W-:-:S05]  /*0e40*/  LEA.HI.X R21, R18, UR15, R21, 0x2, P3 ;  /* 0x0000000f12157c11 */ /* 0x000fca00098f1415 */
[----:B------:R0:W-:Y:S04]  /*0e50*/  STG.E desc[UR6][R20.64], R8 ;  /* 0x0000000814007986 */ /* 0x0001e8000c101906 */
.L_x_227:
[----:B------:R-:W-:Y:S05]  /*0e60*/  BSYNC.RECONVERGENT B2 ;  /* 0x0000000000027941 */ /* 0x000fea0003800200 */
.L_x_226:
[----:B------:R-:W-:Y:S05]  /*0e70*/  @!P2 BRA `(.L_x_222) ;  /* 0x000000000074a947 */ /* 0x000fea0003800000 */
[----:B------:R-:W-:Y:S01]  /*0e80*/  ISETP.NE.AND P3, PT, R24, 0x1, PT ;  /* 0x000000011800780c */ /* 0x000fe20003f65270 */
[----:B------:R-:W-:Y:S01]  /*0e90*/  BSSY.RECONVERGENT B2, `(.L_x_228) ;  /* 0x0000012000027945 */ /* 0x000fe20003800200 */
[----:B------:R-:W-:-:S11]  /*0ea0*/  LOP3.LUT P2, RZ, R6, 0x1, RZ, 0xc0, !PT ;  /* 0x0000000106ff7812 */ /* 0x000fd6000784c0ff */
[----:B------:R-:W-:Y:S05]  /*0eb0*/  @!P3 BRA `(.L_x_229) ;  /* 0x00000000003cb947 */ /* 0x000fea0003800000 */
[----:B------:R-:W0:Y:S01]  /*0ec0*/  LDCU.64 UR8, c[0x0][0x408] ;  /* 0x00008100ff0877ac */ /* 0x000e220008000a00 */
[----:B------:R-:W-:Y:S01]  /*0ed0*/  IMAD.MOV.U32 R24, RZ, RZ, R14 ;  /* 0x000000ffff187224 */ /* 0x000fe200078e000e */
[C---:B------:R-:W-:Y:S01]  /*0ee0*/  IADD3 R27, PT, PT, R26.reuse, 0x1, RZ ;  /* 0x000000011a1b7810 */ /* 0x040fe20007ffe0ff */
[----:B------:R-:W1:Y:S02]  /*0ef0*/  LDCU.64 UR14, c[0x0][0x3c8] ;  /* 0x00007900ff0e77ac */ /* 0x000e640008000a00 */
[----:B0--3--:R-:W-:-:S04]  /*0f00*/  IMAD.WIDE.U32 R16, R26, UR8, R24 ;  /* 0x000000081a107c25 */ /* 0x009fc8000f8e0018 */
[----:B------:R-:W-:Y:S01]  /*0f10*/  IMAD R17, R26, UR9, R17 ;  /* 0x000000091a117c24 */ /* 0x000fe2000f8e0211 */
[----:B-1----:R-:W-:Y:S01]  /*0f20*/  LEA R20, P3, R16, UR14, 0x2 ;  /* 0x0000000e10147c11 */ /* 0x002fe2000f8610ff */
[----:B------:R-:W-:-:S03]  /*0f30*/  IMAD.WIDE.U32 R18, R27, UR8, R24 ;  /* 0x000000081b127c25 */ /* 0x000fc6000f8e0018 */
[----:B------:R-:W-:Y:S01]  /*0f40*/  LEA.HI.X R21, R16, UR15, R17, 0x2, P3 ;  /* 0x0000000f10157c11 */ /* 0x000fe200098f1411 */
[----:B------:R-:W-:Y:S01]  /*0f50*/  IMAD R27, R27, UR9, R19 ;  /* 0x000000091b1b7c24 */ /* 0x000fe2000f8e0213 */
[----:B------:R-:W-:Y:S01]  /*0f60*/  LEA R16, P3, R18, UR14, 0x2 ;  /* 0x0000000e12107c11 */ /* 0x000fe2000f8610ff */
[----:B------:R-:W-:Y:S02]  /*0f70*/  VIADD R26, R26, 0x2 ;  /* 0x000000021a1a7836 */ /* 0x000fe40000000000 */
[----:B------:R1:W-:Y:S01]  /*0f80*/  STG.E desc[UR6][R20.64], R8 ;  /* 0x0000000814007986 */ /* 0x0003e2000c101906 */
[----:B------:R-:W-:-:S05]  /*0f90*/  LEA.HI.X R17, R18, UR15, R27, 0x2, P3 ;  /* 0x0000000f12117c11 */ /* 0x000fca00098f141b */
[----:B------:R1:W-:Y:S04]  /*0fa0*/  STG.E desc[UR6][R16.64], R8 ;  /* 0x0000000810007986 */ /* 0x0003e8000c101906 */
.L_x_229:
[----:B------:R-:W-:Y:S05]  /*0fb0*/  BSYNC.RECONVERGENT B2 ;  /* 0x0000000000027941 */ /* 0x000fea0003800200 */
.L_x_228:
[----:B------:R-:W-:Y:S05]  /*0fc0*/  @!P2 BRA `(.L_x_222) ;  /* 0x000000000020a947 */ /* 0x000fea0003800000 */
[----:B------:R-:W2:Y:S01]  /*0fd0*/  LDCU.64 UR8, c[0x0][0x408] ;  /* 0x00008100ff0877ac */ /* 0x000ea20008000a00 */
[----:B------:R-:W-:Y:S01]  /*0fe0*/  MOV R24, R14 ;  /* 0x0000000e00187202 */ /* 0x000fe20000000f00 */
[----:B------:R-:W4:Y:S04]  /*0ff0*/  LDCU.64 UR14, c[0x0][0x3c8] ;  /* 0x00007900ff0e77ac */ /* 0x000f280008000a00 */
[----:B--2---:R-:W-:-:S04]  /*1000*/  IMAD.WIDE.U32 R24, R26, UR8, R24 ;  /* 0x000000081a187c25 */ /* 0x004fc8000f8e0018 */
[----:B------:R-:W-:Y:S01]  /*1010*/  IMAD R15, R26, UR9, R25 ;  /* 0x000000091a0f7c24 */ /* 0x000fe2000f8e0219 */
[----:B----4-:R-:W-:-:S04]  /*1020*/  LEA R14, P2, R24, UR14, 0x2 ;  /* 0x0000000e180e7c11 */ /* 0x010fc8000f8410ff */
[----:B------:R-:W-:-:S05]  /*1030*/  LEA.HI.X R15, R24, UR15, R15, 0x2, P2 ;  /* 0x0000000f180f7c11 */ /* 0x000fca00090f140f */
[----:B------:R2:W-:Y:S04]  /*1040*/  STG.E desc[UR6][R14.64], R8 ;  /* 0x000000080e007986 */ /* 0x0005e8000c101906 */
.L_x_222:
[----:B01----:R-:W-:Y:S05]  /*1050*/  BSYNC.RECONVERGENT B0 ;  /* 0x0000000000007941 */ /* 0x003fea0003800200 */
.L_x_221:
[----:B------:R-:W-:-:S05]  /*1060*/  VIADD R22, R22, 0x1 ;  /* 0x0000000116167836 */ /* 0x000fca0000000000 */
[----:B------:R-:W-:-:S13]  /*1070*/  ISETP.NE.AND P2, PT, R22, R7, PT ;  /* 0x000000071600720c */ /* 0x000fda0003f45270 */
[----:B------:R-:W-:Y:S05]  /*1080*/  @P2 BRA `(.L_x_230) ;  /* 0xfffffff800242947 */ /* 0x000fea000383ffff */
.L_x_220:
[----:B01----:R-:W-:Y:S05]  /*1090*/  BSYNC.RECONVERGENT B1 ;  /* 0x0000000000017941 */ /* 0x003fea0003800200 */
.L_x_219:
[----:B------:R-:W-:-:S05]  /*10a0*/  VIADD R2, R2, 0x1 ;  /* 0x0000000102027836 */ /* 0x000fca0000000000 */
[----:B------:R-:W-:-:S13]  /*10b0*/  ISETP.NE.AND P2, PT, R2, R5, PT ;  /* 0x000000050200720c */ /* 0x000fda0003f45270 */
[----:B------:R-:W-:Y:S05]  /*10c0*/  @P2 BRA `(.L_x_231) ;  /* 0xfffffff400e82947 */ /* 0x000fea000383ffff */
[----:B------:R-:W-:Y:S05]  /*10d0*/  EXIT ;  /* 0x000000000000794d */ /* 0x000fea0003800000 */
        .weak           $__internal_4_$__cuda_sm20_div_s64
        .type           $__internal_4_$__cuda_sm20_div_s64,@function
        .size           $__internal_4_$__cuda_sm20_div_s64,(.L_x_998 - $__internal_4_$__cuda_sm20_div_s64)
$__internal_4_$__cuda_sm20_div_s64:
        /* <DEDUP_REMOVED lines=64> */
[----:B------:R-:W-:Y:S01]  /*14e0*/  ISETP.NE.U32.AND P0, PT, R2, RZ, PT ;  /* 0x000000ff0200720c */ /* 0x000fe20003f05070 */
[----:B------:R-:W-:Y:S01]  /*14f0*/  IMAD.MOV.U32 R2, RZ, RZ, R0 ;  /* 0x000000ffff027224 */ /* 0x000fe200078e0000 */
[-C--:B------:R-:W-:Y:S02]  /*1500*/  IADD3 R5, PT, PT, RZ, -R10.reuse, RZ ;  /* 0x8000000aff057210 */ /* 0x080fe40007ffe0ff */
[----:B------:R-:W-:Y:S01]  /*1510*/  ISETP.NE.AND.EX P0, PT, R3, RZ, PT, P0 ;  /* 0x000000ff0300720c */ /* 0x000fe20003f05300 */
[----:B------:R-:W-:Y:S01]  /*1520*/  HFMA2 R3, -RZ, RZ, 0, 0 ;  /* 0x00000000ff037431 */ /* 0x000fe200000001ff */
[----:B------:R-:W-:-:S04]  /*1530*/  SEL R10, R5, R10, !P1 ;  /* 0x0000000a050a7207 */ /* 0x000fc80004800000 */
[----:B------:R-:W-:Y:S01]  /*1540*/  SEL R10, R10, 0xffffffff, P0 ;  /* 0xffffffff0a0a7807 */ /* 0x000fe20000000000 */
[----:B------:R-:W-:Y:S06]  /*1550*/  RET.REL.NODEC R2 `(_ZN2at6native49_GLOBAL__N__09e94e3a_16_AveragePool3d_cu_a8eae74c33avg_pool3d_cuda_update_grad_inputIffEEvNS_27GenericPackedTensorAccessorIKT_Lm4ENS_16DefaultPtrTraitsElEENS3_IS4_Lm4ES6_lEEiiiiiiiiibii) ;  /* 0xffffffe802a87950 */ /* 0x000fec0003c3ffff */
.L_x_232:
        /* <DEDUP_REMOVED lines=10> */
.L_x_998:


//--------------------- .text._ZN2at6native49_GLOBAL__N__09e94e3a_16_AveragePool3d_cu_a8eae74c40avg_pool3d_cuda_update_grad_input_atomicIffEEvNS_27GenericPackedTensorAccessorIKT_Lm4ENS_16DefaultPtrTraitsElEENS3_IS4_Lm4ES6_lEEiiiiiiiiibiii --------------------------
	.section	.text._ZN2at6native49_GLOBAL__N__09e94e3a_16_AveragePool3d_cu_a8eae74c40avg_pool3d_cuda_update_grad_input_atomicIffEEvNS_27GenericPackedTensorAccessorIKT_Lm4ENS_16DefaultPtrTraitsElEENS3_IS4_Lm4ES6_lEEiiiiiiiiibiii,"ax",@progbits
	.align	128
.text._ZN2at6native49_GLOBAL__N__09e94e3a_16_AveragePool3d_cu_a8eae74c40avg_pool3d_cuda_update_grad_input_atomicIffEEvNS_27GenericPackedTensorAccessorIKT_Lm4ENS_16DefaultPtrTraitsElEENS3_IS4_Lm4ES6_lEEiiiiiiiiibiii:
        .type           _ZN2at6native49_GLOBAL__N__09e94e3a_16_AveragePool3d_cu_a8eae74c40avg_pool3d_cuda_update_grad_input_atomicIffEEvNS_27GenericPackedTensorAccessorIKT_Lm4ENS_16DefaultPtrTraitsElEENS3_IS4_Lm4ES6_lEEiiiiiiiiibiii,@function
        .size           _ZN2at6native49_GLOBAL__N__09e94e3a_16_AveragePool3d_cu_a8eae74c40avg_pool3d_cuda_update_grad_input_atomicIffEEvNS_27GenericPackedTensorAccessorIKT_Lm4ENS_16DefaultPtrTraitsElEENS3_IS4_Lm4ES6_lEEiiiiiiiiibiii,(.L_x_1000 - _ZN2at6native49_GLOBAL__N__09e94e3a_16_AveragePool3d_cu_a8eae74c40avg_pool3d_cuda_update_grad_input_atomicIffEEvNS_27GenericPackedTensorAccessorIKT_Lm4ENS_16DefaultPtrTraitsElEENS3_IS4_Lm4ES6_lEEiiiiiiiiibiii)
        .other          _ZN2at6native49_GLOBAL__N__09e94e3a_16_AveragePool3d_cu_a8eae74c40avg_pool3d_cuda_update_grad_input_atomicIffEEvNS_27GenericPackedTensorAccessorIKT_Lm4ENS_16DefaultPtrTraitsElEENS3_IS4_Lm4ES6_lEEiiiiiiiiibiii,@"STO_CUDA_ENTRY STV_DEFAULT"
_ZN2at6native49_GLOBAL__N__09e94e3a_16_AveragePool3d_cu_a8eae74c40avg_pool3d_cuda_update_grad_input_atomicIffEEvNS_27GenericPackedTensorAccessorIKT_Lm4ENS_16DefaultPtrTraitsElEENS3_IS4_Lm4ES6_lEEiiiiiiiiibiii:
        /* <DEDUP_REMOVED lines=38> */
.L_x_233:
[----:B------:R-:W-:-:S07]  /*0260*/  MOV R0, 0x280 ;  /* 0x0000028000007802 */ /* 0x000fce0000000f00 */
[----:B------:R-:W-:Y:S05]  /*0270*/  CALL.REL.NOINC `($__internal_5_$__cuda_sm20_div_s64) ;  /* 0x00000008009c7944 */ /* 0x000fea0003c00000 */
[----:B------:R-:W0:Y:S01]  /*0280*/  LDC R0, c[0x0][0x390] ;  /* 0x0000e400ff007b82 */ /* 0x000e220000000800 */
[----:B------:R-:W-:-:S04]  /*0290*/  IMAD.MOV R13, RZ, RZ, -R11 ;  /* 0x000000ffff0d7224 */ /* 0x000fc800078e0a0b */
[----:B0-----:R-:W-:-:S07]  /*02a0*/  IMAD R13, R13, R0, UR4 ;  /* 0x000000040d0d7e24 */ /* 0x001fce000f8e0200 */
.L_x_234:
        /* <DEDUP_REMOVED lines=29> */
[C---:B------:R-:W-:Y:S01]  /*0480*/  IMAD.IADD R9, R5.reuse, 0x1, -R2 ;  /* 0x0000000105097824 */ /* 0x040fe200078e0a02 */
        /* <DEDUP_REMOVED lines=20> */
.L_x_235:
[----:B------:R-:W0:Y:S01]  /*05d0*/  LDCU.128 UR8, c[0x0][0x3b0] ;  /* 0x00007600ff0877ac */ /* 0x000e220008000c00 */
[----:B------:R-:W1:Y:S01]  /*05e0*/  LDCU.64 UR4, c[0x0][0x3c0] ;  /* 0x00007800ff0477ac */ /* 0x000e620008000a00 */
[----:B0-----:R-:W-:-:S04]  /*05f0*/  IMAD.WIDE.U32 R14, R8, UR10, RZ ;  /* 0x0000000a080e7c25 */ /* 0x001fc8000f8e00ff */
[----:B-1----:R-:W-:Y:S02]  /*0600*/  IMAD R17, R10, UR4, RZ ;  /* 0x000000040a117c24 */ /* 0x002fe4000f8e02ff */
[----:B------:R-:W-:Y:S01]  /*0610*/  IMAD R15, R8, UR11, R15 ;  /* 0x0000000b080f7c24 */ /* 0x000fe2000f8e020f */
[----:B------:R-:W0:Y:S01]  /*0620*/  LDCU.64 UR10, c[0x0][0x3a8] ;  /* 0x00007500ff0a77ac */ /* 0x000e220008000a00 */
[C---:B------:R-:W-:Y:S02]  /*0630*/  IMAD R17, R6.reuse, UR5, R17 ;  /* 0x0000000506117c24 */ /* 0x040fe4000f8e0211 */
[----:B------:R-:W-:Y:S01]  /*0640*/  IMAD.WIDE.U32 R14, R6, UR4, R14 ;  /* 0x00000004060e7c25 */ /* 0x000fe2000f8e000e */
[----:B------:R-:W-:Y:S01]  /*0650*/  SHF.R.S32.HI R6, RZ, 0x1f, R13 ;  /* 0x0000001fff067819 */ /* 0x000fe2000001140d */
[----:B------:R-:W1:Y:S02]  /*0660*/  LDCU.64 UR4, c[0x0][0x380] ;  /* 0x00007000ff0477ac */ /* 0x000e640008000a00 */
[----:B------:R-:W-:-:S02]  /*0670*/  IMAD.IADD R15, R15, 0x1, R17 ;  /* 0x000000010f0f7824 */ /* 0x000fc400078e0211 */
[----:B------:R-:W-:Y:S01]  /*0680*/  IMAD R8, R6, UR8, RZ ;  /* 0x0000000806087c24 */ /* 0x000fe2000f8e02ff */
[----:B------:R-:W-:-:S03]  /*0690*/  SHF.R.S32.HI R6, RZ, 0x1f, R11 ;  /* 0x0000001fff067819 */ /* 0x000fc6000001140b */
[C---:B------:R-:W-:Y:S02]  /*06a0*/  IMAD R17, R13.reuse, UR9, R8 ;  /* 0x000000090d117c24 */ /* 0x040fe4000f8e0208 */
[----:B------:R-:W-:-:S04]  /*06b0*/  IMAD.WIDE.U32 R12, R13, UR8, R14 ;  /* 0x000000080d0c7c25 */ /* 0x000fc8000f8e000e */
[----:B0-----:R-:W-:Y:S02]  /*06c0*/  IMAD R6, R6, UR10, RZ ;  /* 0x0000000a06067c24 */ /* 0x001fe4000f8e02ff */
[----:B------:R-:W-:Y:S02]  /*06d0*/  IMAD.IADD R13, R13, 0x1, R17 ;  /* 0x000000010d0d7824 */ /* 0x000fe400078e0211 */
[C---:B------:R-:W-:Y:S02]  /*06e0*/  IMAD R15, R11.reuse, UR11, R6 ;  /* 0x0000000b0b0f7c24 */ /* 0x040fe4000f8e0206 */
[----:B------:R-:W-:-:S04]  /*06f0*/  IMAD.WIDE.U32 R12, R11, UR10, R12 ;  /* 0x0000000a0b0c7c25 */ /* 0x000fc8000f8e000c */
[----:B------:R-:W-:Y:S01]  /*0700*/  IMAD.IADD R13, R13, 0x1, R15 ;  /* 0x000000010d0d7824 */ /* 0x000fe200078e020f */
[----:B-1----:R-:W-:-:S04]  /*0710*/  LEA R14, P0, R12, UR4, 0x2 ;  /* 0x000000040c0e7c11 */ /* 0x002fc8000f8010ff */
[----:B------:R-:W-:-:S05]  /*0720*/  LEA.HI.X R15, R12, UR5, R13, 0x2, P0 ;  /* 0x000000050c0f7c11 */ /* 0x000fca00080f140d */
[----:B------:R0:W5:Y:S01]  /*0730*/  LDG.E R6, desc[UR6][R14.64] ;  /* 0x000000060e067981 */ /* 0x000162000c1e1900 */
[----:B------:R-:W-:Y:S02]  /*0740*/  I2FP.F32.S32 R9, R9 ;  /* 0x0000000900097245 */ /* 0x000fe40000201400 */
[----:B------:R-:W-:-:S04]  /*0750*/  ISETP.GT.AND P0, PT, R5, R2, PT ;  /* 0x000000020500720c */ /* 0x000fc80003f04270 */
[----:B------:R-:W1:Y:S09]  /*0760*/  MUFU.RCP R9, R9 ;  /* 0x0000000900097308 */ /* 0x000e720000001000 */
[----:B0-----:R-:W-:Y:S05]  /*0770*/  @!P0 EXIT ;  /* 0x000000000000894d */ /* 0x001fea0003800000 */
[----:B------:R-:W0:Y:S01]  /*0780*/  LDCU UR4, c[0x0][0x3f0] ;  /* 0x00007e00ff0477ac */ /* 0x000e220008000800 */
[C---:B------:R-:W-:Y:S01]  /*0790*/  IADD3 R8, PT, PT, R3.reuse, -R0, RZ ;  /* 0x8000000003087210 */ /* 0x040fe20007ffe0ff */
[----:B------:R-:W-:Y:S02]  /*07a0*/  IMAD.IADD R18, R0, 0x1, -R3 ;  /* 0x0000000100127824 */ /* 0x000fe400078e0a03 */
[----:B-1---5:R-:W-:Y:S01]  /*07b0*/  FMUL.FTZ R6, R6, R9 ;  /* 0x0000000906067220 */ /* 0x022fe20000410000 */
[C---:B------:R-:W-:Y:S01]  /*07c0*/  VIADD R9, R3.reuse, 0x2 ;  /* 0x0000000203097836 */ /* 0x040fe20000000000 */
[----:B------:R-:W-:Y:S01]  /*07d0*/  ISETP.GT.U32.AND P0, PT, R8, -0x4, PT ;  /* 0xfffffffc0800780c */ /* 0x000fe20003f04070 */
[C---:B------:R-:W-:Y:S01]  /*07e0*/  VIADD R8, R3.reuse, 0x1 ;  /* 0x0000000103087836 */ /* 0x040fe20000000000 */
[----:B------:R-:W-:Y:S02]  /*07f0*/  IADD3 R10, PT, PT, R3, 0x3, RZ ;  /* 0x00000003030a7810 */ /* 0x000fe40007ffe0ff */
[----:B------:R-:W-:Y:S01]  /*0800*/  LOP3.LUT R18, R18, 0x3, RZ, 0xc0, !PT ;  /* 0x0000000312127812 */ /* 0x000fe200078ec0ff */
[----:B0-----:R-:W-:-:S08]  /*0810*/  IMAD R11, R11, UR4, RZ ;  /* 0x000000040b0b7c24 */ /* 0x001fd0000f8e02ff */
.L_x_244:
[----:B------:R-:W-:Y:S01]  /*0820*/  ISETP.GT.AND P1, PT, R7, R4, PT ;  /* 0x000000040700720c */ /* 0x000fe20003f24270 */
[----:B------:R-:W-:-:S12]  /*0830*/  BSSY.RECONVERGENT B0, `(.L_x_236) ;  /* 0x0000047000007945 */ /* 0x000fd80003800200 */
[----:B0123--:R-:W-:Y:S05]  /*0840*/  @!P1 BRA `(.L_x_237) ;  /* 0x0000000400149947 */ /* 0x00ffea0003800000 */
[----:B------:R-:W0:Y:S01]  /*0850*/  LDCU UR4, c[0x0][0x3f8] ;  /* 0x00007f00ff0477ac */ /* 0x000e220008000800 */
[----:B------:R-:W-:Y:S02]  /*0860*/  IMAD.MOV.U32 R20, RZ, RZ, R4 ;  /* 0x000000ffff147224 */ /* 0x000fe400078e0004 */
[----:B0-----:R-:W-:-:S07]  /*0870*/  IMAD R19, R2, UR4, R11 ;  /* 0x0000000402137c24 */ /* 0x001fce000f8e020b */
.L_x_243:
[----:B------:R-:W-:Y:S01]  /*0880*/  ISETP.GT.AND P1, PT, R0, R3, PT ;  /* 0x000000030000720c */ /* 0x000fe20003f24270 */
[----:B------:R-:W-:-:S12]  /*0890*/  BSSY.RECONVERGENT B1, `(.L_x_238) ;  /* 0x000003d000017945 */ /* 0x000fd80003800200 */
[----:B0123--:R-:W-:Y:S05]  /*08a0*/  @!P1 BRA `(.L_x_239) ;  /* 0x0000000000ec9947 */ /* 0x00ffea0003800000 */
[----:B------:R-:W0:Y:S01]  /*08b0*/  LDCU UR4, c[0x0][0x400] ;  /* 0x00008000ff0477ac */ /* 0x000e220008000800 */
[----:B------:R-:W-:Y:S01]  /*08c0*/  ISETP.NE.AND P1, PT, R18, RZ, PT ;  /* 0x000000ff1200720c */ /* 0x000fe20003f25270 */
[----:B------:R-:W-:Y:S01]  /*08d0*/  BSSY.RECONVERGENT B2, `(.L_x_240) ;  /* 0x000001c000027945 */ /* 0x000fe20003800200 */
[----:B------:R-:W-:Y:S02]  /*08e0*/  IMAD.MOV.U32 R21, RZ, RZ, R3 ;  /* 0x000000ffff157224 */ /* 0x000fe400078e0003 */
[----:B0-----:R-:W-:-:S09]  /*08f0*/  IMAD R22, R20, UR4, R19 ;  /* 0x0000000414167c24 */ /* 0x001fd2000f8e0213 */
[----:B------:R-:W-:Y:S05]  /*0900*/  @!P1 BRA `(.L_x_241) ;  /* 0x0000000000609947 */ /* 0x000fea0003800000 */
[----:B------:R-:W0:Y:S08]  /*0910*/  LDC R16, c[0x0][0x408] ;  /* 0x00010200ff107b82 */ /* 0x000e300000000800 */
[----:B------:R-:W1:Y:S01]  /*0920*/  LDC.64 R12, c[0x0][0x3c8] ;  /* 0x0000f200ff0c7b82 */ /* 0x000e620000000a00 */
[----:B0-----:R-:W-:-:S05]  /*0930*/  IMAD R17, R3, R16, R22 ;  /* 0x0000001003117224 */ /* 0x001fca00078e0216 */
[----:B------:R-:W-:-:S04]  /*0940*/  SHF.R.S64 R15, RZ, 0x1e, R17 ;  /* 0x0000001eff0f7819 */ /* 0x000fc80000001011 */
[----:B-1----:R-:W-:-:S04]  /*0950*/  IADD3 R14, P1, PT, R15, R12, RZ ;  /* 0x0000000c0f0e7210 */ /* 0x002fc80007f3e0ff */
[----:B------:R-:W-:Y:S02]  /*0960*/  LEA.HI.X.SX32 R15, R17, R13, 0x2, P1 ;  /* 0x0000000d110f7211 */ /* 0x000fe400008f16ff */
[----:B------:R-:W-:-:S03]  /*0970*/  ISETP.NE.AND P1, PT, R18, 0x1, PT ;  /* 0x000000011200780c */ /* 0x000fc60003f25270 */
[----:B------:R0:W-:Y:S01]  /*0980*/  REDG.E.ADD.F32.FTZ.RN.STRONG.GPU desc[UR6][R14.64], R6 ;  /* 0x000000060e0079a6 */ /* 0x0001e2000c12f306 */
[----:B------:R-:W-:-:S09]  /*0990*/  IMAD.MOV.U32 R21, RZ, RZ, R8 ;  /* 0x000000ffff157224 */ /* 0x000fd200078e0008 */
[----:B------:R-:W-:Y:S05]  /*09a0*/  @!P1 BRA `(.L_x_241) ;  /* 0x0000000000389947 */ /* 0x000fea0003800000 */
[----:B------:R-:W-:-:S04]  /*09b0*/  IADD3 R17, PT, PT, R17, R16, RZ ;  /* 0x0000001011117210 */ /* 0x000fc80007ffe0ff */
[----:B0-----:R-:W-:-:S04]  /*09c0*/  SHF.R.S64 R15, RZ, 0x1e, R17 ;  /* 0x0000001eff0f7819 */ /* 0x001fc80000001011 */
[----:B------:R-:W-:-:S04]  /*09d0*/  IADD3 R14, P1, PT, R15, R12, RZ ;  /* 0x0000000c0f0e7210 */ /* 0x000fc80007f3e0ff */
[----:B------:R-:W-:Y:S02]  /*09e0*/  LEA.HI.X.SX32 R15, R17, R13, 0x2, P1 ;  /* 0x0000000d110f7211 */ /* 0x000fe400008f16ff */
[----:B------:R-:W-:-:S03]  /*09f0*/  ISETP.NE.AND P1, PT, R18, 0x2, PT ;  /* 0x000000021200780c */ /* 0x000fc60003f25270 */
[----:B------:R1:W-:Y:S01]  /*0a00*/  REDG.E.ADD.F32.FTZ.RN.STRONG.GPU desc[UR6][R14.64], R6 ;  /* 0x000000060e0079a6 */ /* 0x0003e2000c12f306 */
[----:B------:R-:W-:-:S09]  /*0a10*/  IMAD.MOV.U32 R21, RZ, RZ, R9 ;  /* 0x000000ffff157224 */ /* 0x000fd200078e0009 */
[----:B------:R-:W-:Y:S05]  /*0a20*/  @!P1 BRA `(.L_x_241) ;  /* 0x0000000000189947 */ /* 0x000fea0003800000 */
[----:B-1----:R-:W-:-:S05]  /*0a30*/  IMAD.IADD R14, R17, 0x1, R16 ;  /* 0x00000001110e7824 */ /* 0x002fca00078e0210 */
[----:B------:R-:W-:-:S04]  /*0a40*/  SHF.R.S64 R15, RZ, 0x1e, R14 ;  /* 0x0000001eff0f7819 */ /* 0x000fc8000000100e */
[----:B------:R-:W-:-:S04]  /*0a50*/  IADD3 R12, P1, PT, R15, R12, RZ ;  /* 0x0000000c0f0c7210 */ /* 0x000fc80007f3e0ff */
[----:B------:R-:W-:-:S05]  /*0a60*/  LEA.HI.X.SX32 R13, R14, R13, 0x2, P1 ;  /* 0x0000000d0e0d7211 */ /* 0x000fca00008f16ff */
[----:B------:R2:W-:Y:S01]  /*0a70*/  REDG.E.ADD.F32.FTZ.RN.STRONG.GPU desc[UR6][R12.64], R6 ;  /* 0x000000060c0079a6 */ /* 0x0005e2000c12f306 */
[----:B------:R-:W-:-:S07]  /*0a80*/  MOV R21, R10 ;  /* 0x0000000a00157202 */ /* 0x000fce0000000f00 */
.L_x_241:
[----:B------:R-:W-:Y:S05]  /*0a90*/  BSYNC.RECONVERGENT B2 ;  /* 0x0000000000027941 */ /* 0x000fea0003800200 */
.L_x_240:
[----:B------:R-:W-:Y:S05]  /*0aa0*/  @P0 BRA `(.L_x_239) ;  /* 0x00000000006c0947 */ /* 0x000fea0003800000 */
[----:B------:R-:W-:-:S07]  /*0ab0*/  IMAD.IADD R23, R21, 0x1, -R0 ;  /* 0x0000000115177824 */ /* 0x000fce00078e0a00 */
.L_x_242:
[----:B------:R-:W2:Y:S01]  /*0ac0*/  LDCU UR4, c[0x0][0x408] ;  /* 0x00008100ff0477ac */ /* 0x000ea20008000800 */
[----:B---3--:R-:W3:Y:S01]  /*0ad0*/  LDCU.64 UR8, c[0x0][0x3c8] ;  /* 0x00007900ff0877ac */ /* 0x008ee20008000a00 */
[----:B--2---:R-:W-:-:S04]  /*0ae0*/  IMAD R12, R21, UR4, R22 ;  /* 0x00000004150c7c24 */ /* 0x004fc8000f8e0216 */
[----:B------:R-:W-:Y:S01]  /*0af0*/  VIADD R13, R12, UR4 ;  /* 0x000000040c0d7c36 */ /* 0x000fe20008000000 */
[----:B------:R-:W-:-:S04]  /*0b00*/  SHF.R.S64 R24, RZ, 0x1e, R12 ;  /* 0x0000001eff187819 */ /* 0x000fc8000000100c */
[----:B---3--:R-:W-:Y:S02]  /*0b10*/  IADD3 R24, P1, PT, R24, UR8, RZ ;  /* 0x0000000818187c10 */ /* 0x008fe4000ff3e0ff */
[----:B01----:R-:W-:Y:S02]  /*0b20*/  IADD3 R15, PT, PT, R13, UR4, RZ ;  /* 0x000000040d0f7c10 */ /* 0x003fe4000fffe0ff */
[----:B------:R-:W-:Y:S02]  /*0b30*/  LEA.HI.X.SX32 R25, R12, UR9, 0x2, P1 ;  /* 0x000000090c197c11 */ /* 0x000fe400088f16ff */
[----:B------:R-:W-:Y:S01]  /*0b40*/  SHF.R.S64 R12, RZ, 0x1e, R13 ;  /* 0x0000001eff0c7819 */ /* 0x000fe2000000100d */
[----:B------:R-:W-:Y:S02]  /*0b50*/  VIADD R17, R15, UR4 ;  /* 0x000000040f117c36 */ /* 0x000fe40008000000 */
[----:B------:R-:W-:Y:S01]  /*0b60*/  VIADD R23, R23, 0x4 ;  /* 0x0000000417177836 */ /* 0x000fe20000000000 */
[----:B------:R-:W-:Y:S01]  /*0b70*/  IADD3 R12, P1, PT, R12, UR8, RZ ;  /* 0x000000080c0c7c10 */ /* 0x000fe2000ff3e0ff */
[----:B------:R3:W-:Y:S01]  /*0b80*/  REDG.E.ADD.F32.FTZ.RN.STRONG.GPU desc[UR6][R24.64], R6 ;  /* 0x00000006180079a6 */ /* 0x0007e2000c12f306 */
[----:B------:R-:W-:-:S02]  /*0b90*/  SHF.R.S64 R16, RZ, 0x1e, R17 ;  /* 0x0000001eff107819 */ /* 0x000fc40000001011 */
[----:B------:R-:W-:Y:S02]  /*0ba0*/  LEA.HI.X.SX32 R13, R13, UR9, 0x2, P1 ;  /* 0x000000090d0d7c11 */ /* 0x000fe400088f16ff */
[----:B------:R-:W-:Y:S02]  /*0bb0*/  IADD3 R16, P1, PT, R16, UR8, RZ ;  /* 0x0000000810107c10 */ /* 0x000fe4000ff3e0ff */
[----:B------:R-:W-:Y:S01]  /*0bc0*/  SHF.R.S64 R14, RZ, 0x1e, R15 ;  /* 0x0000001eff0e7819 */ /* 0x000fe2000000100f */
[----:B------:R3:W-:Y:S01]  /*0bd0*/  REDG.E.ADD.F32.FTZ.RN.STRONG.GPU desc[UR6][R12.64], R6 ;  /* 0x000000060c0079a6 */ /* 0x0007e2000c12f306 */
[----:B------:R-:W-:Y:S02]  /*0be0*/  LEA.HI.X.SX32 R17, R17, UR9, 0x2, P1 ;  /* 0x0000000911117c11 */ /* 0x000fe400088f16ff */
[----:B------:R-:W-:Y:S02]  /*0bf0*/  ISETP.NE.AND P1, PT, R23, RZ, PT ;  /* 0x000000ff1700720c */ /* 0x000fe40003f25270 */
[----:B------:R-:W-:-:S04]  /*0c00*/  IADD3 R14, P2, PT, R14, UR8, RZ ;  /* 0x000000080e0e7c10 */ /* 0x000fc8000ff5e0ff */
[----:B------:R-:W-:-:S05]  /*0c10*/  LEA.HI.X.SX32 R15, R15, UR9, 0x2, P2 ;  /* 0x000000090f0f7c11 */ /* 0x000fca00090f16ff */
[----:B------:R3:W-:Y:S01]  /*0c20*/  REDG.E.ADD.F32.FTZ.RN.STRONG.GPU desc[UR6][R14.64], R6 ;  /* 0x000000060e0079a6 */ /* 0x0007e2000c12f306 */
[----:B------:R-:W-:-:S03]  /*0c30*/  IADD3 R21, PT, PT, R21, 0x4, RZ ;  /* 0x0000000415157810 */ /* 0x000fc60007ffe0ff */
[----:B------:R3:W-:Y:S01]  /*0c40*/  REDG.E.ADD.F32.FTZ.RN.STRONG.GPU desc[UR6][R16.64], R6 ;  /* 0x00000006100079a6 */ /* 0x0007e2000c12f306 */
[----:B------:R-:W-:Y:S05]  /*0c50*/  @P1 BRA `(.L_x_242) ;  /* 0xfffffffc00981947 */ /* 0x000fea000383ffff */
.L_x_239:
[----:B------:R-:W-:Y:S05]  /*0c60*/  BSYNC.RECONVERGENT B1 ;  /* 0x0000000000017941 */ /* 0x000fea0003800200 */
.L_x_238:
[----:B------:R-:W-:-:S05]  /*0c70*/  VIADD R20, R20, 0x1 ;  /* 0x0000000114147836 */ /* 0x000fca0000000000 */
[----:B------:R-:W-:-:S13]  /*0c80*/  ISETP.NE.AND P1, PT, R20, R7, PT ;  /* 0x000000071400720c */ /* 0x000fda0003f25270 */
[----:B------:R-:W-:Y:S05]  /*0c90*/  @P1 BRA `(.L_x_243) ;  /* 0xfffffff800f81947 */ /* 0x000fea000383ffff */
.L_x_237:
[----:B------:R-:W-:Y:S05]  /*0ca0*/  BSYNC.RECONVERGENT B0 ;  /* 0x0000000000007941 */ /* 0x000fea0003800200 */
.L_x_236:
[----:B------:R-:W-:-:S05]  /*0cb0*/  VIADD R2, R2, 0x1 ;  /* 0x0000000102027836 */ /* 0x000fca0000000000 */
[----:B------:R-:W-:-:S13]  /*0cc0*/  ISETP.NE.AND P1, PT, R2, R5, PT ;  /* 0x000000050200720c */ /* 0x000fda0003f25270 */
[----:B------:R-:W-:Y:S05]  /*0cd0*/  @P1 BRA `(.L_x_244) ;  /* 0xfffffff800d01947 */ /* 0x000fea000383ffff */
[----:B------:R-:W-:Y:S05]  /*0ce0*/  EXIT ;  /* 0x000000000000794d */ /* 0x000fea0003800000 */
        .weak           $__internal_5_$__cuda_sm20_div_s64
        .type           $__internal_5_$__cuda_sm20_div_s64,@function
        .size           $__internal_5_$__cuda_sm20_div_s64,(.L_x_1000 - $__internal_5_$__cuda_sm20_div_s64)
$__internal_5_$__cuda_sm20_div_s64:
        /* <DEDUP_REMOVED lines=68> */
[----:B------:R-:W-:Y:S02]  /*1130*/  SEL R11, R2, R11, !P1 ;  /* 0x0000000b020b7207 */ /* 0x000fe40004800000 */
[----:B------:R-:W-:Y:S02]  /*1140*/  MOV R2, R0 ;  /* 0x0000000000027202 */ /* 0x000fe40000000f00 */
[----:B------:R-:W-:Y:S02]  /*1150*/  SEL R11, R11, 0xffffffff, P0 ;  /* 0xffffffff0b0b7807 */ /* 0x000fe40000000000 */
[----:B------:R-:W-:Y:S05]  /*1160*/  RET.REL.NODEC R2 `(_ZN2at6native49_GLOBAL__N__09e94e3a_16_AveragePool3d_cu_a8eae74c40avg_pool3d_cuda_update_grad_input_atomicIffEEvNS_27GenericPackedTensorAccessorIKT_Lm4ENS_16DefaultPtrTraitsElEENS3_IS4_Lm4ES6_lEEiiiiiiiiibiii) ;  /* 0xffffffec02a47950 */ /* 0x000fea0003c3ffff */
.L_x_245:
        /* <DEDUP_REMOVED lines=9> */
.L_x_1000:


//--------------------- .text._ZN2at6native49_GLOBAL__N__09e94e3a_16_AveragePool3d_cu_a8eae74c33avg_pool3d_cuda_update_grad_inputIddEEvNS_27GenericPackedTensorAccessorIKT_Lm4ENS_16DefaultPtrTraitsElEENS3_IS4_Lm4ES6_lEEiiiiiiiiibii --------------------------
	.section	.text._ZN2at6native49_GLOBAL__N__09e94e3a_16_AveragePool3d_cu_a8eae74c33avg_pool3d_cuda_update_grad_inputIddEEvNS_27GenericPackedTensorAccessorIKT_Lm4ENS_16DefaultPtrTraitsElEENS3_IS4_Lm4ES6_lEEiiiiiiiiibii,"ax",@progbits
	.align	128
.text._ZN2at6native49_GLOBAL__N__09e94e3a_16_AveragePool3d_cu_a8eae74c33avg_pool3d_cuda_update_grad_inputIddEEvNS_27GenericPackedTensorAccessorIKT_Lm4ENS_16DefaultPtrTraitsElEENS3_IS4_Lm4ES6_lEEiiiiiiiiibii:
        .type           _ZN2at6native49_GLOBAL__N__09e94e3a_16_AveragePool3d_cu_a8eae74c33avg_pool3d_cuda_update_grad_inputIddEEvNS_27GenericPackedTensorAccessorIKT_Lm4ENS_16DefaultPtrTraitsElEENS3_IS4_Lm4ES6_lEEiiiiiiiiibii,@function
        .size           _ZN2at6native49_GLOBAL__N__09e94e3a_16_AveragePool3d_cu_a8eae74c33avg_pool3d_cuda_update_grad_inputIddEEvNS_27GenericPackedTensorAccessorIKT_Lm4ENS_16DefaultPtrTraitsElEENS3_IS4_Lm4ES6_lEEiiiiiiiiibii,(.L_x_1002 - _ZN2at6native49_GLOBAL__N__09e94e3a_16_AveragePool3d_cu_a8eae74c33avg_pool3d_cuda_update_grad_inputIddEEvNS_27GenericPackedTensorAccessorIKT_Lm4ENS_16DefaultPtrTraitsElEENS3_IS4_Lm4ES6_lEEiiiiiiiiibii)
        .other          _ZN2at6native49_GLOBAL__N__09e94e3a_16_AveragePool3d_cu_a8eae74c33avg_pool3d_cuda_update_grad_inputIddEEvNS_27GenericPackedTensorAccessorIKT_Lm4ENS_16DefaultPtrTraitsElEENS3_IS4_Lm4ES6_lEEiiiiiiiiibii,@"STO_CUDA_ENTRY STV_DEFAULT"
_ZN2at6native49_GLOBAL__N__09e94e3a_16_AveragePool3d_cu_a8eae74c33avg_pool3d_cuda_update_grad_inputIddEEvNS_27GenericPackedTensorAccessorIKT_Lm4ENS_16DefaultPtrTraitsElEENS3_IS4_Lm4ES6_lEEiiiiiiiiibii:
[----:B------:R-:W-:Y:S01]  /*0000*/  LDC R1, c[0x0][0x37c] ;  /* 0x0000df00ff017b82 */ /* 0x000fe20000000800 */
[----:B------:R-:W0:Y:S01]  /*0010*/  S2R R3, SR_TID.X ;  /* 0x0000000000037919 */ /* 0x000e220000002100 */
[----:B------:R-:W1:Y:S06]  /*0020*/  LDCU UR8, c[0x0][0x394] ;  /* 0x00007280ff0877ac */ /* 0x000e6c0008000800 */
[----:B------:R-:W0:Y:S01]  /*0030*/  S2UR UR6, SR_CTAID.X ;  /* 0x00000000000679c3 */ /* 0x000e220000002500 */
[----:B------:R-:W2:Y:S01]  /*0040*/  S2R R5, SR_TID.Y ;  /* 0x0000000000057919 */ /* 0x000ea20000002200 */
[----:B------:R-:W3:Y:S06]  /*0050*/  LDCU UR5, c[0x0][0x438] ;  /* 0x00008700ff0577ac */ /* 0x000eec0008000800 */
[----:B------:R-:W0:Y:S08]  /*0060*/  LDC R2, c[0x0][0x360] ;  /* 0x0000d800ff027b82 */ /* 0x000e300000000800 */
        /* <DEDUP_REMOVED lines=25> */
[----:B------:R-:W-:Y:S02]  /*0200*/  @P1 IADD3 R11, PT, PT, R11, 0x1, RZ ;  /* 0x000000010b0b1810 */ /* 0x000fe40007ffe0ff */
[----:B------:R-:W-:-:S05]  /*0210*/  @!P2 LOP3.LUT R11, RZ, R6, RZ, 0x33, !PT ;  /* 0x00000006ff0ba212 */ /* 0x000fca00078e33ff */
[----:B------:R-:W-:-:S04]  /*0220*/  IMAD.MOV R13, RZ, RZ, -R11 ;  /* 0x000000ffff0d7224 */ /* 0x000fc800078e0a0b */
[----:B------:R-:W-:Y:S01]  /*0230*/  IMAD R13, R6, R13, UR4 ;  /* 0x00000004060d7e24 */ /* 0x000fe2000f8e020d */
[----:B------:R-:W-:Y:S06]  /*0240*/  BRA `(.L_x_247) ;  /* 0x0000000000147947 */ /* 0x000fec0003800000 */
.L_x_246:
[----:B------:R-:W-:-:S07]  /*0250*/  MOV R0, 0x270 ;  /* 0x0000027000007802 */ /* 0x000fce0000000f00 */
[----:B------:R-:W-:Y:S05]  /*0260*/  CALL.REL.NOINC `($__internal_7_$__cuda_sm20_div_s64) ;  /* 0x0000001800587944 */ /* 0x000fea0003c00000 */
[----:B------:R-:W0:Y:S01]  /*0270*/  LDC R0, c[0x0][0x390] ;  /* 0x0000e400ff007b82 */ /* 0x000e220000000800 */
[----:B------:R-:W-:-:S04]  /*0280*/  IMAD.MOV R13, RZ, RZ, -R11 ;  /* 0x000000ffff0d7224 */ /* 0x000fc800078e0a0b */
[----:B0-----:R-:W-:-:S07]  /*0290*/  IMAD R13, R13, R0, UR4 ;  /* 0x000000040d0d7e24 */ /* 0x001fce000f8e0200 */
.L_x_247:
        /* <DEDUP_REMOVED lines=30> */
[----:B------:R-:W-:Y:S01]  /*0480*/  IMAD.IADD R10, R7, 0x1, -R4 ;  /* 0x00000001070a7824 */ /* 0x000fe200078e0a04 */
[----:B------:R-:W-:Y:S02]  /*0490*/  IADD3 R15, PT, PT, -R5, R0, RZ ;  /* 0x00000000050f7210 */ /* 0x000fe40007ffe1ff */
[----:B------:R-:W-:Y:S02]  /*04a0*/  VIMNMX R0, PT, PT, R0, R17, PT ;  /* 0x0000001100007248 */ /* 0x000fe40003fe0100 */
[----:B------:R-:W-:Y:S01]  /*04b0*/  VIMNMX R5, PT, PT, RZ, R5, !PT ;  /* 0x00000005ff057248 */ /* 0x000fe20007fe0100 */
[----:B------:R-:W-:Y:S01]  /*04c0*/  IMAD R15, R12, R15, RZ ;  /* 0x0000000f0c0f7224 */ /* 0x000fe200078e02ff */
[----:B------:R-:W-:Y:S01]  /*04d0*/  VIMNMX R4, PT, PT, RZ, R4, !PT ;  /* 0x00000004ff047248 */ /* 0x000fe20007fe0100 */
[----:B------:R-:W-:Y:S01]  /*04e0*/  IMAD.U32 R12, RZ, RZ, UR12 ;  /* 0x0000000cff0c7e24 */ /* 0x000fe2000f8e00ff */
[----:B------:R-:W-:Y:S01]  /*04f0*/  VIMNMX R7, PT, PT, R7, UR5, PT ;  /* 0x0000000507077c48 */ /* 0x000fe2000bfe0100 */
[----:B------:R-:W-:Y:S01]  /*0500*/  IMAD R10, R10, R15, RZ ;  /* 0x0000000f0a0a7224 */ /* 0x000fe200078e02ff */
[----:B------:R-:W-:Y:S01]  /*0510*/  VIMNMX R9, PT, PT, R9, UR6, PT ;  /* 0x0000000609097c48 */ /* 0x000fe2000bfe0100 */
        /* <DEDUP_REMOVED lines=10> */
.L_x_248:
[----:B------:R-:W0:Y:S01]  /*05c0*/  LDCU.128 UR8, c[0x0][0x3b0] ;  /* 0x00007600ff0877ac */ /* 0x000e220008000c00 */
[----:B------:R-:W-:Y:S01]  /*05d0*/  SHF.R.S32.HI R10, RZ, 0x1f, R11 ;  /* 0x0000001fff0a7819 */ /* 0x000fe2000001140b */
[----:B------:R-:W1:Y:S01]  /*05e0*/  LDCU.64 UR4, c[0x0][0x3c0] ;  /* 0x00007800ff0477ac */ /* 0x000e620008000a00 */
[----:B------:R-:W2:Y:S01]  /*05f0*/  LDCU.64 UR6, c[0x0][0x358] ;  /* 0x00006b00ff0677ac */ /* 0x000ea20008000a00 */
[----:B0-----:R-:W-:-:S04]  /*0600*/  IMAD.WIDE.U32 R14, R3, UR10, RZ ;  /* 0x0000000a030e7c25 */ /* 0x001fc8000f8e00ff */
[----:B-1----:R-:W-:Y:S01]  /*0610*/  IMAD R17, R8, UR4, RZ ;  /* 0x0000000408117c24 */ /* 0x002fe2000f8e02ff */
[----:B------:R-:W-:Y:S01]  /*0620*/  SHF.R.S32.HI R8, RZ, 0x1f, R13 ;  /* 0x0000001fff087819 */ /* 0x000fe2000001140d */
[----:B------:R-:W-:Y:S02]  /*0630*/  IMAD R15, R3, UR11, R15 ;  /* 0x0000000b030f7c24 */ /* 0x000fe4000f8e020f */
        /* <DEDUP_REMOVED lines=14> */
[----:B------:R-:W-:-:S06]  /*0720*/  LEA.HI.X R15, R2, UR9, R3, 0x3, P0 ;  /* 0x00000009020f7c11 */ /* 0x000fcc00080f1c03 */
[----:B--2---:R-:W2:Y:S01]  /*0730*/  LDG.E.64 R14, desc[UR6][R14.64] ;  /* 0x000000060e0e7981 */ /* 0x004ea2000c1e1b00 */
[----:B------:R-:W0:Y:S01]  /*0740*/  I2F.F64 R12, R12 ;  /* 0x0000000c000c7312 */ /* 0x000e220000201c00 */
[----:B------:R-:W-:Y:S01]  /*0750*/  IMAD.MOV.U32 R2, RZ, RZ, 0x1 ;  /* 0x00000001ff027424 */ /* 0x000fe200078e00ff */
[----:B------:R-:W-:Y:S01]  /*0760*/  BSSY.RECONVERGENT B0, `(.L_x_249) ;  /* 0x0000032000007945 */ /* 0x000fe20003800200 */
[----:B0-----:R-:W0:-:S15]  /*0770*/  MUFU.RCP64H R3, R13 ;  /* 0x0000000d00037308 */ /* 0x001e1e0000001800 */
[----:B------:R-:W-:-:S15]  /*0780*/  NOP ;  /* 0x0000000000007918 */ /* 0x000fde0000000000 */
[----:B------:R-:W-:-:S15]  /*0790*/  NOP ;  /* 0x0000000000007918 */ /* 0x000fde0000000000 */
[----:B------:R-:W-:-:S15]  /*07a0*/  NOP ;  /* 0x0000000000007918 */ /* 0x000fde0000000000 */
[----:B------:R-:W-:-:S01]  /*07b0*/  NOP ;  /* 0x0000000000007918 */ /* 0x000fc20000000000 */
[----:B0-----:R-:W0:-:S15]  /*07c0*/  DFMA R16, -R12, R2, 1 ;  /* 0x3ff000000c10742b */ /* 0x001e1e0000000102 */
[----:B------:R-:W-:-:S15]  /*07d0*/  NOP ;  /* 0x0000000000007918 */ /* 0x000fde0000000000 */
[----:B------:R-:W-:-:S15]  /*07e0*/  NOP ;  /* 0x0000000000007918 */ /* 0x000fde0000000000 */
[----:B------:R-:W-:-:S15]  /*07f0*/  NOP ;  /* 0x0000000000007918 */ /* 0x000fde0000000000 */
[----:B------:R-:W-:-:S04]  /*0800*/  NOP ;  /* 0x0000000000007918 */ /* 0x000fc80000000000 */
[----:B0-----:R-:W0:-:S15]  /*0810*/  DFMA R16, R16, R16, R16 ;  /* 0x000000101010722b */ /* 0x001e1e0000000010 */
        /* <DEDUP_REMOVED lines=9> */
[----:B0-----:R-:W0:Y:S01]  /*08b0*/  DFMA R2, -R12, R16, 1 ;  /* 0x3ff000000c02742b */ /* 0x001e220000000110 */
[----:B--2---:R-:W-:-:S15]  /*08c0*/  FSETP.GEU.AND P1, PT, |R15|, 6.5827683646048100446e-37, PT ;  /* 0x036000000f00780b */ /* 0x004fde0003f2e200 */
[----:B------:R-:W-:-:S15]  /*08d0*/  NOP ;  /* 0x0000000000007918 */ /* 0x000fde0000000000 */
[----:B------:R-:W-:-:S15]  /*08e0*/  NOP ;  /* 0x0000000000007918 */ /* 0x000fde0000000000 */
[----:B------:R-:W-:-:S15]  /*08f0*/  NOP ;  /* 0x0000000000007918 */ /* 0x000fde0000000000 */
[----:B------:R-:W-:-:S03]  /*0900*/  NOP ;  /* 0x0000000000007918 */ /* 0x000fc60000000000 */
[----:B0-----:R-:W0:-:S15]  /*0910*/  DFMA R2, R16, R2, R16 ;  /* 0x000000021002722b */ /* 0x001e1e0000000010 */
[----:B------:R-:W-:-:S15]  /*0920*/  NOP ;  /* 0x0000000000007918 */ /* 0x000fde0000000000 */
[----:B------:R-:W-:-:S15]  /*0930*/  NOP ;  /* 0x0000000000007918 */ /* 0x000fde0000000000 */
[----:B------:R-:W-:-:S15]  /*0940*/  NOP ;  /* 0x0000000000007918 */ /* 0x000fde0000000000 */
[----:B------:R-:W-:-:S04]  /*0950*/  NOP ;  /* 0x0000000000007918 */ /* 0x000fc80000000000 */
[----:B0-----:R-:W0:-:S15]  /*0960*/  DMUL R16, R14, R2 ;  /* 0x000000020e107228 */ /* 0x001e1e0000000000 */
[----:B------:R-:W-:-:S15]  /*0970*/  NOP ;  /* 0x0000000000007918 */ /* 0x000fde0000000000 */
[----:B------:R-:W-:-:S15]  /*0980*/  NOP ;  /* 0x0000000000007918 */ /* 0x000fde0000000000 */
[----:B------:R-:W-:-:S15]  /*0990*/  NOP ;  /* 0x0000000000007918 */ /* 0x000fde0000000000 */
[----:B------:R-:W-:-:S04]  /*09a0*/  NOP ;  /* 0x0000000000007918 */ /* 0x000fc80000000000 */
[----:B0-----:R-:W0:-:S15]  /*09b0*/  DFMA R18, -R12, R16, R14 ;  /* 0x000000100c12722b */ /* 0x001e1e000000010e */
[----:B------:R-:W-:-:S15]  /*09c0*/  NOP ;  /* 0x0000000000007918 */ /* 0x000fde0000000000 */
[----:B------:R-:W-:-:S15]  /*09d0*/  NOP ;  /* 0x0000000000007918 */ /* 0x000fde0000000000 */
[----:B------:R-:W-:-:S15]  /*09e0*/  NOP ;  /* 0x0000000000007918 */ /* 0x000fde0000000000 */
[----:B------:R-:W-:-:S04]  /*09f0*/  NOP ;  /* 0x0000000000007918 */ /* 0x000fc80000000000 */
[----:B0-----:R-:W0:Y:S02]  /*0a00*/  DFMA R2, R2, R18, R16 ;  /* 0x000000120202722b */ /* 0x001e240000000010 */
[----:B0-----:R-:W-:-:S05]  /*0a10*/  FFMA R8, RZ, R13, R3 ;  /* 0x0000000dff087223 */ /* 0x001fca0000000003 */
[----:B------:R-:W-:-:S13]  /*0a20*/  FSETP.GT.AND P0, PT, |R8|, 1.469367938527859385e-39, PT ;  /* 0x001000000800780b */ /* 0x000fda0003f04200 */
[----:B------:R-:W-:Y:S05]  /*0a30*/  @P0 BRA P1, `(.L_x_250) ;  /* 0x0000000000100947 */ /* 0x000fea0000800000 */
[----:B------:R-:W-:-:S07]  /*0a40*/  MOV R8, 0xa60 ;  /* 0x00000a6000087802 */ /* 0x000fce0000000f00 */
[----:B------:R-:W-:Y:S05]  /*0a50*/  CALL.REL.NOINC `($__internal_6_$__cuda_sm20_div_rn_f64_full) ;  /* 0x0000000800547944 */ /* 0x000fea0003c00000 */
[----:B------:R-:W-:Y:S02]  /*0a60*/  IMAD.MOV.U32 R2, RZ, RZ, R18 ;  /* 0x000000ffff027224 */ /* 0x000fe400078e0012 */
[----:B------:R-:W-:-:S07]  /*0a70*/  IMAD.MOV.U32 R3, RZ, RZ, R19 ;  /* 0x000000ffff037224 */ /* 0x000fce00078e0013 */
.L_x_250:
[----:B------:R-:W-:Y:S05]  /*0a80*/  BSYNC.RECONVERGENT B0 ;  /* 0x0000000000007941 */ /* 0x000fea0003800200 */
.L_x_249:
[----:B------:R-:W-:-:S13]  /*0a90*/  ISETP.GT.AND P0, PT, R7, R4, PT ;  /* 0x000000040700720c */ /* 0x000fda0003f04270 */
[----:B------:R-:W-:Y:S05]  /*0aa0*/  @!P0 EXIT ;  /* 0x000000000000894d */ /* 0x000fea0003800000 */
[----:B------:R-:W0:Y:S01]  /*0ab0*/  LDCU.64 UR8, c[0x0][0x3f0] ;  /* 0x00007e00ff0877ac */ /* 0x000e220008000a00 */
[C---:B------:R-:W-:Y:S01]  /*0ac0*/  IADD3 R8, PT, PT, -R5.reuse, R0, RZ ;  /* 0x0000000005087210 */ /* 0x040fe20007ffe1ff */
[----:B------:R-:W-:Y:S01]  /*0ad0*/  IMAD.IADD R13, R5, 0x1, -R0 ;  /* 0x00000001050d7824 */ /* 0x000fe200078e0a00 */
[----:B------:R-:W1:Y:S02]  /*0ae0*/  LDCU.64 UR4, c[0x0][0x408] ;  /* 0x00008100ff0477ac */ /* 0x000e640008000a00 */
[----:B------:R-:W-:Y:S02]  /*0af0*/  LOP3.LUT R12, R8, 0x7, RZ, 0xc0, !PT ;  /* 0x00000007080c7812 */ /* 0x000fe400078ec0ff */
[----:B------:R-:W-:-:S03]  /*0b00*/  ISETP.GT.U32.AND P0, PT, R13, -0x8, PT ;  /* 0xfffffff80d00780c */ /* 0x000fc60003f04070 */
[----:B------:R-:W-:-:S05]  /*0b10*/  VIADD R12, R12, 0xffffffff ;  /* 0xffffffff0c0c7836 */ /* 0x000fca0000000000 */
[----:B------:R-:W-:Y:S01]  /*0b20*/  ISETP.GE.U32.AND P1, PT, R12, 0x3, PT ;  /* 0x000000030c00780c */ /* 0x000fe20003f26070 */
[----:B0-----:R-:W-:-:S04]  /*0b30*/  IMAD R10, R10, UR8, RZ ;  /* 0x000000080a0a7c24 */ /* 0x001fc8000f8e02ff */
[C---:B------:R-:W-:Y:S01]  /*0b40*/  IMAD R23, R11.reuse, UR9, R10 ;  /* 0x000000090b177c24 */ /* 0x040fe2000f8e020a */
[----:B-1----:R-:W-:Y:S01]  /*0b50*/  USHF.L.U64.HI UR5, UR4, 0x3, UR5 ;  /* 0x0000000304057899 */ /* 0x002fe20008010205 */
[----:B------:R-:W-:Y:S01]  /*0b60*/  IMAD.WIDE.U32 R10, R11, UR8, RZ ;  /* 0x000000080b0a7c25 */ /* 0x000fe2000f8e00ff */
[----:B------:R-:W-:-:S03]  /*0b70*/  USHF.L.U32 UR4, UR4, 0x3, URZ ;  /* 0x0000000304047899 */ /* 0x000fc600080006ff */
[----:B------:R-:W-:-:S09]  /*0b80*/  IMAD.IADD R23, R11, 0x1, R23 ;  /* 0x000000010b177824 */ /* 0x000fd200078e0217 */
.L_x_263:
[----:B------:R-:W-:Y:S01]  /*0b90*/  ISETP.GT.AND P2, PT, R9, R6, PT ;  /* 0x000000060900720c */ /* 0x000fe20003f44270 */
[----:B------:R-:W0:Y:S01]  /*0ba0*/  LDCU.64 UR12, c[0x0][0x408] ;  /* 0x00008100ff0c77ac */ /* 0x000e220008000a00 */
[----:B------:R-:W-:Y:S01]  /*0bb0*/  BSSY.RECONVERGENT B1, `(.L_x_251) ;  /* 0x000007b000017945 */ /* 0x000fe20003800200 */
[----:B------:R-:W1:Y:S10]  /*0bc0*/  LDCU.64 UR10, c[0x0][0x3c8] ;  /* 0x00007900ff0a77ac */ /* 0x000e740008000a00 */
[----:B--23--:R-:W-:Y:S05]  /*0bd0*/  @!P2 BRA `(.L_x_252) ;  /* 0x0000000400e0a947 */ /* 0x00cfea0003800000 */
[----:B------:R-:W2:Y:S01]  /*0be0*/  LDCU.64 UR8, c[0x0][0x3f8] ;  /* 0x00007f00ff0877ac */ /* 0x000ea20008000a00 */
[----:B------:R-:W-:-:S04]  /*0bf0*/  IMAD.MOV.U32 R22, RZ, RZ, R10 ;  /* 0x000000ffff167224 */ /* 0x000fc800078e000a */
[----:B--2---:R-:W-:-:S04]  /*0c00*/  IMAD.WIDE.U32 R12, R4, UR8, R22 ;  /* 0x00000008040c7c25 */ /* 0x004fc8000f8e0016 */
[----:B------:R-:W-:Y:S02]  /*0c10*/  IMAD.MOV.U32 R22, RZ, RZ, R6 ;  /* 0x000000ffff167224 */ /* 0x000fe400078e0006 */
[----:B------:R-:W-:-:S07]  /*0c20*/  IMAD R25, R4, UR9, R13 ;  /* 0x0000000904197c24 */ /* 0x000fce000f8e020d */
.L_x_262:
[----:B------:R-:W-:Y:S01]  /*0c30*/  ISETP.GT.AND P2, PT, R0, R5, PT ;  /* 0x000000050000720c */ /* 0x000fe20003f44270 */
[----:B------:R-:W-:-:S12]  /*0c40*/  BSSY.RECONVERGENT B0, `(.L_x_253) ;  /* 0x000006e000007945 */ /* 0x000fd80003800200 */
[----:B--23--:R-:W-:Y:S05]  /*0c50*/  @!P2 BRA `(.L_x_254) ;  /* 0x0000000400b0a947 */ /* 0x00cfea0003800000 */
[----:B------:R-:W2:Y:S01]  /*0c60*/  LDCU.64 UR8, c[0x0][0x400] ;  /* 0x00008000ff0877ac */ /* 0x000ea20008000a00 */
[----:B------:R-:W-:Y:S01]  /*0c70*/  LOP3.LUT R14, R8, 0x7, RZ, 0xc0, !PT ;  /* 0x00000007080e7812 */ /* 0x000fe200078ec0ff */
[----:B------:R-:W-:Y:S01]  /*0c80*/  BSSY.RECONVERGENT B2, `(.L_x_255) ;  /* 0x000002a000027945 */ /* 0x000fe20003800200 */
[----:B------:R-:W-:Y:S02]  /*0c90*/  MOV R24, R12 ;  /* 0x0000000c00187202 */ /* 0x000fe40000000f00 */
[----:B------:R-:W-:-:S03]  /*0ca0*/  ISETP.NE.AND P2, PT, R14, RZ, PT ;  /* 0x000000ff0e00720c */ /* 0x000fc60003f45270 */
[----:B--2---:R-:W-:-:S04]  /*0cb0*/  IMAD.WIDE.U32 R14, R22, UR8, R24 ;  /* 0x00000008160e7c25 */ /* 0x004fc8000f8e0018 */
[----:B------:R-:W-:Y:S02]  /*0cc0*/  IMAD R27, R22, UR9, R15 ;  /* 0x00000009161b7c24 */ /* 0x000fe4000f8e020f */
[----:B------:R-:W-:Y:S01]  /*0cd0*/  IMAD.MOV.U32 R24, RZ, RZ, R5 ;  /* 0x000000ffff187224 */ /* 0x000fe200078e0005 */
[----:B------:R-:W-:Y:S06]  /*0ce0*/  @P0 BRA `(.L_x_256) ;  /* 0x00000000008c0947 */ /* 0x000fec0003800000 */
[----:B------:R-:W-:Y:S01]  /*0cf0*/  LOP3.LUT R26, R8, 0xfffffff8, RZ, 0xc0, !PT ;  /* 0xfffffff8081a7812 */ /* 0x000fe200078ec0ff */
[----:B------:R-:W-:-:S04]  /*0d00*/  IMAD.MOV.U32 R24, RZ, RZ, R5 ;  /* 0x000000ffff187224 */ /* 0x000fc800078e0005 */
[----:B------:R-:W-:-:S07]  /*0d10*/  IMAD.MOV R26, RZ, RZ, -R26 ;  /* 0x000000ffff1a7224 */ /* 0x000fce00078e0a1a */
.L_x_257:
[----:B--2---:R-:W-:Y:S01]  /*0d20*/  IMAD.MOV.U32 R16, RZ, RZ, R14 ;  /* 0x000000ffff107224 */ /* 0x004fe200078e000e */
[----:B------:R-:W-:Y:S01]  /*0d30*/  IADD3 R26, PT, PT, R26, 0x8, RZ ;  /* 0x000000081a1a7810 */ /* 0x000fe20007ffe0ff */
[----:B------:R-:W-:Y:S02]  /*0d40*/  IMAD.MOV.U32 R17, RZ, RZ, R27 ;  /* 0x000000ffff117224 */ /* 0x000fe400078e001b */
[----:B0-----:R-:W-:-:S04]  /*0d50*/  IMAD.WIDE.U32 R16, R24, UR12, R16 ;  /* 0x0000000c18107c25 */ /* 0x001fc8000f8e0010 */
[----:B------:R-:W-:Y:S01]  /*0d60*/  IMAD R17, R24, UR13, R17 ;  /* 0x0000000d18117c24 */ /* 0x000fe2000f8e0211 */
[----:B-1----:R-:W-:Y:S01]  /*0d70*/  LEA R20, P3, R16, UR10, 0x3 ;  /* 0x0000000a10147c11 */ /* 0x002fe2000f8618ff */
[----:B------:R-:W-:-:S03]  /*0d80*/  VIADD R24, R24, 0x8 ;  /* 0x0000000818187836 */ /* 0x000fc60000000000 */
[----:B------:R-:W-:Y:S02]  /*0d90*/  LEA.HI.X R21, R16, UR11, R17, 0x3, P3 ;  /* 0x0000000b10157c11 */ /* 0x000fe400098f1c11 */
[----:B------:R-:W-:-:S03]  /*0da0*/  IADD3 R16, P3, PT, R20, UR4, RZ ;  /* 0x0000000414107c10 */ /* 0x000fc6000ff7e0ff */
[----:B------:R-:W-:Y:S01]  /*0db0*/  STG.E.64 desc[UR6][R20.64], R2 ;  /* 0x0000000214007986 */ /* 0x000fe2000c101b06 */
[----:B------:R-:W-:Y:S02]  /*0dc0*/  IADD3.X R17, PT, PT, R21, UR5, RZ, P3, !PT ;  /* 0x0000000515117c10 */ /* 0x000fe40009ffe4ff */
[----:B------:R-:W-:-:S03]  /*0dd0*/  IADD3 R18, P3, PT, R16, UR4, RZ ;  /* 0x0000000410127c10 */ /* 0x000fc6000ff7e0ff */
[----:B------:R0:W-:Y:S01]  /*0de0*/  STG.E.64 desc[UR6][R16.64], R2 ;  /* 0x0000000210007986 */ /* 0x0001e2000c101b06 */
[----:B------:R-:W-:-:S05]  /*0df0*/  IADD3.X R19, PT, PT, R17, UR5, RZ, P3, !PT ;  /* 0x0000000511137c10 */ /* 0x000fca0009ffe4ff */
[----:B------:R1:W-:Y:S01]  /*0e00*/  STG.E.64 desc[UR6][R18.64], R2 ;  /* 0x0000000212007986 */ /* 0x0003e2000c101b06 */
[----:B0-----:R-:W-:-:S04]  /*0e10*/  IADD3 R16, P3, PT, R18, UR4, RZ ;  /* 0x0000000412107c10 */ /* 0x001fc8000ff7e0ff */
[----:B------:R-:W-:Y:S02]  /*0e20*/  IADD3.X R17, PT, PT, R19, UR5, RZ, P3, !PT ;  /* 0x0000000513117c10 */ /* 0x000fe40009ffe4ff */
[----:B------:R-:W-:-:S03]  /*0e30*/  IADD3 R28, P3, PT, R16, UR4, RZ ;  /* 0x00000004101c7c10 */ /* 0x000fc6000ff7e0ff */
[----:B------:R0:W-:Y:S01]  /*0e40*/  STG.E.64 desc[UR6][R16.64], R2 ;  /* 0x0000000210007986 */ /* 0x0001e2000c101b06 */
[----:B------:R-:W-:Y:S02]  /*0e50*/  IADD3.X R29, PT, PT, R17, UR5, RZ, P3, !PT ;  /* 0x00000005111d7c10 */ /* 0x000fe40009ffe4ff */
[----:B------:R-:W-:-:S03]  /*0e60*/  IADD3 R20, P3, PT, R28, UR4, RZ ;  /* 0x000000041c147c10 */ /* 0x000fc6000ff7e0ff */
[----:B------:R2:W-:Y:S01]  /*0e70*/  STG.E.64 desc[UR6][R28.64], R2 ;  /* 0x000000021c007986 */ /* 0x0005e2000c101b06 */
[----:B------:R-:W-:Y:S02]  /*0e80*/  IADD3.X R21, PT, PT, R29, UR5, RZ, P3, !PT ;  /* 0x000000051d157c10 */ /* 0x000fe40009ffe4ff */
[----:B-1----:R-:W-:-:S03]  /*0e90*/  IADD3 R18, P3, PT, R20, UR4, RZ ;  /* 0x0000000414127c10 */ /* 0x002fc6000ff7e0ff */
[----:B------:R2:W-:Y:S01]  /*0ea0*/  STG.E.64 desc[UR6][R20.64], R2 ;  /* 0x0000000214007986 */ /* 0x0005e2000c101b06 */
[----:B------:R-:W-:Y:S02]  /*0eb0*/  IADD3.X R19, PT, PT, R21, UR5, RZ, P3, !PT ;  /* 0x0000000515137c10 */ /* 0x000fe40009ffe4ff */
[----:B0-----:R-:W-:-:S03]  /*0ec0*/  IADD3 R16, P3, PT, R18, UR4, RZ ;  /* 0x0000000412107c10 */ /* 0x001fc6000ff7e0ff */
[----:B------:R2:W-:Y:S01]  /*0ed0*/  STG.E.64 desc[UR6][R18.64], R2 ;  /* 0x0000000212007986 */ /* 0x0005e2000c101b06 */
[----:B------:R-:W-:Y:S02]  /*0ee0*/  IADD3.X R17, PT, PT, R19, UR5, RZ, P3, !PT ;  /* 0x0000000513117c10 */ /* 0x000fe40009ffe4ff */
[----:B------:R-:W-:-:S03]  /*0ef0*/  ISETP.NE.AND P3, PT, R26, RZ, PT ;  /* 0x000000ff1a00720c */ /* 0x000fc60003f65270 */
[----:B------:R2:W-:Y:S10]  /*0f00*/  STG.E.64 desc[UR6][R16.64], R2 ;  /* 0x0000000210007986 */ /* 0x0005f4000c101b06 */
[----:B------:R-:W-:Y:S05]  /*0f10*/  @P3 BRA `(.L_x_257) ;  /* 0xfffffffc00803947 */ /* 0x000fea000383ffff */
.L_x_256:
[----:B01----:R-:W-:Y:S05]  /*0f20*/  BSYNC.RECONVERGENT B2 ;  /* 0x0000000000027941 */ /* 0x003fea0003800200 */
.L_x_255:
[----:B------:R-:W-:Y:S05]  /*0f30*/  @!P2 BRA `(.L_x_254) ;  /* 0x0000000000f8a947 */ /* 0x000fea0003800000 */
[----:B------:R-:W-:Y:S04]  /*0f40*/  BSSY.RECONVERGENT B2, `(.L_x_258) ;  /* 0x000001d000027945 */ /* 0x000fe80003800200 */
[----:B------:R-:W-:Y:S05]  /*0f50*/  @!P1 BRA `(.L_x_259) ;  /* 0x00000000006c9947 */ /* 0x000fea0003800000 */
[----:B------:R-:W0:Y:S01]  /*0f60*/  LDCU.64 UR8, c[0x0][0x408] ;  /* 0x00008100ff0877ac */ /* 0x000e220008000a00 */
[----:B------:R-:W-:Y:S02]  /*0f70*/  IMAD.MOV.U32 R26, RZ, RZ, R14 ;  /* 0x000000ffff1a7224 */ /* 0x000fe400078e000e */
[C---:B--2---:R-:W-:Y:S01]  /*0f80*/  VIADD R21, R24.reuse, 0x1 ;  /* 0x0000000118157836 */ /* 0x044fe20000000000 */
[----:B------:R-:W1:Y:S01]  /*0f90*/  LDCU.64 UR14, c[0x0][0x3c8] ;  /* 0x00007900ff0e77ac */ /* 0x000e620008000a00 */
[----:B0-----:R-:W-:-:S04]  /*0fa0*/  IMAD.WIDE.U32 R16, R24, UR8, R26 ;  /* 0x0000000818107c25 */ /* 0x001fc8000f8e001a */
[----:B------:R-:W-:Y:S01]  /*0fb0*/  IMAD R17, R24, UR9, R17 ;  /* 0x0000000918117c24 */ /* 0x000fe2000f8e0211 */
[----:B-1----:R-:W-:-:S04]  /*0fc0*/  LEA R18, P2, R16, UR14, 0x3 ;  /* 0x0000000e10127c11 */ /* 0x002fc8000f8418ff */
[----:B------:R-:W-:Y:S01]  /*0fd0*/  LEA.HI.X R19, R16, UR15, R17, 0x3, P2 ;  /* 0x0000000f10137c11 */ /* 0x000fe200090f1c11 */
[----:B------:R-:W-:-:S04]  /*0fe0*/  IMAD.WIDE.U32 R16, R21, UR8, R26 ;  /* 0x0000000815107c25 */ /* 0x000fc8000f8e001a */
[----:B------:R-:W-:Y:S01]  /*0ff0*/  IMAD R21, R21, UR9, R17 ;  /* 0x0000000915157c24 */ /* 0x000fe2000f8e0211 */
[C---:B------:R-:W-:Y:S01]  /*1000*/  LEA R28, P2, R16.reuse, UR14, 0x3 ;  /* 0x0000000e101c7c11 */ /* 0x040fe2000f8418ff */
[----:B------:R0:W-:Y:S03]  /*1010*/  STG.E.64 desc[UR6][R18.64], R2 ;  /* 0x0000000212007986 */ /* 0x0001e6000c101b06 */
[----:B------:R-:W-:Y:S01]  /*1020*/  LEA.HI.X R29, R16, UR15, R21, 0x3, P2 ;  /* 0x0000000f101d7c11 */ /* 0x000fe200090f1c15 */
[----:B------:R-:W-:-:S04]  /*1030*/  VIADD R21, R24, 0x2 ;  /* 0x0000000218157836 */ /* 0x000fc80000000000 */
[C---:B------:R-:W-:Y:S01]  /*1040*/  IMAD.WIDE.U32 R16, R21.reuse, UR8, R26 ;  /* 0x0000000815107c25 */ /* 0x040fe2000f8e001a */
[----:B------:R1:W-:Y:S03]  /*1050*/  STG.E.64 desc[UR6][R28.64], R2 ;  /* 0x000000021c007986 */ /* 0x0003e6000c101b06 */
[----:B------:R-:W-:Y:S01]  /*1060*/  IMAD R21, R21, UR9, R17 ;  /* 0x0000000915157c24 */ /* 0x000fe2000f8e0211 */
[----:B------:R-:W-:Y:S01]  /*1070*/  LEA R20, P2, R16, UR14, 0x3 ;  /* 0x0000000e10147c11 */ /* 0x000fe2000f8418ff */
[C---:B------:R-:W-:Y:S01]  /*1080*/  VIADD R17, R24.reuse, 0x3 ;  /* 0x0000000318117836 */ /* 0x040fe20000000000 */
[----:B------:R-:W-:Y:S02]  /*1090*/  IADD3 R24, PT, PT, R24, 0x4, RZ ;  /* 0x0000000418187810 */ /* 0x000fe40007ffe0ff */
[----:B------:R-:W-:Y:S01]  /*10a0*/  LEA.HI.X R21, R16, UR15, R21, 0x3, P2 ;  /* 0x0000000f10157c11 */ /* 0x000fe200090f1c15 */
[----:B0-----:R-:W-:-:S04]  /*10b0*/  IMAD.WIDE.U32 R18, R17, UR8, R26 ;  /* 0x0000000811127c25 */ /* 0x001fc8000f8e001a */
[----:B------:R-:W-:Y:S01]  /*10c0*/  IMAD R17, R17, UR9, R19 ;  /* 0x0000000911117c24 */ /* 0x000fe2000f8e0213 */
[C---:B------:R-:W-:Y:S01]  /*10d0*/  LEA R16, P2, R18.reuse, UR14, 0x3 ;  /* 0x0000000e12107c11 */ /* 0x040fe2000f8418ff */
[----:B------:R1:W-:Y:S03]  /*10e0*/  STG.E.64 desc[UR6][R20.64], R2 ;  /* 0x0000000214007986 */ /* 0x0003e6000c101b06 */
[----:B------:R-:W-:-:S05]  /*10f0*/  LEA.HI.X R17, R18, UR15, R17, 0x3, P2 ;  /* 0x0000000f12117c11 */ /* 0x000fca00090f1c11 */
[----:B------:R1:W-:Y:S04]  /*1100*/  STG.E.64 desc[UR6][R16.64], R2 ;  /* 0x0000000210007986 */ /* 0x0003e8000c101b06 */
.L_x_259:
[----:B------:R-:W-:Y:S05]  /*1110*/  BSYNC.RECONVERGENT B2 ;  /* 0x0000000000027941 */ /* 0x000fea0003800200 */
.L_x_258:
[----:B-12---:R-:W-:-:S04]  /*1120*/  LOP3.LUT R16, R8, 0x3, RZ, 0xc0, !PT ;  /* 0x0000000308107812 */ /* 0x006fc800078ec0ff */
[----:B------:R-:W-:-:S13]  /*1130*/  ISETP.NE.AND P2, PT, R16, RZ, PT ;  /* 0x000000ff1000720c */ /* 0x000fda0003f45270 */
[----:B------:R-:W-:Y:S05]  /*1140*/  @!P2 BRA `(.L_x_254) ;  /* 0x000000000074a947 */ /* 0x000fea0003800000 */
[----:B------:R-:W-:Y:S01]  /*1150*/  ISETP.NE.AND P3, PT, R16, 0x1, PT ;  /* 0x000000011000780c */ /* 0x000fe20003f65270 */
[----:B------:R-:W-:Y:S01]  /*1160*/  BSSY.RECONVERGENT B2, `(.L_x_260) ;  /* 0x0000012000027945 */ /* 0x000fe20003800200 */
[----:B------:R-:W-:-:S11]  /*1170*/  LOP3.LUT P2, RZ, R8, 0x1, RZ, 0xc0, !PT ;  /* 0x0000000108ff7812 */ /* 0x000fd6000784c0ff */
[----:B------:R-:W-:Y:S05]  /*1180*/  @!P3 BRA `(.L_x_261) ;  /* 0x00000000003cb947 */ /* 0x000fea0003800000 */
[----:B------:R-:W0:Y:S01]  /*1190*/  LDCU.64 UR8, c[0x0][0x408] ;  /* 0x00008100ff0877ac */ /* 0x000e220008000a00 */
[----:B------:R-:W-:Y:S02]  /*11a0*/  IMAD.MOV.U32 R26, RZ, RZ, R14 ;  /* 0x000000ffff1a7224 */ /* 0x000fe400078e000e */
[C---:B------:R-:W-:Y:S01]  /*11b0*/  VIADD R21, R24.reuse, 0x1 ;  /* 0x0000000118157836 */ /* 0x040fe20000000000 */
[----:B------:R-:W1:Y:S01]  /*11c0*/  LDCU.64 UR14, c[0x0][0x3c8] ;  /* 0x00007900ff0e77ac */ /* 0x000e620008000a00 */
[----:B0-----:R-:W-:-:S04]  /*11d0*/  IMAD.WIDE.U32 R18, R24, UR8, R26 ;  /* 0x0000000818127c25 */ /* 0x001fc8000f8e001a */
[----:B------:R-:W-:Y:S01]  /*11e0*/  IMAD R17, R24, UR9, R19 ;  /* 0x0000000918117c24 */ /* 0x000fe2000f8e0213 */
[----:B-1----:R-:W-:Y:S01]  /*11f0*/  LEA R16, P3, R18, UR14, 0x3 ;  /* 0x0000000e12107c11 */ /* 0x002fe2000f8618ff */
[----:B------:R-:W-:-:S03]  /*1200*/  VIADD R24, R24, 0x2 ;  /* 0x0000000218187836 */ /* 0x000fc60000000000 */
[----:B------:R-:W-:Y:S01]  /*1210*/  LEA.HI.X R17, R18, UR15, R17, 0x3, P3 ;  /* 0x0000000f12117c11 */ /* 0x000fe200098f1c11 */
[----:B------:R-:W-:-:S04]  /*1220*/  IMAD.WIDE.U32 R18, R21, UR8, R26 ;  /* 0x0000000815127c25 */ /* 0x000fc8000f8e001a */
[----:B------:R-:W-:Y:S01]  /*1230*/  IMAD R21, R21, UR9, R19 ;  /* 0x0000000915157c24 */ /* 0x000fe2000f8e0213 */
[C---:B------:R-:W-:Y:S01]  /*1240*/  LEA R20, P3, R18.reuse, UR14, 0x3 ;  /* 0x0000000e12147c11 */ /* 0x040fe2000f8618ff */
[----:B------:R0:W-:Y:S03]  /*1250*/  STG.E.64 desc[UR6][R16.64], R2 ;  /* 0x0000000210007986 */ /* 0x0001e6000c101b06 */
[----:B------:R-:W-:-:S05]  /*1260*/  LEA.HI.X R21, R18, UR15, R21, 0x3, P3 ;  /* 0x0000000f12157c11 */ /* 0x000fca00098f1c15 */
[----:B------:R0:W-:Y:S04]  /*1270*/  STG.E.64 desc[UR6][R20.64], R2 ;  /* 0x0000000214007986 */ /* 0x0001e8000c101b06 */
.L_x_261:
[----:B------:R-:W-:Y:S05]  /*1280*/  BSYNC.RECONVERGENT B2 ;  /* 0x0000000000027941 */ /* 0x000fea0003800200 */
.L_x_260:
[----:B------:R-:W-:Y:S05]  /*1290*/  @!P2 BRA `(.L_x_254) ;  /* 0x000000000020a947 */ /* 0x000fea0003800000 */
[----:B------:R-:W1:Y:S01]  /*12a0*/  LDCU.64 UR8, c[0x0][0x408] ;  /* 0x00008100ff0877ac */ /* 0x000e620008000a00 */
[----:B------:R-:W-:Y:S01]  /*12b0*/  IMAD.MOV.U32 R26, RZ, RZ, R14 ;  /* 0x000000ffff1a7224 */ /* 0x000fe200078e000e */
[----:B------:R-:W2:Y:S03]  /*12c0*/  LDCU.64 UR14, c[0x0][0x3c8] ;  /* 0x00007900ff0e77ac */ /* 0x000ea60008000a00 */
[----:B-1----:R-:W-:-:S04]  /*12d0*/  IMAD.WIDE.U32 R26, R24, UR8, R26 ;  /* 0x00000008181a7c25 */ /* 0x002fc8000f8e001a */
[----:B------:R-:W-:Y:S01]  /*12e0*/  IMAD R15, R24, UR9, R27 ;  /* 0x00000009180f7c24 */ /* 0x000fe2000f8e021b */
[----:B--2---:R-:W-:-:S04]  /*12f0*/  LEA R14, P2, R26, UR14, 0x3 ;  /* 0x0000000e1a0e7c11 */ /* 0x004fc8000f8418ff */
[----:B------:R-:W-:-:S05]  /*1300*/  LEA.HI.X R15, R26, UR15, R15, 0x3, P2 ;  /* 0x0000000f1a0f7c11 */ /* 0x000fca00090f1c0f */
[----:B------:R3:W-:Y:S04]  /*1310*/  STG.E.64 desc[UR6][R14.64], R2 ;  /* 0x000000020e007986 */ /* 0x0007e8000c101b06 */
.L_x_254:
[----:B01----:R-:W-:Y:S05]  /*1320*/  BSYNC.RECONVERGENT B0 ;  /* 0x0000000000007941 */ /* 0x003fea0003800200 */
.L_x_253:
[----:B------:R-:W-:-:S05]  /*1330*/  VIADD R22, R22, 0x1 ;  /* 0x0000000116167836 */ /* 0x000fca0000000000 */
[----:B------:R-:W-:-:S13]  /*1340*/  ISETP.NE.AND P2, PT, R22, R9, PT ;  /* 0x000000091600720c */ /* 0x000fda0003f45270 */
[----:B------:R-:W-:Y:S05]  /*1350*/  @P2 BRA `(.L_x_262) ;  /* 0xfffffff800342947 */ /* 0x000fea000383ffff */
.L_x_252:
[----:B01----:R-:W-:Y:S05]  /*1360*/  BSYNC.RECONVERGENT B1 ;  /* 0x0000000000017941 */ /* 0x003fea0003800200 */
.L_x_251:
[----:B------:R-:W-:-:S04]  /*1370*/  IADD3 R4, PT, PT, R4, 0x1, RZ ;  /* 0x0000000104047810 */ /* 0x000fc80007ffe0ff */
[----:B------:R-:W-:-:S13]  /*1380*/  ISETP.NE.AND P2, PT, R4, R7, PT ;  /* 0x000000070400720c */ /* 0x000fda0003f45270 */
[----:B------:R-:W-:Y:S05]  /*1390*/  @P2 BRA `(.L_x_263) ;  /* 0xfffffff400fc2947 */ /* 0x000fea000383ffff */
[----:B------:R-:W-:Y:S05]  /*13a0*/  EXIT ;  /* 0x000000000000794d */ /* 0x000fea0003800000 */
        .weak           $__internal_6_$__cuda_sm20_div_rn_f64_full
        .type           $__internal_6_$__cuda_sm20_div_rn_f64_full,@function
        .size           $__internal_6_$__cuda_sm20_div_rn_f64_full,($__internal_7_$__cuda_sm20_div_s64 - $__internal_6_$__cuda_sm20_div_rn_f64_full)
$__internal_6_$__cuda_sm20_div_rn_f64_full:
[C---:B------:R-:W-:Y:S01]  /*13b0*/  FSETP.GEU.AND P2, PT, |R15|.reuse, 1.469367938527859385e-39, PT ;  /* 0x001000000f00780b */ /* 0x040fe20003f4e200 */
[----:B------:R-:W-:Y:S01]  /*13c0*/  IMAD.MOV.U32 R25, RZ, RZ, 0x1ca00000 ;  /* 0x1ca00000ff197424 */ /* 0x000fe200078e00ff */
[----:B------:R-:W-:Y:S01]  /*13d0*/  LOP3.LUT R24, R15, 0x7ff00000, RZ, 0xc0, !PT ;  /* 0x7ff000000f187812 */ /* 0x000fe200078ec0ff */
[----:B------:R-:W-:Y:S01]  /*13e0*/  IMAD.MOV.U32 R16, RZ, RZ, R14 ;  /* 0x000000ffff107224 */ /* 0x000fe200078e000e */
[C---:B------:R-:W-:Y:S01]  /*13f0*/  LOP3.LUT R27, R13.reuse, 0x7ff00000, RZ, 0xc0, !PT ;  /* 0x7ff000000d1b7812 */ /* 0x040fe200078ec0ff */
[----:B------:R-:W-:Y:S01]  /*1400*/  BSSY.RECONVERGENT B1, `(.L_x_264) ;  /* 0x0000079000017945 */ /* 0x000fe20003800200 */
[C---:B------:R-:W-:Y:S02]  /*1410*/  FSETP.GEU.AND P0, PT, |R13|.reuse, 1.469367938527859385e-39, PT ;  /* 0x001000000d00780b */ /* 0x040fe40003f0e200 */
[----:B------:R-:W-:Y:S02]  /*1420*/  ISETP.GE.U32.AND P1, PT, R24, R27, PT ;  /* 0x0000001b1800720c */ /* 0x000fe40003f26070 */
[----:B------:R-:W-:-:S03]  /*1430*/  LOP3.LUT R2, R13, 0x800fffff, RZ, 0xc0, !PT ;  /* 0x800fffff0d027812 */ /* 0x000fc600078ec0ff */
[----:B------:R-:W-:Y:S01]  /*1440*/  @!P2 LOP3.LUT R17, R13, 0x7ff00000, RZ, 0xc0, !PT ;  /* 0x7ff000000d11a812 */ /* 0x000fe200078ec0ff */
[----:B------:R-:W-:Y:S01]  /*1450*/  @!P2 IMAD.MOV.U32 R18, RZ, RZ, RZ ;  /* 0x000000ffff12a224 */ /* 0x000fe200078e00ff */
[----:B------:R-:W-:Y:S01]  /*1460*/  LOP3.LUT R3, R2, 0x3ff00000, RZ, 0xfc, !PT ;  /* 0x3ff0000002037812 */ /* 0x000fe200078efcff */
[----:B------:R-:W-:Y:S01]  /*1470*/  IMAD.MOV.U32 R2, RZ, RZ, R12 ;  /* 0x000000ffff027224 */ /* 0x000fe200078e000c */
[----:B------:R-:W-:Y:S02]  /*1480*/  @!P2 ISETP.GE.U32.AND P3, PT, R24, R17, PT ;  /* 0x000000111800a20c */ /* 0x000fe40003f66070 */
[C---:B------:R-:W-:Y:S02]  /*1490*/  SEL R17, R25.reuse, 0x63400000, !P1 ;  /* 0x6340000019117807 */ /* 0x040fe40004800000 */
[----:B------:R-:W-:Y:S01]  /*14a0*/  @!P2 SEL R19, R25, 0x63400000, !P3 ;  /* 0x634000001913a807 */ /* 0x000fe20005800000 */
[----:B------:R-:W0:Y:S01]  /*14b0*/  @!P0 DMUL R2, R12, 8.98846567431157953865e+307 ;  /* 0x7fe000000c028828 */ /* 0x000e220000000000 */
[----:B------:R-:W-:-:S02]  /*14c0*/  LOP3.LUT R17, R17, 0x800fffff, R15, 0xf8, !PT ;  /* 0x800fffff11117812 */ /* 0x000fc400078ef80f */
[----:B------:R-:W-:Y:S02]  /*14d0*/  @!P2 LOP3.LUT R19, R19, 0x80000000, R15, 0xf8, !PT ;  /* 0x800000001313a812 */ /* 0x000fe400078ef80f */
[----:B0-----:R-:W-:Y:S02]  /*14e0*/  @!P0 LOP3.LUT R27, R3, 0x7ff00000, RZ, 0xc0, !PT ;  /* 0x7ff00000031b8812 */ /* 0x001fe400078ec0ff */
[----:B------:R-:W-:-:S15]  /*14f0*/  @!P2 LOP3.LUT R19, R19, 0x100000, RZ, 0xfc, !PT ;  /* 0x001000001313a812 */ /* 0x000fde00078efcff */
[----:B------:R-:W-:-:S15]  /*1500*/  NOP ;  /* 0x0000000000007918 */ /* 0x000fde0000000000 */
[----:B------:R-:W-:-:S15]  /*1510*/  NOP ;  /* 0x0000000000007918 */ /* 0x000fde0000000000 */
[----:B------:R-:W-:-:S12]  /*1520*/  NOP ;  /* 0x0000000000007918 */ /* 0x000fd80000000000 */
[----:B------:R0:W-:Y:S02]  /*1530*/  @!P2 DFMA R16, R16, 2, -R18 ;  /* 0x400000001010a82b */ /* 0x0001e40000000812 */
[----:B0-----:R-:W0:Y:S01]  /*1540*/  MUFU.RCP64H R19, R3 ;  /* 0x0000000300137308 */ /* 0x001e220000001800 */
[----:B------:R-:W-:-:S15]  /*1550*/  IMAD.MOV.U32 R18, RZ, RZ, 0x1 ;  /* 0x00000001ff127424 */ /* 0x000fde00078e00ff */
[----:B------:R-:W-:-:S15]  /*1560*/  NOP ;  /* 0x0000000000007918 */ /* 0x000fde0000000000 */
[----:B------:R-:W-:-:S15]  /*1570*/  NOP ;  /* 0x0000000000007918 */ /* 0x000fde0000000000 */
[----:B------:R-:W-:-:S15]  /*1580*/  NOP ;  /* 0x0000000000007918 */ /* 0x000fde0000000000 */
[----:B------:R-:W-:-:S01]  /*1590*/  NOP ;  /* 0x0000000000007918 */ /* 0x000fc20000000000 */
[----:B0-----:R-:W0:-:S15]  /*15a0*/  DFMA R20, R18, -R2, 1 ;  /* 0x3ff000001214742b */ /* 0x001e1e0000000802 */
        /* <DEDUP_REMOVED lines=29> */
[----:B0-----:R-:W0:-:S15]  /*1780*/  DFMA R22, R20, -R2, R16 ;  /* 0x800000021416722b */ /* 0x001e1e0000000010 */
[----:B------:R-:W-:-:S15]  /*1790*/  NOP ;  /* 0x0000000000007918 */ /* 0x000fde0000000000 */
[----:B------:R-:W-:-:S15]  /*17a0*/  NOP ;  /* 0x0000000000007918 */ /* 0x000fde0000000000 */
[----:B------:R-:W-:-:S15]  /*17b0*/  NOP ;  /* 0x0000000000007918 */ /* 0x000fde0000000000 */
[----:B------:R-:W-:-:S04]  /*17c0*/  NOP ;  /* 0x0000000000007918 */ /* 0x000fc80000000000 */
[----:B0-----:R0:W1:Y:S02]  /*17d0*/  DFMA R22, R18, R22, R20 ;  /* 0x000000161216722b */ /* 0x0010640000000014 */
[----:B0-----:R-:W-:Y:S01]  /*17e0*/  MOV R20, R24 ;  /* 0x0000001800147202 */ /* 0x001fe20000000f00 */
[----:B------:R-:W-:Y:S01]  /*17f0*/  VIADD R19, R27, 0xffffffff ;  /* 0xffffffff1b137836 */ /* 0x000fe20000000000 */
[----:B------:R-:W-:-:S05]  /*1800*/  @!P2 LOP3.LUT R20, R17, 0x7ff00000, RZ, 0xc0, !PT ;  /* 0x7ff000001114a812 */ /* 0x000fca00078ec0ff */
[----:B------:R-:W-:-:S05]  /*1810*/  VIADD R18, R20, 0xffffffff ;  /* 0xffffffff14127836 */ /* 0x000fca0000000000 */
[----:B------:R-:W-:-:S04]  /*1820*/  ISETP.GT.U32.AND P0, PT, R18, 0x7feffffe, PT ;  /* 0x7feffffe1200780c */ /* 0x000fc80003f04070 */
[----:B------:R-:W-:-:S13]  /*1830*/  ISETP.GT.U32.OR P0, PT, R19, 0x7feffffe, P0 ;  /* 0x7feffffe1300780c */ /* 0x000fda0000704470 */
[----:B-1----:R-:W-:Y:S05]  /*1840*/  @P0 BRA `(.L_x_265) ;  /* 0x00000000007c0947 */ /* 0x002fea0003800000 */
[----:B------:R-:W-:-:S04]  /*1850*/  LOP3.LUT R15, R13, 0x7ff00000, RZ, 0xc0, !PT ;  /* 0x7ff000000d0f7812 */ /* 0x000fc800078ec0ff */
[CC--:B------:R-:W-:Y:S02]  /*1860*/  VIADDMNMX R14, R24.reuse, -R15.reuse, 0xb9600000, !PT ;  /* 0xb9600000180e7446 */ /* 0x0c0fe4000780090f */
[----:B------:R-:W-:Y:S02]  /*1870*/  ISETP.GE.U32.AND P0, PT, R24, R15, PT ;  /* 0x0000000f1800720c */ /* 0x000fe40003f06070 */
[----:B------:R-:W-:Y:S02]  /*1880*/  VIMNMX R14, PT, PT, R14, 0x46a00000, PT ;  /* 0x46a000000e0e7848 */ /* 0x000fe40003fe0100 */
[----:B------:R-:W-:-:S05]  /*1890*/  SEL R25, R25, 0x63400000, !P0 ;  /* 0x6340000019197807 */ /* 0x000fca0004000000 */
[----:B------:R-:W-:Y:S02]  /*18a0*/  IMAD.IADD R20, R14, 0x1, -R25 ;  /* 0x000000010e147824 */ /* 0x000fe400078e0a19 */
[----:B------:R-:W-:Y:S02]  /*18b0*/  IMAD.MOV.U32 R14, RZ, RZ, RZ ;  /* 0x000000ffff0e7224 */ /* 0x000fe400078e00ff */
[----:B------:R-:W-:-:S06]  /*18c0*/  VIADD R15, R20, 0x7fe00000 ;  /* 0x7fe00000140f7836 */ /* 0x000fcc0000000000 */
[----:B------:R-:W0:Y:S02]  /*18d0*/  DMUL R18, R22, R14 ;  /* 0x0000000e16127228 */ /* 0x000e240000000000 */
[----:B0-----:R-:W-:-:S13]  /*18e0*/  FSETP.GTU.AND P0, PT, |R19|, 1.469367938527859385e-39, PT ;  /* 0x001000001300780b */ /* 0x001fda0003f0c200 */
[----:B------:R-:W-:Y:S05]  /*18f0*/  @P0 BRA `(.L_x_266) ;  /* 0x0000000000a40947 */ /* 0x000fea0003800000 */
[----:B------:R-:W0:Y:S01]  /*1900*/  DFMA R2, R22, -R2, R16 ;  /* 0x800000021602722b */ /* 0x000e220000000010 */
[----:B------:R-:W-:Y:S02]  /*1910*/  MOV R14, RZ ;  /* 0x000000ff000e7202 */ /* 0x000fe40000000f00 */
[C---:B0-----:R-:W-:Y:S02]  /*1920*/  FSETP.NEU.AND P0, PT, R3.reuse, RZ, PT ;  /* 0x000000ff0300720b */ /* 0x041fe40003f0d000 */
[----:B------:R-:W-:-:S04]  /*1930*/  LOP3.LUT R13, R3, 0x80000000, R13, 0x48, !PT ;  /* 0x80000000030d7812 */ /* 0x000fc800078e480d */
[----:B------:R-:W-:-:S07]  /*1940*/  LOP3.LUT R15, R13, R15, RZ, 0xfc, !PT ;  /* 0x0000000f0d0f7212 */ /* 0x000fce00078efcff */
[----:B------:R-:W-:Y:S05]  /*1950*/  @!P0 BRA `(.L_x_266) ;  /* 0x00000000008c8947 */ /* 0x000fea0003800000 */
[----:B------:R-:W-:Y:S01]  /*1960*/  IMAD.MOV R3, RZ, RZ, -R20 ;  /* 0x000000ffff037224 */ /* 0x000fe200078e0a14 */
[----:B------:R-:W0:Y:S01]  /*1970*/  DMUL.RP R14, R22, R14 ;  /* 0x0000000e160e7228 */ /* 0x000e220000008000 */
[----:B------:R-:W-:Y:S01]  /*1980*/  IMAD.MOV.U32 R2, RZ, RZ, RZ ;  /* 0x000000ffff027224 */ /* 0x000fe200078e00ff */
[----:B0-----:R-:W-:-:S15]  /*1990*/  LOP3.LUT R13, R15, R13, RZ, 0x3c, !PT ;  /* 0x0000000d0f0d7212 */ /* 0x001fde00078e3cff */
[----:B------:R-:W-:-:S15]  /*19a0*/  NOP ;  /* 0x0000000000007918 */ /* 0x000fde0000000000 */
[----:B------:R-:W-:-:S15]  /*19b0*/  NOP ;  /* 0x0000000000007918 */ /* 0x000fde0000000000 */
[----:B------:R-:W-:-:S15]  /*19c0*/  NOP ;  /* 0x0000000000007918 */ /* 0x000fde0000000000 */
[----:B------:R-:W-:-:S02]  /*19d0*/  NOP ;  /* 0x0000000000007918 */ /* 0x000fc40000000000 */
[----:B------:R-:W0:Y:S02]  /*19e0*/  DFMA R2, R18, -R2, R22 ;  /* 0x800000021202722b */ /* 0x000e240000000016 */
[----:B0-----:R-:W-:-:S04]  /*19f0*/  IADD3 R2, PT, PT, -R20, -0x43300000, RZ ;  /* 0xbcd0000014027810 */ /* 0x001fc80007ffe1ff */
[----:B------:R-:W-:-:S04]  /*1a00*/  FSETP.NEU.AND P0, PT, |R3|, R2, PT ;  /* 0x000000020300720b */ /* 0x000fc80003f0d200 */
[----:B------:R-:W-:Y:S02]  /*1a10*/  FSEL R18, R14, R18, !P0 ;  /* 0x000000120e127208 */ /* 0x000fe40004000000 */
[----:B------:R-:W-:Y:S01]  /*1a20*/  FSEL R19, R13, R19, !P0 ;  /* 0x000000130d137208 */ /* 0x000fe20004000000 */
[----:B------:R-:W-:Y:S06]  /*1a30*/  BRA `(.L_x_266) ;  /* 0x0000000000547947 */ /* 0x000fec0003800000 */
.L_x_265:
[----:B------:R-:W0:Y:S02]  /*1a40*/  DSETP.NAN.AND P0, PT, R14, R14, PT ;  /* 0x0000000e0e00722a */ /* 0x000e240003f08000 */
[----:B0-----:R-:W-:Y:S05]  /*1a50*/  @P0 BRA `(.L_x_267) ;  /* 0x0000000000440947 */ /* 0x001fea0003800000 */
[----:B------:R-:W0:Y:S02]  /*1a60*/  DSETP.NAN.AND P0, PT, R12, R12, PT ;  /* 0x0000000c0c00722a */ /* 0x000e240003f08000 */
[----:B0-----:R-:W-:Y:S05]  /*1a70*/  @P0 BRA `(.L_x_268) ;  /* 0x0000000000300947 */ /* 0x001fea0003800000 */
[----:B------:R-:W-:Y:S01]  /*1a80*/  ISETP.NE.AND P0, PT, R20, R27, PT ;  /* 0x0000001b1400720c */ /* 0x000fe20003f05270 */
[----:B------:R-:W-:Y:S02]  /*1a90*/  IMAD.MOV.U32 R18, RZ, RZ, 0x0 ;  /* 0x00000000ff127424 */ /* 0x000fe400078e00ff */
[----:B------:R-:W-:-:S10]  /*1aa0*/  IMAD.MOV.U32 R19, RZ, RZ, -0x80000 ;  /* 0xfff80000ff137424 */ /* 0x000fd400078e00ff */
[----:B------:R-:W-:Y:S05]  /*1ab0*/  @!P0 BRA `(.L_x_266) ;  /* 0x0000000000348947 */ /* 0x000fea0003800000 */
[----:B------:R-:W-:Y:S02]  /*1ac0*/  ISETP.NE.AND P0, PT, R20, 0x7ff00000, PT ;  /* 0x7ff000001400780c */ /* 0x000fe40003f05270 */
[----:B------:R-:W-:Y:S02]  /*1ad0*/  LOP3.LUT R19, R15, 0x80000000, R13, 0x48, !PT ;  /* 0x800000000f137812 */ /* 0x000fe400078e480d */
[----:B------:R-:W-:-:S13]  /*1ae0*/  ISETP.EQ.OR P0, PT, R27, RZ, !P0 ;  /* 0x000000ff1b00720c */ /* 0x000fda0004702670 */
[----:B------:R-:W-:Y:S01]  /*1af0*/  @P0 LOP3.LUT R2, R19, 0x7ff00000, RZ, 0xfc, !PT ;  /* 0x7ff0000013020812 */ /* 0x000fe200078efcff */
[----:B------:R-:W-:Y:S01]  /*1b00*/  @!P0 IMAD.MOV.U32 R18, RZ, RZ, RZ ;  /* 0x000000ffff128224 */ /* 0x000fe200078e00ff */
[----:B------:R-:W-:-:S03]  /*1b10*/  @P0 MOV R18, RZ ;  /* 0x000000ff00120202 */ /* 0x000fc60000000f00 */
[----:B------:R-:W-:Y:S01]  /*1b20*/  @P0 IMAD.MOV.U32 R19, RZ, RZ, R2 ;  /* 0x000000ffff130224 */ /* 0x000fe200078e0002 */
[----:B------:R-:W-:Y:S06]  /*1b30*/  BRA `(.L_x_266) ;  /* 0x0000000000147947 */ /* 0x000fec0003800000 */
.L_x_268:
[----:B------:R-:W-:Y:S01]  /*1b40*/  LOP3.LUT R19, R13, 0x80000, RZ, 0xfc, !PT ;  /* 0x000800000d137812 */ /* 0x000fe200078efcff */
[----:B------:R-:W-:Y:S01]  /*1b50*/  IMAD.MOV.U32 R18, RZ, RZ, R12 ;  /* 0x000000ffff127224 */ /* 0x000fe200078e000c */
[----:B------:R-:W-:Y:S06]  /*1b60*/  BRA `(.L_x_266) ;  /* 0x0000000000087947 */ /* 0x000fec0003800000 */
.L_x_267:
[----:B------:R-:W-:Y:S01]  /*1b70*/  LOP3.LUT R19, R15, 0x80000, RZ, 0xfc, !PT ;  /* 0x000800000f137812 */ /* 0x000fe200078efcff */
[----:B------:R-:W-:-:S07]  /*1b80*/  IMAD.MOV.U32 R18, RZ, RZ, R14 ;  /* 0x000000ffff127224 */ /* 0x000fce00078e000e */
.L_x_266:
[----:B------:R-:W-:Y:S05]  /*1b90*/  BSYNC.RECONVERGENT B1 ;  /* 0x0000000000017941 */ /* 0x000fea0003800200 */
.L_x_264:
[----:B------:R-:W-:Y:S02]  /*1ba0*/  IMAD.MOV.U32 R2, RZ, RZ, R8 ;  /* 0x000000ffff027224 */ /* 0x000fe400078e0008 */
[----:B------:R-:W-:-:S04]  /*1bb0*/  IMAD.MOV.U32 R3, RZ, RZ, 0x0 ;  /* 0x00000000ff037424 */ /* 0x000fc800078e00ff */
[----:B------:R-:W-:Y:S05]  /*1bc0*/  RET.REL.NODEC R2 `(_ZN2at6native49_GLOBAL__N__09e94e3a_16_AveragePool3d_cu_a8eae74c33avg_pool3d_cuda_update_grad_inputIddEEvNS_27GenericPackedTensorAccessorIKT_Lm4ENS_16DefaultPtrTraitsElEENS3_IS4_Lm4ES6_lEEiiiiiiiiibii) ;  /* 0xffffffe4020c7950 */ /* 0x000fea0003c3ffff */
        .weak           $__internal_7_$__cuda_sm20_div_s64
        .type           $__internal_7_$__cuda_sm20_div_s64,@function
        .size           $__internal_7_$__cuda_sm20_div_s64,(.L_x_1002 - $__internal_7_$__cuda_sm20_div_s64)
$__internal_7_$__cuda_sm20_div_s64:
        /* <DEDUP_REMOVED lines=38> */
[----:B------:R-:W-:-:S04]  /*1e30*/  IADD3 R11, P3, PT, R12, R11, RZ ;  /* 0x0000000b0c0b7210 */ /* 0x000fc80007f7e0ff */
[----:B------:R-:W-:Y:S01]  /*1e40*/  IADD3.X R13, PT, PT, R10, R13, RZ, P0, !PT ;  /* 0x0000000d0a0d7210 */ /* 0x000fe200007fe4ff */
        /* <DEDUP_REMOVED lines=9> */
[C---:B------:R-:W-:Y:S01]  /*1ee0*/  IMAD R9, R11.reuse, R7, R9 ;  /* 0x000000070b097224 */ /* 0x040fe200078e0209 */
[----:B------:R-:W-:Y:S02]  /*1ef0*/  IADD3 R8, PT, PT, R11, 0x1, RZ ;  /* 0x000000010b087810 */ /* 0x000fe40007ffe0ff */
        /* <DEDUP_REMOVED lines=20> */
[----:B------:R-:W-:Y:S06]  /*2040*/  RET.REL.NODEC R4 `(_ZN2at6native49_GLOBAL__N__09e94e3a_16_AveragePool3d_cu_a8eae74c33avg_pool3d_cuda_update_grad_inputIddEEvNS_27GenericPackedTensorAccessorIKT_Lm4ENS_16DefaultPtrTraitsElEENS3_IS4_Lm4ES6_lEEiiiiiiiiibii) ;  /* 0xffffffdc04ec7950 */ /* 0x000fec0003c3ffff */
.L_x_269:
        /* <DEDUP_REMOVED lines=11> */
.L_x_1002:


//--------------------- .text._ZN2at6native49_GLOBAL__N__09e94e3a_16_AveragePool3d_cu_a8eae74c40avg_pool3d_cuda_update_grad_input_atomicIddEEvNS_27GenericPackedTensorAccessorIKT_Lm4ENS_16DefaultPtrTraitsElEENS3_IS4_Lm4ES6_lEEiiiiiiiiibiii --------------------------
	.section	.text._ZN2at6native49_GLOBAL__N__09e94e3a_16_AveragePool3d_cu_a8eae74c40avg_pool3d_cuda_update_grad_input_atomicIddEEvNS_27GenericPackedTensorAccessorIKT_Lm4ENS_16DefaultPtrTraitsElEENS3_IS4_Lm4ES6_lEEiiiiiiiiibiii,"ax",@progbits
	.align	128
.text._ZN2at6native49_GLOBAL__N__09e94e3a_16_AveragePool3d_cu_a8eae74c40avg_pool3d_cuda_update_grad_input_atomicIddEEvNS_27GenericPackedTensorAccessorIKT_Lm4ENS_16DefaultPtrTraitsElEENS3_IS4_Lm4ES6_lEEiiiiiiiiibiii:
        .type           _ZN2at6native49_GLOBAL__N__09e94e3a_16_AveragePool3d_cu_a8eae74c40avg_pool3d_cuda_update_grad_input_atomicIddEEvNS_27GenericPackedTensorAccessorIKT_Lm4ENS_16DefaultPtrTraitsElEENS3_IS4_Lm4ES6_lEEiiiiiiiiibiii,@function
        .size           _ZN2at6native49_GLOBAL__N__09e94e3a_16_AveragePool3d_cu_a8eae74c40avg_pool3d_cuda_update_grad_input_atomicIddEEvNS_27GenericPackedTensorAccessorIKT_Lm4ENS_16DefaultPtrTraitsElEENS3_IS4_Lm4ES6_lEEiiiiiiiiibiii,(.L_x_1005 - _ZN2at6native49_GLOBAL__N__09e94e3a_16_AveragePool3d_cu_a8eae74c40avg_pool3d_cuda_update_grad_input_atomicIddEEvNS_27GenericPackedTensorAccessorIKT_Lm4ENS_16DefaultPtrTraitsElEENS3_IS4_Lm4ES6_lEEiiiiiiiiibiii)
        .other          _ZN2at6native49_GLOBAL__N__09e94e3a_16_AveragePool3d_cu_a8eae74c40avg_pool3d_cuda_update_grad_input_atomicIddEEvNS_27GenericPackedTensorAccessorIKT_Lm4ENS_16DefaultPtrTraitsElEENS3_IS4_Lm4ES6_lEEiiiiiiiiibiii,@"STO_CUDA_ENTRY STV_DEFAULT"
_ZN2at6native49_GLOBAL__N__09e94e3a_16_AveragePool3d_cu_a8eae74c40avg_pool3d_cuda_update_grad_input_atomicIddEEvNS_27GenericPackedTensorAccessorIKT_Lm4ENS_16DefaultPtrTraitsElEENS3_IS4_Lm4ES6_lEEiiiiiiiiibiii:
        /* <DEDUP_REMOVED lines=38> */
.L_x_270:
[----:B------:R-:W-:-:S07]  /*0260*/  MOV R6, 0x280 ;  /* 0x0000028000067802 */ /* 0x000fce0000000f00 */
[----:B------:R-:W-:Y:S05]  /*0270*/  CALL.REL.NOINC `($__internal_9_$__cuda_sm20_div_s64) ;  /* 0x0000001400707944 */ /* 0x000fea0003c00000 */
[----:B------:R-:W0:Y:S01]  /*0280*/  LDC R4, c[0x0][0x390] ;  /* 0x0000e400ff047b82 */ /* 0x000e220000000800 */
[----:B------:R-:W-:-:S05]  /*0290*/  IADD3 R11, PT, PT, -R2, RZ, RZ ;  /* 0x000000ff020b7210 */ /* 0x000fca0007ffe1ff */
[----:B0-----:R-:W-:-:S07]  /*02a0*/  IMAD R11, R11, R4, UR4 ;  /* 0x000000040b0b7e24 */ /* 0x001fce000f8e0204 */
.L_x_271:
        /* <DEDUP_REMOVED lines=10> */
[----:B------:R-:W1:Y:S01]  /*0350*/  LDCU UR12, c[0x0][0x3e0] ;  /* 0x00007c00ff0c77ac */ /* 0x000e620008000800 */
[----:B------:R-:W0:Y:S06]  /*0360*/  LDCU UR4, c[0x0][0x430] ;  /* 0x00008600ff0477ac */ /* 0x000e2c0008000800 */
        /* <DEDUP_REMOVED lines=13> */
[----:B-----5:R-:W-:Y:S02]  /*0440*/  VIADD R13, R16, UR4 ;  /* 0x00000004100d7c36 */ /* 0x020fe40008000000 */
[----:B------:R-:W-:Y:S01]  /*0450*/  IMAD.U32 R26, RZ, RZ, UR14 ;  /* 0x0000000eff1a7e24 */ /* 0x000fe2000f8e00ff */
[----:B------:R-:W-:Y:S01]  /*0460*/  VIADDMNMX R8, R5, UR8, R8, PT ;  /* 0x0000000805087c46 */ /* 0x000fe2000b800108 */
[----:B------:R-:W-:Y:S01]  /*0470*/  IMAD.IADD R3, R7, 0x1, -R6 ;  /* 0x0000000107037824 */ /* 0x000fe200078e0a06 */
[----:B------:R-:W-:-:S02]  /*0480*/  VIADDMNMX R13, R4, UR10, R13, PT ;  /* 0x0000000a040d7c46 */ /* 0x000fc4000b80010d */
[----:B------:R-:W-:Y:S01]  /*0490*/  VIMNMX R6, PT, PT, RZ, R6, !PT ;  /* 0x00000006ff067248 */ /* 0x000fe20007fe0100 */
[C---:B------:R-:W-:Y:S01]  /*04a0*/  IMAD.IADD R12, R8.reuse, 0x1, -R5 ;  /* 0x00000001080c7824 */ /* 0x040fe200078e0a05 */
[----:B------:R-:W-:Y:S01]  /*04b0*/  VIMNMX R5, PT, PT, RZ, R5, !PT ;  /* 0x00000005ff057248 */ /* 0x000fe20007fe0100 */
[----:B------:R-:W-:Y:S01]  /*04c0*/  IMAD.IADD R14, R13, 0x1, -R4 ;  /* 0x000000010d0e7824 */ /* 0x000fe200078e0a04 */
[----:B------:R-:W-:Y:S02]  /*04d0*/  VIMNMX R4, PT, PT, RZ, R4, !PT ;  /* 0x00000004ff047248 */ /* 0x000fe40007fe0100 */
[----:B------:R-:W-:Y:S01]  /*04e0*/  VIMNMX R8, PT, PT, R8, UR5, PT ;  /* 0x0000000508087c48 */ /* 0x000fe2000bfe0100 */
[----:B------:R-:W-:Y:S01]  /*04f0*/  IMAD R15, R3, R14, RZ ;  /* 0x0000000e030f7224 */ /* 0x000fe200078e02ff */
[----:B------:R-:W-:Y:S02]  /*0500*/  VIMNMX R3, PT, PT, R13, R16, PT ;  /* 0x000000100d037248 */ /* 0x000fe40003fe0100 */
[----:B------:R-:W-:Y:S01]  /*0510*/  VIMNMX R7, PT, PT, R7, UR12, PT ;  /* 0x0000000c07077c48 */ /* 0x000fe2000bfe0100 */
[----:B------:R-:W-:Y:S01]  /*0520*/  IMAD R12, R12, R15, RZ ;  /* 0x0000000f0c0c7224 */ /* 0x000fe200078e02ff */
        /* <DEDUP_REMOVED lines=10> */
.L_x_272:
        /* <DEDUP_REMOVED lines=21> */
[----:B------:R-:W-:-:S06]  /*0720*/  LEA.HI.X R15, R10, UR5, R9, 0x3, P0 ;  /* 0x000000050a0f7c11 */ /* 0x000fcc00080f1c09 */
[----:B------:R-:W2:Y:S01]  /*0730*/  LDG.E.64 R14, desc[UR6][R14.64] ;  /* 0x000000060e0e7981 */ /* 0x000ea2000c1e1b00 */
        /* <DEDUP_REMOVED lines=49> */
[----:B------:R-:W-:Y:S05]  /*0a50*/  CALL.REL.NOINC `($__internal_8_$__cuda_sm20_div_rn_f64_full) ;  /* 0x00000004006c7944 */ /* 0x000fea0003c00000 */
[----:B------:R-:W-:Y:S01]  /*0a60*/  MOV R10, R18 ;  /* 0x00000012000a7202 */ /* 0x000fe20000000f00 */
[----:B------:R-:W-:-:S07]  /*0a70*/  IMAD.MOV.U32 R11, RZ, RZ, R19 ;  /* 0x000000ffff0b7224 */ /* 0x000fce00078e0013 */
.L_x_274:
[----:B------:R-:W-:Y:S05]  /*0a80*/  BSYNC.RECONVERGENT B0 ;  /* 0x0000000000007941 */ /* 0x000fea0003800200 */
.L_x_273:
[----:B------:R-:W-:-:S13]  /*0a90*/  ISETP.GT.AND P0, PT, R8, R5, PT ;  /* 0x000000050800720c */ /* 0x000fda0003f04270 */
[----:B------:R-:W-:Y:S05]  /*0aa0*/  @!P0 EXIT ;  /* 0x000000000000894d */ /* 0x000fea0003800000 */
[----:B------:R-:W0:Y:S01]  /*0ab0*/  LDCU UR4, c[0x0][0x3f0] ;  /* 0x00007e00ff0477ac */ /* 0x000e220008000800 */
[C---:B------:R-:W-:Y:S02]  /*0ac0*/  IMAD.IADD R0, R4.reuse, 0x1, -R3 ;  /* 0x0000000104007824 */ /* 0x040fe400078e0a03 */
[----:B------:R-:W-:Y:S02]  /*0ad0*/  IMAD.IADD R13, R3, 0x1, -R4 ;  /* 0x00000001030d7824 */ /* 0x000fe400078e0a04 */
[----:B------:R-:W-:Y:S01]  /*0ae0*/  VIADD R9, R4, 0x2 ;  /* 0x0000000204097836 */ /* 0x000fe20000000000 */
[----:B------:R-:W-:Y:S01]  /*0af0*/  ISETP.GT.U32.AND P0, PT, R0, -0x4, PT ;  /* 0xfffffffc0000780c */ /* 0x000fe20003f04070 */
[C---:B------:R-:W-:Y:S01]  /*0b00*/  VIADD R0, R4.reuse, 0x1 ;  /* 0x0000000104007836 */ /* 0x040fe20000000000 */
[----:B------:R-:W-:Y:S01]  /*0b10*/  LOP3.LUT R13, R13, 0x3, RZ, 0xc0, !PT ;  /* 0x000000030d0d7812 */ /* 0x000fe200078ec0ff */
[----:B------:R-:W-:Y:S02]  /*0b20*/  VIADD R12, R4, 0x3 ;  /* 0x00000003040c7836 */ /* 0x000fe40000000000 */
[----:B0-----:R-:W-:-:S08]  /*0b30*/  IMAD R2, R2, UR4, RZ ;  /* 0x0000000402027c24 */ /* 0x001fd0000f8e02ff */
.L_x_283:
[----:B------:R-:W-:Y:S01]  /*0b40*/  ISETP.GT.AND P1, PT, R7, R6, PT ;  /* 0x000000060700720c */ /* 0x000fe20003f24270 */
[----:B------:R-:W-:-:S12]  /*0b50*/  BSSY.RECONVERGENT B0, `(.L_x_275) ;  /* 0x0000047000007945 */ /* 0x000fd80003800200 */
[----:B0123--:R-:W-:Y:S05]  /*0b60*/  @!P1 BRA `(.L_x_276) ;  /* 0x0000000400149947 */ /* 0x00ffea0003800000 */
[----:B------:R-:W0:Y:S01]  /*0b70*/  LDCU UR4, c[0x0][0x3f8] ;  /* 0x00007f00ff0477ac */ /* 0x000e220008000800 */
[----:B------:R-:W-:Y:S02]  /*0b80*/  IMAD.MOV.U32 R20, RZ, RZ, R6 ;  /* 0x000000ffff147224 */ /* 0x000fe400078e0006 */
[----:B0-----:R-:W-:-:S07]  /*0b90*/  IMAD R21, R5, UR4, R2 ;  /* 0x0000000405157c24 */ /* 0x001fce000f8e0202 */
.L_x_282:
[----:B------:R-:W-:Y:S01]  /*0ba0*/  ISETP.GT.AND P1, PT, R3, R4, PT ;  /* 0x000000040300720c */ /* 0x000fe20003f24270 */
[----:B------:R-:W-:-:S12]  /*0bb0*/  BSSY.RECONVERGENT B1, `(.L_x_277) ;  /* 0x000003d000017945 */ /* 0x000fd80003800200 */
[----:B0123--:R-:W-:Y:S05]  /*0bc0*/  @!P1 BRA `(.L_x_278) ;  /* 0x0000000000ec9947 */ /* 0x00ffea0003800000 */
[----:B------:R-:W0:Y:S01]  /*0bd0*/  LDCU UR4, c[0x0][0x400] ;  /* 0x00008000ff0477ac */ /* 0x000e220008000800 */
[----:B------:R-:W-:Y:S01]  /*0be0*/  ISETP.NE.AND P1, PT, R13, RZ, PT ;  /* 0x000000ff0d00720c */ /* 0x000fe20003f25270 */
[----:B------:R-:W-:Y:S01]  /*0bf0*/  BSSY.RECONVERGENT B2, `(.L_x_279) ;  /* 0x000001c000027945 */ /* 0x000fe20003800200 */
[----:B------:R-:W-:Y:S01]  /*0c00*/  MOV R22, R4 ;  /* 0x0000000400167202 */ /* 0x000fe20000000f00 */
[----:B0-----:R-:W-:-:S10]  /*0c10*/  IMAD R23, R20, UR4, R21 ;  /* 0x0000000414177c24 */ /* 0x001fd4000f8e0215 */
        /* <DEDUP_REMOVED lines=8> */
[----:B------:R0:W-:Y:S01]  /*0ca0*/  REDG.E.ADD.F64.RN.STRONG.GPU desc[UR6][R16.64], R10 ;  /* 0x0000000a100079a6 */ /* 0x0001e2000c12ff06 */
[----:B------:R-:W-:-:S09]  /*0cb0*/  IMAD.MOV.U32 R22, RZ, RZ, R0 ;  /* 0x000000ffff167224 */ /* 0x000fd200078e0000 */
[----:B------:R-:W-:Y:S05]  /*0cc0*/  @!P1 BRA `(.L_x_280) ;  /* 0x0000000000389947 */ /* 0x000fea0003800000 */
[----:B------:R-:W-:-:S05]  /*0cd0*/  IMAD.IADD R19, R19, 0x1, R18 ;  /* 0x0000000113137824 */ /* 0x000fca00078e0212 */
[----:B0-----:R-:W-:-:S04]  /*0ce0*/  SHF.R.S64 R17, RZ, 0x1d, R19 ;  /* 0x0000001dff117819 */ /* 0x001fc80000001013 */
[----:B------:R-:W-:-:S04]  /*0cf0*/  IADD3 R16, P1, PT, R17, R14, RZ ;  /* 0x0000000e11107210 */ /* 0x000fc80007f3e0ff */
[----:B------:R-:W-:Y:S02]  /*0d00*/  LEA.HI.X.SX32 R17, R19, R15, 0x3, P1 ;  /* 0x0000000f13117211 */ /* 0x000fe400008f1eff */
[----:B------:R-:W-:-:S03]  /*0d10*/  ISETP.NE.AND P1, PT, R13, 0x2, PT ;  /* 0x000000020d00780c */ /* 0x000fc60003f25270 */
[----:B------:R1:W-:Y:S01]  /*0d20*/  REDG.E.ADD.F64.RN.STRONG.GPU desc[UR6][R16.64], R10 ;  /* 0x0000000a100079a6 */ /* 0x0003e2000c12ff06 */
[----:B------:R-:W-:-:S09]  /*0d30*/  IMAD.MOV.U32 R22, RZ, RZ, R9 ;  /* 0x000000ffff167224 */ /* 0x000fd200078e0009 */
[----:B------:R-:W-:Y:S05]  /*0d40*/  @!P1 BRA `(.L_x_280) ;  /* 0x0000000000189947 */ /* 0x000fea0003800000 */
[----:B-1----:R-:W-:-:S05]  /*0d50*/  IMAD.IADD R16, R19, 0x1, R18 ;  /* 0x0000000113107824 */ /* 0x002fca00078e0212 */
[----:B------:R-:W-:-:S04]  /*0d60*/  SHF.R.S64 R17, RZ, 0x1d, R16 ;  /* 0x0000001dff117819 */ /* 0x000fc80000001010 */
[----:B------:R-:W-:-:S04]  /*0d70*/  IADD3 R14, P1, PT, R17, R14, RZ ;  /* 0x0000000e110e7210 */ /* 0x000fc80007f3e0ff */
[----:B------:R-:W-:-:S05]  /*0d80*/  LEA.HI.X.SX32 R15, R16, R15, 0x3, P1 ;  /* 0x0000000f100f7211 */ /* 0x000fca00008f1eff */
[----:B------:R2:W-:Y:S01]  /*0d90*/  REDG.E.ADD.F64.RN.STRONG.GPU desc[UR6][R14.64], R10 ;  /* 0x0000000a0e0079a6 */ /* 0x0005e2000c12ff06 */
[----:B------:R-:W-:-:S07]  /*0da0*/  IMAD.MOV.U32 R22, RZ, RZ, R12 ;  /* 0x000000ffff167224 */ /* 0x000fce00078e000c */
.L_x_280:
[----:B------:R-:W-:Y:S05]  /*0db0*/  BSYNC.RECONVERGENT B2 ;  /* 0x0000000000027941 */ /* 0x000fea0003800200 */
.L_x_279:
[----:B------:R-:W-:Y:S05]  /*0dc0*/  @P0 BRA `(.L_x_278) ;  /* 0x00000000006c0947 */ /* 0x000fea0003800000 */
[----:B------:R-:W-:-:S07]  /*0dd0*/  IMAD.IADD R26, R22, 0x1, -R3 ;  /* 0x00000001161a7824 */ /* 0x000fce00078e0a03 */
.L_x_281:
        /* <DEDUP_REMOVED lines=12> */
[----:B------:R3:W-:Y:S01]  /*0ea0*/  REDG.E.ADD.F64.RN.STRONG.GPU desc[UR6][R24.64], R10 ;  /* 0x0000000a180079a6 */ /* 0x0007e2000c12ff06 */
[----:B------:R-:W-:-:S02]  /*0eb0*/  SHF.R.S64 R18, RZ, 0x1d, R19 ;  /* 0x0000001dff127819 */ /* 0x000fc40000001013 */
[----:B------:R-:W-:Y:S02]  /*0ec0*/  LEA.HI.X.SX32 R15, R15, UR9, 0x3, P1 ;  /* 0x000000090f0f7c11 */ /* 0x000fe400088f1eff */
[----:B------:R-:W-:Y:S02]  /*0ed0*/  IADD3 R18, P1, PT, R18, UR8, RZ ;  /* 0x0000000812127c10 */ /* 0x000fe4000ff3e0ff */
[----:B------:R-:W-:Y:S01]  /*0ee0*/  SHF.R.S64 R16, RZ, 0x1d, R17 ;  /* 0x0000001dff107819 */ /* 0x000fe20000001011 */
[----:B------:R3:W-:Y:S01]  /*0ef0*/  REDG.E.ADD.F64.RN.STRONG.GPU desc[UR6][R14.64], R10 ;  /* 0x0000000a0e0079a6 */ /* 0x0007e2000c12ff06 */
[----:B------:R-:W-:Y:S02]  /*0f00*/  LEA.HI.X.SX32 R19, R19, UR9, 0x3, P1 ;  /* 0x0000000913137c11 */ /* 0x000fe400088f1eff */
[----:B------:R-:W-:Y:S02]  /*0f10*/  ISETP.NE.AND P1, PT, R26, RZ, PT ;  /* 0x000000ff1a00720c */ /* 0x000fe40003f25270 */
[----:B------:R-:W-:-:S04]  /*0f20*/  IADD3 R16, P2, PT, R16, UR8, RZ ;  /* 0x0000000810107c10 */ /* 0x000fc8000ff5e0ff */
[----:B------:R-:W-:Y:S01]  /*0f30*/  LEA.HI.X.SX32 R17, R17, UR9, 0x3, P2 ;  /* 0x0000000911117c11 */ /* 0x000fe200090f1eff */
[----:B------:R-:W-:-:S04]  /*0f40*/  VIADD R22, R22, 0x4 ;  /* 0x0000000416167836 */ /* 0x000fc80000000000 */
[----:B------:R3:W-:Y:S04]  /*0f50*/  REDG.E.ADD.F64.RN.STRONG.GPU desc[UR6][R16.64], R10 ;  /* 0x0000000a100079a6 */ /* 0x0007e8000c12ff06 */
[----:B------:R3:W-:Y:S01]  /*0f60*/  REDG.E.ADD.F64.RN.STRONG.GPU desc[UR6][R18.64], R10 ;  /* 0x0000000a120079a6 */ /* 0x0007e2000c12ff06 */
[----:B------:R-:W-:Y:S05]  /*0f70*/  @P1 BRA `(.L_x_281) ;  /* 0xfffffffc00981947 */ /* 0x000fea000383ffff */
.L_x_278:
[----:B------:R-:W-:Y:S05]  /*0f80*/  BSYNC.RECONVERGENT B1 ;  /* 0x0000000000017941 */ /* 0x000fea0003800200 */
.L_x_277:
[----:B------:R-:W-:-:S05]  /*0f90*/  VIADD R20, R20, 0x1 ;  /* 0x0000000114147836 */ /* 0x000fca0000000000 */
[----:B------:R-:W-:-:S13]  /*0fa0*/  ISETP.NE.AND P1, PT, R20, R7, PT ;  /* 0x000000071400720c */ /* 0x000fda0003f25270 */
[----:B------:R-:W-:Y:S05]  /*0fb0*/  @P1 BRA `(.L_x_282) ;  /* 0xfffffff800f81947 */ /* 0x000fea000383ffff */
.L_x_276:
[----:B------:R-:W-:Y:S05]  /*0fc0*/  BSYNC.RECONVERGENT B0 ;  /* 0x0000000000007941 */ /* 0x000fea0003800200 */
.L_x_275:
[----:B------:R-:W-:-:S05]  /*0fd0*/  VIADD R5, R5, 0x1 ;  /* 0x0000000105057836 */ /* 0x000fca0000000000 */
[----:B------:R-:W-:-:S13]  /*0fe0*/  ISETP.NE.AND P1, PT, R5, R8, PT ;  /* 0x000000080500720c */ /* 0x000fda0003f25270 */
[----:B------:R-:W-:Y:S05]  /*0ff0*/  @P1 BRA `(.L_x_283) ;  /* 0xfffffff800d01947 */ /* 0x000fea000383ffff */
[----:B------:R-:W-:Y:S05]  /*1000*/  EXIT ;  /* 0x000000000000794d */ /* 0x000fea0003800000 */
        .weak           $__internal_8_$__cuda_sm20_div_rn_f64_full
        .type           $__internal_8_$__cuda_sm20_div_rn_f64_full,@function
        .size           $__internal_8_$__cuda_sm20_div_rn_f64_full,($__internal_9_$__cuda_sm20_div_s64 - $__internal_8_$__cuda_sm20_div_rn_f64_full)
$__internal_8_$__cuda_sm20_div_rn_f64_full:
[----:B------:R-:W-:Y:S01]  /*1010*/  FSETP.GEU.AND P2, PT, |R15|, 1.469367938527859385e-39, PT ;  /* 0x001000000f00780b */ /* 0x000fe20003f4e200 */
[----:B------:R-:W-:Y:S01]  /*1020*/  IMAD.MOV.U32 R13, RZ, RZ, R27 ;  /* 0x000000ffff0d7224 */ /* 0x000fe200078e001b */
[----:B------:R-:W-:Y:S01]  /*1030*/  LOP3.LUT R10, R27, 0x800fffff, RZ, 0xc0, !PT ;  /* 0x800fffff1b0a7812 */ /* 0x000fe200078ec0ff */
[----:B------:R-:W-:Y:S01]  /*1040*/  IMAD.MOV.U32 R12, RZ, RZ, R26 ;  /* 0x000000ffff0c7224 */ /* 0x000fe200078e001a */
[----:B------:R-:W-:Y:S01]  /*1050*/  LOP3.LUT R9, R15, 0x7ff00000, RZ, 0xc0, !PT ;  /* 0x7ff000000f097812 */ /* 0x000fe200078ec0ff */
[----:B------:R-:W-:Y:S01]  /*1060*/  IMAD.MOV.U32 R24, RZ, RZ, 0x1ca00000 ;  /* 0x1ca00000ff187424 */ /* 0x000fe200078e00ff */
[----:B------:R-:W-:Y:S01]  /*1070*/  LOP3.LUT R11, R10, 0x3ff00000, RZ, 0xfc, !PT ;  /* 0x3ff000000a0b7812 */ /* 0x000fe200078efcff */
[----:B------:R-:W-:Y:S01]  /*1080*/  IMAD.MOV.U32 R18, RZ, RZ, 0x1 ;  /* 0x00000001ff127424 */ /* 0x000fe200078e00ff */
[----:B------:R-:W-:Y:S01]  /*1090*/  MOV R10, R26 ;  /* 0x0000001a000a7202 */ /* 0x000fe20000000f00 */
[----:B------:R-:W-:Y:S01]  /*10a0*/  IMAD.MOV.U32 R25, RZ, RZ, R9 ;  /* 0x000000ffff197224 */ /* 0x000fe200078e0009 */
[C---:B------:R-:W-:Y:S01]  /*10b0*/  LOP3.LUT R26, R27.reuse, 0x7ff00000, RZ, 0xc0, !PT ;  /* 0x7ff000001b1a7812 */ /* 0x040fe200078ec0ff */
[----:B------:R-:W-:Y:S01]  /*10c0*/  BSSY.RECONVERGENT B1, `(.L_x_284) ;  /* 0x0000074000017945 */ /* 0x000fe20003800200 */
[----:B------:R-:W-:Y:S01]  /*10d0*/  FSETP.GEU.AND P0, PT, |R27|, 1.469367938527859385e-39, PT ;  /* 0x001000001b00780b */ /* 0x000fe20003f0e200 */
[----:B------:R-:W-:Y:S01]  /*10e0*/  @!P2 IMAD.MOV.U32 R22, RZ, RZ, RZ ;  /* 0x000000ffff16a224 */ /* 0x000fe200078e00ff */
[----:B------:R-:W-:-:S02]  /*10f0*/  @!P2 LOP3.LUT R16, R13, 0x7ff00000, RZ, 0xc0, !PT ;  /* 0x7ff000000d10a812 */ /* 0x000fc400078ec0ff */
[C---:B------:R-:W-:Y:S02]  /*1100*/  ISETP.GE.U32.AND P1, PT, R9.reuse, R26, PT ;  /* 0x0000001a0900720c */ /* 0x040fe40003f26070 */
[----:B------:R-:W-:Y:S01]  /*1110*/  @!P2 ISETP.GE.U32.AND P3, PT, R9, R16, PT ;  /* 0x000000100900a20c */ /* 0x000fe20003f66070 */
[----:B------:R-:W-:Y:S01]  /*1120*/  IMAD.MOV.U32 R16, RZ, RZ, R14 ;  /* 0x000000ffff107224 */ /* 0x000fe200078e000e */
[C---:B------:R-:W-:Y:S02]  /*1130*/  SEL R17, R24.reuse, 0x63400000, !P1 ;  /* 0x6340000018117807 */ /* 0x040fe40004800000 */
[----:B------:R-:W-:Y:S02]  /*1140*/  @!P2 SEL R23, R24, 0x63400000, !P3 ;  /* 0x634000001817a807 */ /* 0x000fe40005800000 */
[--C-:B------:R-:W-:Y:S01]  /*1150*/  LOP3.LUT R17, R17, 0x800fffff, R15.reuse, 0xf8, !PT ;  /* 0x800fffff11117812 */ /* 0x100fe200078ef80f */
[----:B------:R-:W0:Y:S01]  /*1160*/  @!P0 DMUL R10, R12, 8.98846567431157953865e+307 ;  /* 0x7fe000000c0a8828 */ /* 0x000e220000000000 */
[----:B------:R-:W-:Y:S01]  /*1170*/  @!P2 LOP3.LUT R23, R23, 0x80000000, R15, 0xf8, !PT ;  /* 0x800000001717a812 */ /* 0x000fe200078ef80f */
[----:B0-----:R-:W0:Y:S01]  /*1180*/  MUFU.RCP64H R19, R11 ;  /* 0x0000000b00137308 */ /* 0x001e220000001800 */
[----:B------:R-:W-:-:S02]  /*1190*/  @!P0 LOP3.LUT R26, R11, 0x7ff00000, RZ, 0xc0, !PT ;  /* 0x7ff000000b1a8812 */ /* 0x000fc400078ec0ff */
[----:B------:R-:W-:-:S15]  /*11a0*/  @!P2 LOP3.LUT R23, R23, 0x100000, RZ, 0xfc, !PT ;  /* 0x001000001717a812 */ /* 0x000fde00078efcff */
[----:B------:R-:W-:-:S15]  /*11b0*/  NOP ;  /* 0x0000000000007918 */ /* 0x000fde0000000000 */
[----:B------:R-:W-:-:S15]  /*11c0*/  NOP ;  /* 0x0000000000007918 */ /* 0x000fde0000000000 */
[----:B------:R-:W-:-:S14]  /*11d0*/  NOP ;  /* 0x0000000000007918 */ /* 0x000fdc0000000000 */
[----:B------:R-:W1:Y:S02]  /*11e0*/  @!P2 DFMA R16, R16, 2, -R22 ;  /* 0x400000001010a82b */ /* 0x000e640000000816 */
[----:B-1----:R-:W-:-:S05]  /*11f0*/  @!P2 LOP3.LUT R25, R17, 0x7ff00000, RZ, 0xc0, !PT ;  /* 0x7ff000001119a812 */ /* 0x002fca00078ec0ff */
[----:B------:R-:W-:-:S05]  /*1200*/  VIADD R27, R25, 0xffffffff ;  /* 0xffffffff191b7836 */ /* 0x000fca0000000000 */
[----:B------:R-:W-:Y:S01]  /*1210*/  ISETP.GT.U32.AND P0, PT, R27, 0x7feffffe, PT ;  /* 0x7feffffe1b00780c */ /* 0x000fe20003f04070 */
[----:B------:R-:W-:-:S05]  /*1220*/  VIADD R27, R26, 0xffffffff ;  /* 0xffffffff1a1b7836 */ /* 0x000fca0000000000 */
[----:B------:R-:W-:-:S15]  /*1230*/  ISETP.GT.U32.OR P0, PT, R27, 0x7feffffe, P0 ;  /* 0x7feffffe1b00780c */ /* 0x000fde0000704470 */
        /* <DEDUP_REMOVED lines=39> */
[----:B01----:R-:W-:Y:S05]  /*14b0*/  @P0 BRA `(.L_x_285) ;  /* 0x00000000007c0947 */ /* 0x003fea0003800000 */
[----:B------:R-:W-:-:S04]  /*14c0*/  LOP3.LUT R18, R13, 0x7ff00000, RZ, 0xc0, !PT ;  /* 0x7ff000000d127812 */ /* 0x000fc800078ec0ff */
[CC--:B------:R-:W-:Y:S02]  /*14d0*/  VIADDMNMX R14, R9.reuse, -R18.reuse, 0xb9600000, !PT ;  /* 0xb9600000090e7446 */ /* 0x0c0fe40007800912 */
[----:B------:R-:W-:Y:S02]  /*14e0*/  ISETP.GE.U32.AND P0, PT, R9, R18, PT ;  /* 0x000000120900720c */ /* 0x000fe40003f06070 */
[----:B------:R-:W-:Y:S01]  /*14f0*/  VIMNMX R9, PT, PT, R14, 0x46a00000, PT ;  /* 0x46a000000e097848 */ /* 0x000fe20003fe0100 */
[----:B------:R-:W-:Y:S01]  /*1500*/  IMAD.MOV.U32 R14, RZ, RZ, RZ ;  /* 0x000000ffff0e7224 */ /* 0x000fe200078e00ff */
[----:B------:R-:W-:-:S04]  /*1510*/  SEL R24, R24, 0x63400000, !P0 ;  /* 0x6340000018187807 */ /* 0x000fc80004000000 */
[----:B------:R-:W-:-:S05]  /*1520*/  IADD3 R9, PT, PT, -R24, R9, RZ ;  /* 0x0000000918097210 */ /* 0x000fca0007ffe1ff */
[----:B------:R-:W-:-:S06]  /*1530*/  VIADD R15, R9, 0x7fe00000 ;  /* 0x7fe00000090f7836 */ /* 0x000fcc0000000000 */
[----:B------:R-:W0:Y:S02]  /*1540*/  DMUL R18, R22, R14 ;  /* 0x0000000e16127228 */ /* 0x000e240000000000 */
[----:B0-----:R-:W-:-:S13]  /*1550*/  FSETP.GTU.AND P0, PT, |R19|, 1.469367938527859385e-39, PT ;  /* 0x001000001300780b */ /* 0x001fda0003f0c200 */
[----:B------:R-:W-:Y:S05]  /*1560*/  @P0 BRA `(.L_x_286) ;  /* 0x0000000000a40947 */ /* 0x000fea0003800000 */
[----:B------:R-:W0:Y:S01]  /*1570*/  DFMA R10, R22, -R10, R16 ;  /* 0x8000000a160a722b */ /* 0x000e220000000010 */
[----:B------:R-:W-:Y:S01]  /*1580*/  IMAD.MOV.U32 R14, RZ, RZ, RZ ;  /* 0x000000ffff0e7224 */ /* 0x000fe200078e00ff */
[C---:B0-----:R-:W-:Y:S02]  /*1590*/  FSETP.NEU.AND P0, PT, R11.reuse, RZ, PT ;  /* 0x000000ff0b00720b */ /* 0x041fe40003f0d000 */
[----:B------:R-:W-:-:S04]  /*15a0*/  LOP3.LUT R13, R11, 0x80000000, R13, 0x48, !PT ;  /* 0x800000000b0d7812 */ /* 0x000fc800078e480d */
[----:B------:R-:W-:-:S07]  /*15b0*/  LOP3.LUT R15, R13, R15, RZ, 0xfc, !PT ;  /* 0x0000000f0d0f7212 */ /* 0x000fce00078efcff */
[----:B------:R-:W-:Y:S05]  /*15c0*/  @!P0 BRA `(.L_x_286) ;  /* 0x00000000008c8947 */ /* 0x000fea0003800000 */
[----:B------:R-:W-:Y:S01]  /*15d0*/  IMAD.MOV R11, RZ, RZ, -R9 ;  /* 0x000000ffff0b7224 */ /* 0x000fe200078e0a09 */
[----:B------:R-:W-:Y:S01]  /*15e0*/  IADD3 R9, PT, PT, -R9, -0x43300000, RZ ;  /* 0xbcd0000009097810 */ /* 0x000fe20007ffe1ff */
[----:B------:R-:W-:Y:S01]  /*15f0*/  IMAD.MOV.U32 R10, RZ, RZ, RZ ;  /* 0x000000ffff0a7224 */ /* 0x000fe200078e00ff */
[----:B------:R-:W0:Y:S02]  /*1600*/  DMUL.RP R14, R22, R14 ;  /* 0x0000000e160e7228 */ /* 0x000e240000008000 */
[----:B0-----:R-:W-:-:S15]  /*1610*/  LOP3.LUT R13, R15, R13, RZ, 0x3c, !PT ;  /* 0x0000000d0f0d7212 */ /* 0x001fde00078e3cff */
[----:B------:R-:W-:-:S15]  /*1620*/  NOP ;  /* 0x0000000000007918 */ /* 0x000fde0000000000 */
[----:B------:R-:W-:-:S15]  /*1630*/  NOP ;  /* 0x0000000000007918 */ /* 0x000fde0000000000 */
[----:B------:R-:W-:-:S15]  /*1640*/  NOP ;  /* 0x0000000000007918 */ /* 0x000fde0000000000 */
[----:B------:R-:W-:-:S02]  /*1650*/  NOP ;  /* 0x0000000000007918 */ /* 0x000fc40000000000 */
[----:B------:R-:W0:Y:S02]  /*1660*/  DFMA R10, R18, -R10, R22 ;  /* 0x8000000a120a722b */ /* 0x000e240000000016 */
[----:B0-----:R-:W-:-:S04]  /*1670*/  FSETP.NEU.AND P0, PT, |R11|, R9, PT ;  /* 0x000000090b00720b */ /* 0x001fc80003f0d200 */
[----:B------:R-:W-:Y:S02]  /*1680*/  FSEL R18, R14, R18, !P0 ;  /* 0x000000120e127208 */ /* 0x000fe40004000000 */
[----:B------:R-:W-:Y:S01]  /*1690*/  FSEL R19, R13, R19, !P0 ;  /* 0x000000130d137208 */ /* 0x000fe20004000000 */
[----:B------:R-:W-:Y:S06]  /*16a0*/  BRA `(.L_x_286) ;  /* 0x0000000000547947 */ /* 0x000fec0003800000 */
.L_x_285:
        /* <DEDUP_REMOVED lines=11> */
[----:B------:R-:W-:Y:S02]  /*1760*/  @P0 LOP3.LUT R9, R19, 0x7ff00000, RZ, 0xfc, !PT ;  /* 0x7ff0000013090812 */ /* 0x000fe400078efcff */
[----:B------:R-:W-:Y:S01]  /*1770*/  @!P0 MOV R18, RZ ;  /* 0x000000ff00128202 */ /* 0x000fe20000000f00 */
[----:B------:R-:W-:Y:S02]  /*1780*/  @P0 IMAD.MOV.U32 R18, RZ, RZ, RZ ;  /* 0x000000ffff120224 */ /* 0x000fe400078e00ff */
[----:B------:R-:W-:Y:S01]  /*1790*/  @P0 IMAD.MOV.U32 R19, RZ, RZ, R9 ;  /* 0x000000ffff130224 */ /* 0x000fe200078e0009 */
[----:B------:R-:W-:Y:S06]  /*17a0*/  BRA `(.L_x_286) ;  /* 0x0000000000147947 */ /* 0x000fec0003800000 */
.L_x_288:
[----:B------:R-:W-:Y:S01]  /*17b0*/  LOP3.LUT R19, R13, 0x80000, RZ, 0xfc, !PT ;  /* 0x000800000d137812 */ /* 0x000fe200078efcff */
[----:B------:R-:W-:Y:S01]  /*17c0*/  IMAD.MOV.U32 R18, RZ, RZ, R12 ;  /* 0x000000ffff127224 */ /* 0x000fe200078e000c */
[----:B------:R-:W-:Y:S06]  /*17d0*/  BRA `(.L_x_286) ;  /* 0x0000000000087947 */ /* 0x000fec0003800000 */
.L_x_287:
[----:B------:R-:W-:Y:S01]  /*17e0*/  LOP3.LUT R19, R15, 0x80000, RZ, 0xfc, !PT ;  /* 0x000800000f137812 */ /* 0x000fe200078efcff */
[----:B------:R-:W-:-:S07]  /*17f0*/  IMAD.MOV.U32 R18, RZ, RZ, R14 ;  /* 0x000000ffff127224 */ /* 0x000fce00078e000e */
.L_x_286:
[----:B------:R-:W-:Y:S05]  /*1800*/  BSYNC.RECONVERGENT B1 ;  /* 0x0000000000017941 */ /* 0x000fea0003800200 */
.L_x_284:
[----:B------:R-:W-:Y:S02]  /*1810*/  IMAD.MOV.U32 R10, RZ, RZ, R0 ;  /* 0x000000ffff0a7224 */ /* 0x000fe400078e0000 */
[----:B------:R-:W-:-:S04]  /*1820*/  IMAD.MOV.U32 R11, RZ, RZ, 0x0 ;  /* 0x00000000ff0b7424 */ /* 0x000fc800078e00ff */
[----:B------:R-:W-:Y:S05]  /*1830*/  RET.REL.NODEC R10 `(_ZN2at6native49_GLOBAL__N__09e94e3a_16_AveragePool3d_cu_a8eae74c40avg_pool3d_cuda_update_grad_input_atomicIddEEvNS_27GenericPackedTensorAccessorIKT_Lm4ENS_16DefaultPtrTraitsElEENS3_IS4_Lm4ES6_lEEiiiiiiiiibiii) ;  /* 0xffffffe40af07950 */ /* 0x000fea0003c3ffff */
        .weak           $__internal_9_$__cuda_sm20_div_s64
        .type           $__internal_9_$__cuda_sm20_div_s64,@function
        .size           $__internal_9_$__cuda_sm20_div_s64,(.L_x_1005 - $__internal_9_$__cuda_sm20_div_s64)
$__internal_9_$__cuda_sm20_div_s64:
        /* <DEDUP_REMOVED lines=8> */
[----:B0-----:R-:W-:-:S15]  /*18c0*/  IADD3 R10, PT, PT, R7, 0x1ffffffe, RZ ;  /* 0x1ffffffe070a7810 */ /* 0x001fde0007ffe0ff */
        /* <DEDUP_REMOVED lines=14> */
[----:B------:R-:W-:-:S04]  /*19b0*/  IMAD.HI.U32 R12, P2, R11, R15, R12 ;  /* 0x0000000f0b0c7227 */ /* 0x000fc8000784000c */
[----:B------:R-:W-:Y:S01]  /*19c0*/  IMAD.X R7, R7, 0x1, R11, P0 ;  /* 0x0000000107077824 */ /* 0x000fe200000e060b */
[----:B------:R-:W-:-:S04]  /*19d0*/  IADD3 R13, P3, PT, R19, R12, RZ ;  /* 0x0000000c130d7210 */ /* 0x000fc80007f7e0ff */
[----:B------:R-:W-:Y:S01]  /*19e0*/  IADD3.X R7, PT, PT, RZ, RZ, R7, P3, P2 ;  /* 0x000000ffff077210 */ /* 0x000fe20001fe4407 */
[----:B------:R-:W-:-:S04]  /*19f0*/  IMAD.WIDE.U32 R10, R13, R4, RZ ;  /* 0x000000040d0a7225 */ /* 0x000fc800078e00ff */
        /* <DEDUP_REMOVED lines=13> */
[----:B------:R-:W-:Y:S02]  /*1ad0*/  IMAD.MOV.U32 R11, RZ, RZ, RZ ;  /* 0x000000ffff0b7224 */ /* 0x000fe400078e00ff */
[----:B------:R-:W-:-:S04]  /*1ae0*/  IMAD.WIDE.U32 R10, RZ, R13, R10 ;  /* 0x0000000dff0a7225 */ /* 0x000fc800078e000a */
[----:B------:R-:W-:-:S05]  /*1af0*/  IMAD.HI.U32 R7, P0, R7, UR4, R10 ;  /* 0x0000000407077c27 */ /* 0x000fca000f80000a */
[----:B------:R-:W-:Y:S01]  /*1b00*/  IADD3 R13, P2, PT, RZ, R7, RZ ;  /* 0x00000007ff0d7210 */ /* 0x000fe20007f5e0ff */
[----:B------:R-:W-:-:S04]  /*1b10*/  IMAD.X R7, RZ, RZ, RZ, P0 ;  /* 0x000000ffff077224 */ /* 0x000fc800000e06ff */
[----:B------:R-:W-:Y:S01]  /*1b20*/  IMAD.WIDE.U32 R10, R13, R4, RZ ;  /* 0x000000040d0a7225 */ /* 0x000fe200078e00ff */
[----:B------:R-:W-:-:S03]  /*1b30*/  IADD3.X R7, PT, PT, RZ, R7, RZ, P2, !PT ;  /* 0x00000007ff077210 */ /* 0x000fc600017fe4ff */
[----:B------:R-:W-:Y:S01]  /*1b40*/  IMAD R8, R13, R5, R11 ;  /* 0x000000050d087224 */ /* 0x000fe200078e020b */
[----:B------:R-:W-:-:S03]  /*1b50*/  IADD3 R15, P2, PT, -R10, UR4, RZ ;  /* 0x000000040a0f7c10 */ /* 0x000fc6000ff5e1ff */
[-C--:B------:R-:W-:Y:S01]  /*1b60*/  IMAD R7, R7, R4.reuse, R8 ;  /* 0x0000000407077224 */ /* 0x080fe200078e0208 */
[-C--:B------:R-:W-:Y:S01]  /*1b70*/  ISETP.GE.U32.AND P0, PT, R15, R4.reuse, PT ;  /* 0x000000040f00720c */ /* 0x080fe20003f06070 */
[----:B------:R-:W-:Y:S02]  /*1b80*/  VIADD R8, R13, 0x1 ;  /* 0x000000010d087836 */ /* 0x000fe40000000000 */
        /* <DEDUP_REMOVED lines=8> */
[----:B------:R-:W-:Y:S02]  /*1c10*/  VIADD R4, R13, 0x1 ;  /* 0x000000010d047836 */ /* 0x000fe40000000000 */
[----:B------:R-:W-:Y:S01]  /*1c20*/  IMAD.MOV.U32 R7, RZ, RZ, 0x0 ;  /* 0x00000000ff077424 */ /* 0x000fe200078e00ff */
[----:B------:R-:W-:-:S04]  /*1c30*/  ISETP.GE.U32.AND.EX P0, PT, R11, R5, PT, P0 ;  /* 0x000000050b00720c */ /* 0x000fc80003f06100 */
[----:B------:R-:W-:Y:S02]  /*1c40*/  SEL R4, R4, R13, P0 ;  /* 0x0000000d04047207 */ /* 0x000fe40000000000 */
[----:B------:R-:W-:-:S03]  /*1c50*/  ISETP.NE.U32.AND P0, PT, R2, RZ, PT ;  /* 0x000000ff0200720c */ /* 0x000fc60003f05070 */
[----:B------:R-:W-:Y:S01]  /*1c60*/  IMAD.MOV R5, RZ, RZ, -R4 ;  /* 0x000000ffff057224 */ /* 0x000fe200078e0a04 */
[----:B------:R-:W-:-:S04]  /*1c70*/  ISETP.NE.AND.EX P0, PT, R3, RZ, PT, P0 ;  /* 0x000000ff0300720c */ /* 0x000fc80003f05300 */
[----:B------:R-:W-:-:S04]  /*1c80*/  SEL R2, R5, R4, !P1 ;  /* 0x0000000405027207 */ /* 0x000fc80004800000 */
[----:B------:R-:W-:Y:S01]  /*1c90*/  SEL R2, R2, 0xffffffff, P0 ;  /* 0xffffffff02027807 */ /* 0x000fe20000000000 */
[----:B------:R-:W-:Y:S06]  /*1ca0*/  RET.REL.NODEC R6 `(_ZN2at6native49_GLOBAL__N__09e94e3a_16_AveragePool3d_cu_a8eae74c40avg_pool3d_cuda_update_grad_input_atomicIddEEvNS_27GenericPackedTensorAccessorIKT_Lm4ENS_16DefaultPtrTraitsElEENS3_IS4_Lm4ES6_lEEiiiiiiiiibiii) ;  /* 0xffffffe006d47950 */ /* 0x000fec0003c3ffff */
.L_x_289:
        /* <DEDUP_REMOVED lines=13> */
.L_x_1005:


//--------------------- .text._ZN2at6native49_GLOBAL__N__09e94e3a_16_AveragePool3d_cu_a8eae74c44avg_pool3d_single_backward_out_frame_stride1IN3c108BFloat16EfEEvNS_27GenericPackedTensorAccessorIKT_Lm4ENS_16DefaultPtrTraitsElEENS5_IS6_Lm4ES8_lEEiiiT0_i --------------------------
	.section	.text._ZN2at6native49_GLOBAL__N__09e94e3a_16_AveragePool3d_cu_a8eae74c44avg_pool3d_single_backward_out_frame_stride1IN3c108BFloat16EfEEvNS_27GenericPackedTensorAccessorIKT_Lm4ENS_16DefaultPtrTraitsElEENS5_IS6_Lm4ES8_lEEiiiT0_i,"ax",@progbits
	.align	128
.text._ZN2at6native49_GLOBAL__N__09e94e3a_16_AveragePool3d_cu_a8eae74c44avg_pool3d_single_backward_out_frame_stride1IN3c108BFloat16EfEEvNS_27GenericPackedTensorAccessorIKT_Lm4ENS_16DefaultPtrTraitsElEENS5_IS6_Lm4ES8_lEEiiiT0_i:
        .type           _ZN2at6native49_GLOBAL__N__09e94e3a_16_AveragePool3d_cu_a8eae74c44avg_pool3d_single_backward_out_frame_stride1IN3c108BFloat16EfEEvNS_27GenericPackedTensorAccessorIKT_Lm4ENS_16DefaultPtrTraitsElEENS5_IS6_Lm4ES8_lEEiiiT0_i,@function
        .size           _ZN2at6native49_GLOBAL__N__09e94e3a_16_AveragePool3d_cu_a8eae74c44avg_pool3d_single_backward_out_frame_stride1IN3c108BFloat16EfEEvNS_27GenericPackedTensorAccessorIKT_Lm4ENS_16DefaultPtrTraitsElEENS5_IS6_Lm4ES8_lEEiiiT0_i,(.L_x_1008 - _ZN2at6native49_GLOBAL__N__09e94e3a_16_AveragePool3d_cu_a8eae74c44avg_pool3d_single_backward_out_frame_stride1IN3c108BFloat16EfEEvNS_27GenericPackedTensorAccessorIKT_Lm4ENS_16DefaultPtrTraitsElEENS5_IS6_Lm4ES8_lEEiiiT0_i)
        .other          _ZN2at6native49_GLOBAL__N__09e94e3a_16_AveragePool3d_cu_a8eae74c44avg_pool3d_single_backward_out_frame_stride1IN3c108BFloat16EfEEvNS_27GenericPackedTensorAccessorIKT_Lm4ENS_16DefaultPtrTraitsElEENS5_IS6_Lm4ES8_lEEiiiT0_i,@"STO_CUDA_ENTRY STV_DEFAULT"
_ZN2at6native49_GLOBAL__N__09e94e3a_16_AveragePool3d_cu_a8eae74c44avg_pool3d_single_backward_out_frame_stride1IN3c108BFloat16EfEEvNS_27GenericPackedTensorAccessorIKT_Lm4ENS_16DefaultPtrTraitsElEENS5_IS6_Lm4ES8_lEEiiiT0_i:
        /* <DEDUP_REMOVED lines=15> */
[----:B------:R-:W0:Y:S01]  /*00f0*/  LDCU UR10, c[0x0][0x3d8] ;  /* 0x00007b00ff0a77ac */ /* 0x000e220008000800 */
[----:B------:R-:W-:Y:S01]  /*0100*/  UMOV UR4, URZ ;  /* 0x000000ff00047c82 */ /* 0x000fe20008000000 */
[----:B0-----:R-:W0:Y:S01]  /*0110*/  I2F.U32.RP R0, UR10 ;  /* 0x0000000a00007d06 */ /* 0x001e220008209000 */
[----:B------:R-:W-:-:S07]  /*0120*/  UISETP.NE.U32.AND UP2, UPT, UR10, URZ, UPT ;  /* 0x000000ff0a00728c */ /* 0x000fce000bf45070 */
[----:B0-----:R-:W0:Y:S02]  /*0130*/  MUFU.RCP R0, R0 ;  /* 0x0000000000007308 */ /* 0x001e240000001000 */
[----:B0-----:R-:W-:-:S06]  /*0140*/  VIADD R2, R0, 0xffffffe ;  /* 0x0ffffffe00027836 */ /* 0x001fcc0000000000 */
[----:B------:R-:W0:Y:S02]  /*0150*/  F2I.FTZ.U32.TRUNC.NTZ R2, R2 ;  /* 0x0000000200027305 */ /* 0x000e24000021f000 */
[----:B0-----:R-:W-:-:S13]  /*0160*/  R2UR UR5, R2 ;  /* 0x00000000020572ca */ /* 0x001fda00000e0000 */
[----:B------:R-:W-:-:S04]  /*0170*/  UIADD3 UR6, UPT, UPT, URZ, -UR5, URZ ;  /* 0x80000005ff067290 */ /* 0x000fc8000fffe0ff */
[----:B------:R-:W-:-:S04]  /*0180*/  UIMAD UR6, UR6, UR10, URZ ;  /* 0x0000000a060672a4 */ /* 0x000fc8000f8e02ff */
[----:B------:R-:W-:-:S04]  /*0190*/  UIMAD.WIDE.U32 UR4, UR5, UR6, UR4 ;  /* 0x00000006050472a5 */ /* 0x000fc8000f8e0004 */
[----:B------:R-:W-:-:S04]  /*01a0*/  UIMAD.WIDE.U32 UR4, UR5, UR8, URZ ;  /* 0x00000008050472a5 */ /* 0x000fc8000f8e00ff */
[----:B------:R-:W-:-:S04]  /*01b0*/  UIADD3 UR4, UPT, UPT, -UR5, URZ, URZ ;  /* 0x000000ff05047290 */ /* 0x000fc8000fffe1ff */
[----:B------:R-:W-:-:S04]  /*01c0*/  UIMAD UR4, UR10, UR4, UR8 ;  /* 0x000000040a0472a4 */ /* 0x000fc8000f8e0208 */
[----:B------:R-:W-:-:S11]  /*01d0*/  UISETP.GE.U32.AND UP0, UPT, UR4, UR10, UPT ;  /* 0x0000000a0400728c */ /* 0x000fd6000bf06070 */
[----:B------:R-:W-:Y:S02]  /*01e0*/  @UP0 UIADD3 UR4, UPT, UPT, UR4, -UR10, URZ ;  /* 0x8000000a04040290 */ /* 0x000fe4000fffe0ff */
[----:B------:R-:W-:Y:S02]  /*01f0*/  @UP0 UIADD3 UR5, UPT, UPT, UR5, 0x1, URZ ;  /* 0x0000000105050890 */ /* 0x000fe4000fffe0ff */
[----:B------:R-:W-:-:S11]  /*0200*/  UISETP.GE.U32.AND UP1, UPT, UR4, UR10, UPT ;  /* 0x0000000a0400728c */ /* 0x000fd6000bf26070 */
[----:B------:R-:W-:Y:S02]  /*0210*/  @UP1 UIADD3 UR5, UPT, UPT, UR5, 0x1, URZ ;  /* 0x0000000105051890 */ /* 0x000fe4000fffe0ff */
[----:B------:R-:W-:-:S04]  /*0220*/  @!UP2 ULOP3.LUT UR5, URZ, UR10, URZ, 0x33, !UPT ;  /* 0x0000000aff05a292 */ /* 0x000fc8000f8e33ff */
[----:B------:R-:W-:-:S04]  /*0230*/  UIADD3 UR4, UPT, UPT, -UR5, URZ, URZ ;  /* 0x000000ff05047290 */ /* 0x000fc8000fffe1ff */
[----:B------:R-:W-:Y:S01]  /*0240*/  UIMAD UR10, UR10, UR4, UR8 ;  /* 0x000000040a0a72a4 */ /* 0x000fe2000f8e0208 */
[----:B------:R-:W-:Y:S11]  /*0250*/  BRA `(.L_x_291) ;  /* 0x0000000000147947 */ /* 0x000ff60003800000 */
.L_x_290:
[----:B------:R-:W-:-:S07]  /*0260*/  MOV R4, 0x280 ;  /* 0x0000028000047802 */ /* 0x000fce0000000f00 */
[----:B------:R-:W-:Y:S05]  /*0270*/  CALL.REL.NOINC `($__internal_10_$__cuda_sm20_div_s64) ;  /* 0x00000010002c7944 */ /* 0x000fea0003c00000 */
[----:B------:R-:W0:Y:S01]  /*0280*/  LDCU UR4, c[0x0][0x3d8] ;  /* 0x00007b00ff0477ac */ /* 0x000e220008000800 */
[----:B------:R-:W-:-:S04]  /*0290*/  UIADD3 UR10, UPT, UPT, -UR5, URZ, URZ ;  /* 0x000000ff050a7290 */ /* 0x000fc8000fffe1ff */
[----:B0-----:R-:W-:-:S12]  /*02a0*/  UIMAD UR10, UR10, UR4, UR8 ;  /* 0x000000040a0a72a4 */ /* 0x001fd8000f8e0208 */
.L_x_291:
        /* <DEDUP_REMOVED lines=10> */
[----:B------:R-:W-:Y:S01]  /*0350*/  MOV R5, UR10 ;  /* 0x0000000a00057c02 */ /* 0x000fe20008000f00 */
[----:B------:R-:W1:Y:S01]  /*0360*/  LDCU.64 UR12, c[0x0][0x358] ;  /* 0x00006b00ff0c77ac */ /* 0x000e620008000a00 */
[----:B------:R-:W-:-:S05]  /*0370*/  IMAD.MOV.U32 R17, RZ, RZ, RZ ;  /* 0x000000ffff117224 */ /* 0x000fca00078e00ff */
[----:B------:R-:W2:Y:S01]  /*0380*/  LDC R18, c[0x0][0x390] ;  /* 0x0000e400ff127b82 */ /* 0x000ea20000000800 */
[----:B0-----:R-:W-:-:S05]  /*0390*/  IMAD.MOV R0, RZ, RZ, -R2 ;  /* 0x000000ffff007224 */ /* 0x001fca00078e0a02 */
[----:B------:R-:W-:Y:S02]  /*03a0*/  VIADDMNMX R0, R0, R5, 0xffffffff, !PT ;  /* 0xffffffff00007446 */ /* 0x000fe40007800105 */
[----:B--2---:R-:W-:Y:S02]  /*03b0*/  VIADDMNMX R18, R5, 0x1, R18, PT ;  /* 0x0000000105127846 */ /* 0x004fe40003800112 */
[----:B------:R-:W-:-:S13]  /*03c0*/  R2UR UR4, R0 ;  /* 0x00000000000472ca */ /* 0x000fda00000e0000 */
[----:B------:R-:W-:Y:S02]  /*03d0*/  UIADD3 UR11, UPT, UPT, UR4, 0x1, URZ ;  /* 0x00000001040b7890 */ /* 0x000fe4000fffe0ff */
[----:B------:R-:W-:-:S04]  /*03e0*/  USHF.R.S32.HI UR4, URZ, 0x1f, UR5 ;  /* 0x0000001fff047899 */ /* 0x000fc80008011405 */
[----:B------:R-:W-:-:S13]  /*03f0*/  ISETP.LE.AND P0, PT, R18, UR11, PT ;  /* 0x0000000b12007c0c */ /* 0x000fda000bf03270 */
[----:B-1----:R-:W-:Y:S05]  /*0400*/  @P0 BRA `(.L_x_292) ;  /* 0x0000000c00540947 */ /* 0x002fea0003800000 */
[----:B------:R-:W0:Y:S01]  /*0410*/  LDC R0, c[0x0][0x418] ;  /* 0x00010600ff007b82 */ /* 0x000e220000000800 */
[----:B------:R-:W1:Y:S01]  /*0420*/  LDCU.64 UR8, c[0x0][0x3b8] ;  /* 0x00007700ff0877ac */ /* 0x000e620008000a00 */
[----:B------:R-:W-:Y:S01]  /*0430*/  VIADDMNMX R16, R20, -R3, 0xffffffff, !PT ;  /* 0xffffffff14107446 */ /* 0x000fe20007800903 */
[----:B------:R-:W-:Y:S01]  /*0440*/  HFMA2 R17, -RZ, RZ, 0, 0 ;  /* 0x00000000ff117431 */ /* 0x000fe200000001ff */
[----:B------:R-:W2:Y:S03]  /*0450*/  LDCU.64 UR14, c[0x0][0x3c0] ;  /* 0x00007800ff0e77ac */ /* 0x000ea60008000a00 */
[----:B------:R-:W-:Y:S01]  /*0460*/  VIADD R16, R16, 0x1 ;  /* 0x0000000110107836 */ /* 0x000fe20000000000 */
[----:B------:R-:W3:Y:S01]  /*0470*/  LDC R14, c[0x0][0x3a0] ;  /* 0x0000e800ff0e7b82 */ /* 0x000ee20000000800 */
[----:B------:R-:W4:Y:S02]  /*0480*/  LDCU.64 UR6, c[0x0][0x3a8] ;  /* 0x00007500ff0677ac */ /* 0x000f240008000a00 */
[----:B-1----:R-:W-:-:S04]  /*0490*/  IMAD.WIDE.U32 R2, R16, UR8, RZ ;  /* 0x0000000810027c25 */ /* 0x002fc8000f8e00ff */
[----:B------:R-:W-:Y:S01]  /*04a0*/  IMAD R3, R16, UR9, R3 ;  /* 0x0000000910037c24 */ /* 0x000fe2000f8e0203 */
[----:B0-----:R-:W-:Y:S01]  /*04b0*/  VIADDMNMX R9, R19, -R0, 0xffffffff, !PT ;  /* 0xffffffff13097446 */ /* 0x001fe20007800900 */
[----:B------:R-:W0:Y:S01]  /*04c0*/  LDCU.64 UR8, c[0x0][0x380] ;  /* 0x00007000ff0877ac */ /* 0x000e220008000a00 */
[----:B----4-:R-:W-:Y:S02]  /*04d0*/  IMAD.U32 R13, RZ, RZ, UR6 ;  /* 0x00000006ff0d7e24 */ /* 0x010fe4000f8e00ff */
[----:B------:R-:W-:Y:S01]  /*04e0*/  IADD3 R15, PT, PT, R9, 0x1, RZ ;  /* 0x00000001090f7810 */ /* 0x000fe20007ffe0ff */
[----:B------:R-:W-:Y:S01]  /*04f0*/  UIMAD UR4, UR4, UR6, URZ ;  /* 0x00000006040472a4 */ /* 0x000fe2000f8e02ff */
[----:B---3--:R-:W-:-:S03]  /*0500*/  VIADDMNMX R14, R19, 0x1, R14, PT ;  /* 0x00000001130e7846 */ /* 0x008fc6000380010e */
[C---:B--2---:R-:W-:Y:S01]  /*0510*/  IMAD R11, R15.reuse, UR15, RZ ;  /* 0x0000000f0f0b7c24 */ /* 0x044fe2000f8e02ff */
[----:B------:R-:W-:Y:S01]  /*0520*/  UIMAD UR4, UR5, UR7, UR4 ;  /* 0x00000007050472a4 */ /* 0x000fe2000f8e0204 */
[----:B------:R-:W-:Y:S01]  /*0530*/  IMAD.WIDE.U32 R4, R15, UR14, R2 ;  /* 0x0000000e0f047c25 */ /* 0x000fe2000f8e0002 */
[----:B------:R-:W-:-:S03]  /*0540*/  UMOV UR6, UR11 ;  /* 0x0000000b00067c82 */ /* 0x000fc60008000000 */
[----:B------:R-:W-:Y:S01]  /*0550*/  IMAD.WIDE.U32 R6, R15, UR14, RZ ;  /* 0x0000000e0f067c25 */ /* 0x000fe2000f8e00ff */
[----:B------:R-:W-:Y:S01]  /*0560*/  IADD3 R5, PT, PT, R11, R5, RZ ;  /* 0x000000050b057210 */ /* 0x000fe20007ffe0ff */
[----:B------:R-:W1:Y:S02]  /*0570*/  LDCU.64 UR14, c[0x0][0x3b0] ;  /* 0x00007600ff0e77ac */ /* 0x000e640008000a00 */
[----:B------:R-:W-:Y:S01]  /*0580*/  IMAD.IADD R7, R7, 0x1, R11 ;  /* 0x0000000107077824 */ /* 0x000fe200078e020b */
[----:B------:R-:W-:Y:S01]  /*0590*/  LOP3.LUT R11, RZ, R9, RZ, 0x33, !PT ;  /* 0x00000009ff0b7212 */ /* 0x000fe200078e33ff */
[C---:B------:R-:W-:Y:S01]  /*05a0*/  IMAD.WIDE.U32 R4, R13.reuse, UR5, R4 ;  /* 0x000000050d047c25 */ /* 0x040fe2000f8e0004 */
[C---:B------:R-:W-:Y:S01]  /*05b0*/  IADD3 R9, PT, PT, R14.reuse, -0x2, -R9 ;  /* 0xfffffffe0e097810 */ /* 0x040fe20007ffe809 */
[----:B0-----:R-:W-:Y:S02]  /*05c0*/  UIADD3 UR8, UP0, UPT, UR8, 0x10, URZ ;  /* 0x0000001008087890 */ /* 0x001fe4000ff1e0ff */
[----:B------:R-:W-:Y:S01]  /*05d0*/  IMAD.WIDE.U32 R6, R13, UR5, R6 ;  /* 0x000000050d067c25 */ /* 0x000fe2000f8e0006 */
[----:B------:R-:W-:Y:S01]  /*05e0*/  ISETP.GE.U32.AND P1, PT, R9, 0xf, PT ;  /* 0x0000000f0900780c */ /* 0x000fe20003f26070 */
[----:B------:R-:W0:Y:S01]  /*05f0*/  LDC R13, c[0x0][0x398] ;  /* 0x0000e600ff0d7b82 */ /* 0x000e220000000800 */
[----:B------:R-:W-:Y:S01]  /*0600*/  UIADD3.X UR9, UPT, UPT, URZ, UR9, URZ, UP0, !UPT ;  /* 0x00000009ff097290 */ /* 0x000fe200087fe4ff */
[----:B------:R-:W-:Y:S01]  /*0610*/  IMAD.IADD R11, R14, 0x1, R11 ;  /* 0x000000010e0b7824 */ /* 0x000fe200078e020b */
[----:B------:R-:W-:Y:S01]  /*0620*/  IADD3 R2, P0, PT, R2, R6, RZ ;  /* 0x0000000602027210 */ /* 0x000fe20007f1e0ff */
[----:B------:R-:W-:-:S03]  /*0630*/  VIADD R5, R5, UR4 ;  /* 0x0000000405057c36 */ /* 0x000fc60008000000 */
[C---:B------:R-:W-:Y:S02]  /*0640*/  LOP3.LUT R23, R11.reuse, 0xf, RZ, 0xc0, !PT ;  /* 0x0000000f0b177812 */ /* 0x040fe400078ec0ff */
[----:B------:R-:W-:Y:S02]  /*0650*/  LOP3.LUT R22, R11, 0x7, RZ, 0xc0, !PT ;  /* 0x000000070b167812 */ /* 0x000fe400078ec0ff */
[----:B------:R-:W-:Y:S01]  /*0660*/  IADD3.X R3, PT, PT, R3, UR4, R7, P0, !PT ;  /* 0x0000000403037c10 */ /* 0x000fe200087fe407 */
[----:B------:R-:W-:Y:S01]  /*0670*/  VIADD R0, R23, 0xffffffff ;  /* 0xffffffff17007836 */ /* 0x000fe20000000000 */
[----:B-1----:R-:W-:Y:S01]  /*0680*/  MOV R7, UR14 ;  /* 0x0000000e00077c02 */ /* 0x002fe20008000f00 */
[----:B------:R-:W-:Y:S01]  /*0690*/  VIADD R6, R22, 0xffffffff ;  /* 0xffffffff16067836 */ /* 0x000fe20000000000 */
[----:B------:R-:W-:Y:S01]  /*06a0*/  UIMAD UR4, UR11, UR15, URZ ;  /* 0x0000000f0b0472a4 */ /* 0x000fe2000f8e02ff */
[----:B------:R-:W-:Y:S02]  /*06b0*/  LOP3.LUT R12, R11, 0x3, RZ, 0xc0, !PT ;  /* 0x000000030b0c7812 */ /* 0x000fe400078ec0ff */
[----:B------:R-:W-:Y:S01]  /*06c0*/  ISETP.GE.U32.AND P2, PT, R0, 0x7, PT ;  /* 0x000000070000780c */ /* 0x000fe20003f46070 */
[----:B------:R-:W-:Y:S01]  /*06d0*/  IMAD.WIDE.U32 R4, R7, UR11, R4 ;  /* 0x0000000b07047c25 */ /* 0x000fe2000f8e0004 */
[----:B------:R-:W-:-:S02]  /*06e0*/  LOP3.LUT R0, R11, 0xfffffff0, RZ, 0xc0, !PT ;  /* 0xfffffff00b007812 */ /* 0x000fc400078ec0ff */
[----:B------:R-:W-:Y:S01]  /*06f0*/  ISETP.GE.U32.AND P3, PT, R6, 0x3, PT ;  /* 0x000000030600780c */ /* 0x000fe20003f66070 */
[----:B------:R-:W-:Y:S01]  /*0700*/  IMAD.WIDE.U32 R2, R7, UR11, R2 ;  /* 0x0000000b07027c25 */ /* 0x000fe2000f8e0002 */
[----:B0-----:R-:W-:Y:S02]  /*0710*/  VIADDMNMX R13, R20, 0x1, R13, PT ;  /* 0x00000001140d7846 */ /* 0x001fe4000380010d */
[----:B------:R-:W-:Y:S01]  /*0720*/  IADD3 R9, PT, PT, R5, UR4, RZ ;  /* 0x0000000405097c10 */ /* 0x000fe2000fffe0ff */
[----:B------:R-:W-:Y:S02]  /*0730*/  IMAD.MOV R11, RZ, RZ, -R0 ;  /* 0x000000ffff0b7224 */ /* 0x000fe400078e0a00 */
[----:B------:R-:W-:Y:S01]  /*0740*/  VIADD R10, R3, UR4 ;  /* 0x00000004030a7c36 */ /* 0x000fe20008000000 */
[----:B------:R-:W-:-:S06]  /*0750*/  UMOV UR4, URZ ;  /* 0x000000ff00047c82 */ /* 0x000fcc0008000000 */
.L_x_305:
[----:B------:R-:W-:Y:S01]  /*0760*/  ISETP.GE.AND P4, PT, R16, R13, PT ;  /* 0x0000000d1000720c */ /* 0x000fe20003f86270 */
[----:B------:R-:W-:Y:S01]  /*0770*/  UIADD3 UR6, UPT, UPT, UR6, 0x1, URZ ;  /* 0x0000000106067890 */ /* 0x000fe2000fffe0ff */
[----:B------:R-:W-:Y:S05]  /*0780*/  BSSY.RECONVERGENT B1, `(.L_x_293) ;  /* 0x0000099000017945 */ /* 0x000fea0003800200 */
[----:B------:R-:W-:-:S06]  /*0790*/  ISETP.NE.AND P0, PT, R18, UR6, PT ;  /* 0x0000000612007c0c */ /* 0x000fcc000bf05270 */
[----:B------:R-:W-:Y:S07]  /*07a0*/  @P4 BRA `(.L_x_294) ;  /* 0x0000000800584947 */ /* 0x000fee0003800000 */
[----:B------:R-:W-:Y:S01]  /*07b0*/  IMAD.MOV.U32 R8, RZ, RZ, R16 ;  /* 0x000000ffff087224 */ /* 0x000fe200078e0010 */
[----:B------:R-:W-:-:S07]  /*07c0*/  MOV R0, UR4 ;  /* 0x0000000400007c02 */ /* 0x000fce0008000f00 */
.L_x_304:
[----:B------:R-:W-:Y:S01]  /*07d0*/  ISETP.GE.AND P5, PT, R15, R14, PT ;  /* 0x0000000e0f00720c */ /* 0x000fe20003fa6270 */
[----:B------:R-:W-:Y:S01]  /*07e0*/  VIADD R8, R8, 0x1 ;  /* 0x0000000108087836 */ /* 0x000fe20000000000 */
[----:B------:R-:W-:Y:S04]  /*07f0*/  BSSY.RECONVERGENT B0, `(.L_x_295) ;  /* 0x000008e000007945 */ /* 0x000fe80003800200 */
[----:B------:R-:W-:-:S07]  /*0800*/  ISETP.NE.AND P4, PT, R8, R13, PT ;  /* 0x0000000d0800720c */ /* 0x000fce0003f85270 */
[----:B------:R-:W-:Y:S06]  /*0810*/  @P5 BRA `(.L_x_296) ;  /* 0x00000008002c5947 */ /* 0x000fec0003800000 */
[----:B------:R-:W-:Y:S01]  /*0820*/  BSSY.RECONVERGENT B2, `(.L_x_297) ;  /* 0x000003d000027945 */ /* 0x000fe20003800200 */
[----:B------:R-:W-:-:S03]  /*0830*/  MOV R21, R0 ;  /* 0x0000000000157202 */ /* 0x000fc60000000f00 */
[----:B------:R-:W-:Y:S05]  /*0840*/  @!P1 BRA `(.L_x_298) ;  /* 0x0000000000e89947 */ /* 0x000fea0003800000 */
[----:B------:R-:W-:Y:S01]  /*0850*/  IMAD.MOV.U32 R24, RZ, RZ, R11 ;  /* 0x000000ffff187224 */ /* 0x000fe200078e000b */
[----:B------:R-:W-:-:S07]  /*0860*/  MOV R21, R0 ;  /* 0x0000000000157202 */ /* 0x000fce0000000f00 */
.L_x_299:
[----:B------:R-:W-:-:S04]  /*0870*/  IADD3 R7, P5, PT, R21, R2, RZ ;  /* 0x0000000215077210 */ /* 0x000fc80007fbe0ff */
[----:B------:R-:W-:Y:S02]  /*0880*/  LEA.HI.X.SX32 R26, R21, R10, 0x1, P5 ;  /* 0x0000000a151a7211 */ /* 0x000fe400028f0eff */
[----:B------:R-:W-:-:S04]  /*0890*/  LEA R6, P5, R7, UR8, 0x1 ;  /* 0x0000000807067c11 */ /* 0x000fc8000f8a08ff */
[----:B------:R-:W-:-:S05]  /*08a0*/  LEA.HI.X R7, R7, UR9, R26, 0x1, P5 ;  /* 0x0000000907077c11 */ /* 0x000fca000a8f0c1a */
[----:B------:R-:W2:Y:S04]  /*08b0*/  LDG.E.U16 R25, desc[UR12][R6.64+-0x10] ;  /* 0xfffff00c06197981 */ /* 0x000ea8000c1e1500 */
[----:B------:R-:W3:Y:S01]  /*08c0*/  LDG.E.U16 R27, desc[UR12][R6.64+-0xc] ;  /* 0xfffff40c061b7981 */ /* 0x000ee2000c1e1500 */
[----:B--2---:R-:W-:-:S03]  /*08d0*/  IMAD.U32 R26, R25, 0x10000, RZ ;  /* 0x00010000191a7824 */ /* 0x004fc600078e00ff */
[----:B------:R-:W2:Y:S01]  /*08e0*/  LDG.E.U16 R25, desc[UR12][R6.64+-0xe] ;  /* 0xfffff20c06197981 */ /* 0x000ea2000c1e1500 */
[----:B------:R-:W-:-:S03]  /*08f0*/  FADD.FTZ R28, R26, R17 ;  /* 0x000000111a1c7221 */ /* 0x000fc60000010000 */
[----:B------:R-:W4:Y:S04]  /*0900*/  LDG.E.U16 R26, desc[UR12][R6.64+-0xa] ;  /* 0xfffff60c061a7981 */ /* 0x000f28000c1e1500 */
[----:B------:R-:W5:Y:S01]  /*0910*/  LDG.E.U16 R17, desc[UR12][R6.64+-0x8] ;  /* 0xfffff80c06117981 */ /* 0x000f62000c1e1500 */
[----:B--2---:R-:W-:-:S05]  /*0920*/  SHF.L.U32 R25, R25, 0x10, RZ ;  /* 0x0000001019197819 */ /* 0x004fca00000006ff */
[----:B------:R-:W-:Y:S01]  /*0930*/  FADD.FTZ R25, R28, R25 ;  /* 0x000000191c197221 */ /* 0x000fe20000010000 */
[----:B---3--:R-:W-:Y:S01]  /*0940*/  IMAD.U32 R28, R27, 0x10000, RZ ;  /* 0x000100001b1c7824 */ /* 0x008fe200078e00ff */
[----:B----4-:R-:W-:Y:S01]  /*0950*/  SHF.L.U32 R26, R26, 0x10, RZ ;  /* 0x000000101a1a7819 */ /* 0x010fe200000006ff */
[----:B------:R-:W2:Y:S02]  /*0960*/  LDG.E.U16 R27, desc[UR12][R6.64+-0x4] ;  /* 0xfffffc0c061b7981 */ /* 0x000ea4000c1e1500 */
[----:B------:R-:W-:-:S04]  /*0970*/  FADD.FTZ R25, R25, R28 ;  /* 0x0000001c19197221 */ /* 0x000fc80000010000 */
[----:B------:R-:W-:Y:S01]  /*0980*/  FADD.FTZ R25, R25, R26 ;  /* 0x0000001a19197221 */ /* 0x000fe20000010000 */
[----:B-----5:R-:W-:Y:S02]  /*0990*/  IMAD.U32 R26, R17, 0x10000, RZ ;  /* 0x00010000111a7824 */ /* 0x020fe400078e00ff */
[----:B------:R-:W3:Y:S02]  /*09a0*/  LDG.E.U16 R17, desc[UR12][R6.64+-0x6] ;  /* 0xfffffa0c06117981 */ /* 0x000ee4000c1e1500 */
[----:B------:R-:W-:Y:S02]  /*09b0*/  FADD.FTZ R28, R25, R26 ;  /* 0x0000001a191c7221 */ /* 0x000fe40000010000 */
[----:B------:R-:W4:Y:S04]  /*09c0*/  LDG.E.U16 R26, desc[UR12][R6.64+-0x2] ;  /* 0xfffffe0c061a7981 */ /* 0x000f28000c1e1500 */
[----:B------:R-:W5:Y:S01]  /*09d0*/  LDG.E.U16 R25, desc[UR12][R6.64] ;  /* 0x0000000c06197981 */ /* 0x000f62000c1e1500 */
[----:B---3--:R-:W-:-:S05]  /*09e0*/  SHF.L.U32 R17, R17, 0x10, RZ ;  /* 0x0000001011117819 */ /* 0x008fca00000006ff */
[----:B------:R-:W-:Y:S01]  /*09f0*/  FADD.FTZ R17, R28, R17 ;  /* 0x000000111c117221 */ /* 0x000fe20000010000 */
[----:B--2---:R-:W-:Y:S01]  /*0a00*/  IMAD.U32 R28, R27, 0x10000, RZ ;  /* 0x000100001b1c7824 */ /* 0x004fe200078e00ff */
[----:B----4-:R-:W-:Y:S01]  /*0a10*/  SHF.L.U32 R26, R26, 0x10, RZ ;  /* 0x000000101a1a7819 */ /* 0x010fe200000006ff */
[----:B-----5:R-:W-:Y:S01]  /*0a20*/  IMAD.U32 R25, R25, 0x10000, RZ ;  /* 0x0001000019197824 */ /* 0x020fe200078e00ff */
[----:B------:R-:W2:Y:S01]  /*0a30*/  LDG.E.U16 R27, desc[UR12][R6.64+0x4] ;  /* 0x0000040c061b7981 */ /* 0x000ea2000c1e1500 */
[----:B------:R-:W-:-:S04]  /*0a40*/  FADD.FTZ R17, R17, R28 ;  /* 0x0000001c11117221 */ /* 0x000fc80000010000 */
[----:B------:R-:W-:Y:S02]  /*0a50*/  FADD.FTZ R26, R17, R26 ;  /* 0x0000001a111a7221 */ /* 0x000fe40000010000 */
        /* <DEDUP_REMOVED lines=8> */
[----:B------:R-:W2:Y:S02]  /*0ae0*/  LDG.E.U16 R27, desc[UR12][R6.64+0xc] ;  /* 0x00000c0c061b7981 */ /* 0x000ea4000c1e1500 */
[----:B------:R-:W-:Y:S02]  /*0af0*/  FADD.FTZ R17, R17, R28 ;  /* 0x0000001c11117221 */ /* 0x000fe40000010000 */
[----:B------:R-:W3:Y:S02]  /*0b00*/  LDG.E.U16 R28, desc[UR12][R6.64+0xe] ;  /* 0x00000e0c061c7981 */ /* 0x000ee4000c1e1500 */
[----:B------:R-:W-:Y:S01]  /*0b10*/  FADD.FTZ R17, R17, R26 ;  /* 0x0000001a11117221 */ /* 0x000fe20000010000 */
[----:B-----5:R-:W-:-:S02]  /*0b20*/  IMAD.U32 R26, R25, 0x10000, RZ ;  /* 0x00010000191a7824 */ /* 0x020fc400078e00ff */
[----:B------:R-:W4:Y:S01]  /*0b30*/  LDG.E.U16 R25, desc[UR12][R6.64+0xa] ;  /* 0x00000a0c06197981 */ /* 0x000f22000c1e1500 */
[----:B------:R-:W-:Y:S02]  /*0b40*/  VIADD R24, R24, 0x10 ;  /* 0x0000001018187836 */ /* 0x000fe40000000000 */
[----:B------:R-:W-:-:S03]  /*0b50*/  FADD.FTZ R17, R17, R26 ;  /* 0x0000001a11117221 */ /* 0x000fc60000010000 */
[----:B------:R-:W-:Y:S02]  /*0b60*/  ISETP.NE.AND P5, PT, R24, RZ, PT ;  /* 0x000000ff1800720c */ /* 0x000fe40003fa5270 */
[----:B------:R-:W-:Y:S02]  /*0b70*/  IADD3 R21, PT, PT, R21, 0x10, RZ ;  /* 0x0000001015157810 */ /* 0x000fe40007ffe0ff */
[----:B----4-:R-:W-:-:S05]  /*0b80*/  SHF.L.U32 R26, R25, 0x10, RZ ;  /* 0x00000010191a7819 */ /* 0x010fca00000006ff */
[----:B------:R-:W-:Y:S01]  /*0b90*/  FADD.FTZ R17, R17, R26 ;  /* 0x0000001a11117221 */ /* 0x000fe20000010000 */
[----:B--2---:R-:W-:Y:S01]  /*0ba0*/  SHF.L.U32 R26, R27, 0x10, RZ ;  /* 0x000000101b1a7819 */ /* 0x004fe200000006ff */
[----:B---3--:R-:W-:-:S04]  /*0bb0*/  IMAD.U32 R28, R28, 0x10000, RZ ;  /* 0x000100001c1c7824 */ /* 0x008fc800078e00ff */
[----:B------:R-:W-:-:S04]  /*0bc0*/  FADD.FTZ R17, R17, R26 ;  /* 0x0000001a11117221 */ /* 0x000fc80000010000 */
[----:B------:R-:W-:Y:S01]  /*0bd0*/  FADD.FTZ R17, R17, R28 ;  /* 0x0000001c11117221 */ /* 0x000fe20000010000 */
[----:B------:R-:W-:Y:S06]  /*0be0*/  @P5 BRA `(.L_x_299) ;  /* 0xfffffffc00205947 */ /* 0x000fec000383ffff */
.L_x_298:
[----:B------:R-:W-:Y:S05]  /*0bf0*/  BSYNC.RECONVERGENT B2 ;  /* 0x0000000000027941 */ /* 0x000fea0003800200 */
.L_x_297:
[----:B------:R-:W-:-:S13]  /*0c00*/  ISETP.NE.AND P5, PT, R23, RZ, PT ;  /* 0x000000ff1700720c */ /* 0x000fda0003fa5270 */
[----:B------:R-:W-:Y:S05]  /*0c10*/  @!P5 BRA `(.L_x_296) ;  /* 0x00000004002cd947 */ /* 0x000fea0003800000 */
[----:B------:R-:W-:Y:S01]  /*0c20*/  BSSY.RECONVERGENT B2, `(.L_x_300) ;  /* 0x0000021000027945 */ /* 0x000fe20003800200 */
[----:B------:R-:W-:-:S03]  /*0c30*/  ISETP.NE.AND P5, PT, R22, RZ, PT ;  /* 0x000000ff1600720c */ /* 0x000fc60003fa5270 */
[----:B------:R-:W-:Y:S10]  /*0c40*/  @!P2 BRA `(.L_x_301) ;  /* 0x000000000078a947 */ /* 0x000ff40003800000 */
[----:B------:R-:W0:Y:S01]  /*0c50*/  LDCU.64 UR14, c[0x0][0x380] ;  /* 0x00007000ff0e77ac */ /* 0x000e220008000a00 */
[----:B------:R-:W-:-:S04]  /*0c60*/  IADD3 R7, P6, PT, R21, R4, RZ ;  /* 0x0000000415077210 */ /* 0x000fc80007fde0ff */
[----:B------:R-:W-:Y:S02]  /*0c70*/  LEA.HI.X.SX32 R24, R21, R9, 0x1, P6 ;  /* 0x0000000915187211 */ /* 0x000fe400030f0eff */
[----:B0-----:R-:W-:-:S04]  /*0c80*/  LEA R6, P6, R7, UR14, 0x1 ;  /* 0x0000000e07067c11 */ /* 0x001fc8000f8c08ff */
[----:B------:R-:W-:-:S05]  /*0c90*/  LEA.HI.X R7, R7, UR15, R24, 0x1, P6 ;  /* 0x0000000f07077c11 */ /* 0x000fca000b0f0c18 */
[----:B------:R-:W2:Y:S04]  /*0ca0*/  LDG.E.U16 R26, desc[UR12][R6.64] ;  /* 0x0000000c061a7981 */ /* 0x000ea8000c1e1500 */
[----:B------:R-:W3:Y:S04]  /*0cb0*/  LDG.E.U16 R27, desc[UR12][R6.64+0x2] ;  /* 0x0000020c061b7981 */ /* 0x000ee8000c1e1500 */
[----:B------:R-:W4:Y:S04]  /*0cc0*/  LDG.E.U16 R25, desc[UR12][R6.64+0x4] ;  /* 0x0000040c06197981 */ /* 0x000f28000c1e1500 */
[----:B------:R-:W5:Y:S01]  /*0cd0*/  LDG.E.U16 R24, desc[UR12][R6.64+0x6] ;  /* 0x0000060c06187981 */ /* 0x000f62000c1e1500 */
[----:B--2---:R-:W-:Y:S01]  /*0ce0*/  IMAD.U32 R26, R26, 0x10000, RZ ;  /* 0x000100001a1a7824 */ /* 0x004fe200078e00ff */
[----:B---3--:R-:W-:-:S03]  /*0cf0*/  SHF.L.U32 R27, R27, 0x10, RZ ;  /* 0x000000101b1b7819 */ /* 0x008fc600000006ff */
[----:B------:R-:W-:Y:S02]  /*0d00*/  FADD.FTZ R26, R17, R26 ;  /* 0x0000001a111a7221 */ /* 0x000fe40000010000 */
[----:B------:R-:W2:Y:S01]  /*0d10*/  LDG.E.U16 R17, desc[UR12][R6.64+0xc] ;  /* 0x00000c0c06117981 */ /* 0x000ea2000c1e1500 */
[----:B----4-:R-:W-:Y:S02]  /*0d20*/  IMAD.U32 R25, R25, 0x10000, RZ ;  /* 0x0001000019197824 */ /* 0x010fe400078e00ff */
[----:B------:R-:W-:Y:S02]  /*0d30*/  FADD.FTZ R26, R26, R27 ;  /* 0x0000001b1a1a7221 */ /* 0x000fe40000010000 */
[----:B------:R-:W3:Y:S01]  /*0d40*/  LDG.E.U16 R27, desc[UR12][R6.64+0xa] ;  /* 0x00000a0c061b7981 */ /* 0x000ee2000c1e1500 */
[----:B-----5:R-:W-:Y:S01]  /*0d50*/  SHF.L.U32 R24, R24, 0x10, RZ ;  /* 0x0000001018187819 */ /* 0x020fe200000006ff */
[----:B------:R-:W-:Y:S02]  /*0d60*/  FADD.FTZ R25, R26, R25 ;  /* 0x000000191a197221 */ /* 0x000fe40000010000 */
[----:B------:R-:W4:Y:S02]  /*0d70*/  LDG.E.U16 R26, desc[UR12][R6.64+0x8] ;  /* 0x0000080c061a7981 */ /* 0x000f24000c1e1500 */
[----:B------:R-:W-:-:S02]  /*0d80*/  FADD.FTZ R25, R25, R24 ;  /* 0x0000001819197221 */ /* 0x000fc40000010000 */
[----:B------:R-:W5:Y:S01]  /*0d90*/  LDG.E.U16 R24, desc[UR12][R6.64+0xe] ;  /* 0x00000e0c06187981 */ /* 0x000f62000c1e1500 */
[----:B------:R-:W-:Y:S02]  /*0da0*/  VIADD R21, R21, 0x8 ;  /* 0x0000000815157836 */ /* 0x000fe40000000000 */
[----:B----4-:R-:W-:-:S04]  /*0db0*/  IMAD.U32 R26, R26, 0x10000, RZ ;  /* 0x000100001a1a7824 */ /* 0x010fc800078e00ff */
[----:B------:R-:W-:Y:S01]  /*0dc0*/  FADD.FTZ R25, R25, R26 ;  /* 0x0000001a19197221 */ /* 0x000fe20000010000 */
[----:B---3--:R-:W-:Y:S01]  /*0dd0*/  SHF.L.U32 R26, R27, 0x10, RZ ;  /* 0x000000101b1a7819 */ /* 0x008fe200000006ff */
[----:B--2---:R-:W-:Y:S01]  /*0de0*/  IMAD.U32 R28, R17, 0x10000, RZ ;  /* 0x00010000111c7824 */ /* 0x004fe200078e00ff */
[----:B-----5:R-:W-:-:S03]  /*0df0*/  SHF.L.U32 R24, R24, 0x10, RZ ;  /* 0x0000001018187819 */ /* 0x020fc600000006ff */
[----:B------:R-:W-:-:S04]  /*0e00*/  FADD.FTZ R25, R25, R26 ;  /* 0x0000001a19197221 */ /* 0x000fc80000010000 */
[----:B------:R-:W-:-:S04]  /*0e10*/  FADD.FTZ R25, R25, R28 ;  /* 0x0000001c19197221 */ /* 0x000fc80000010000 */
[----:B------:R-:W-:-:S07]  /*0e20*/  FADD.FTZ R17, R25, R24 ;  /* 0x0000001819117221 */ /* 0x000fce0000010000 */
.L_x_301:
[----:B------:R-:W-:Y:S05]  /*0e30*/  BSYNC.RECONVERGENT B2 ;  /* 0x0000000000027941 */ /* 0x000fea0003800200 */
.L_x_300:
        /* <DEDUP_REMOVED lines=13> */
[----:B------:R-:W-:-:S02]  /*0f10*/  IADD3 R21, PT, PT, R21, 0x4, RZ ;  /* 0x0000000415157810 */ /* 0x000fc40007ffe0ff */
[----:B--2---:R-:W-:Y:S01]  /*0f20*/  SHF.L.U32 R26, R26, 0x10, RZ ;  /* 0x000000101a1a7819 */ /* 0x004fe200000006ff */
[----:B---3--:R-:W-:-:S04]  /*0f30*/  IMAD.U32 R27, R27, 0x10000, RZ ;  /* 0x000100001b1b7824 */ /* 0x008fc800078e00ff */
[----:B------:R-:W-:Y:S01]  /*0f40*/  FADD.FTZ R26, R17, R26 ;  /* 0x0000001a111a7221 */ /* 0x000fe20000010000 */
[----:B----4-:R-:W-:-:S03]  /*0f50*/  SHF.L.U32 R17, R24, 0x10, RZ ;  /* 0x0000001018117819 */ /* 0x010fc600000006ff */
[----:B------:R-:W-:Y:S01]  /*0f60*/  FADD.FTZ R26, R26, R27 ;  /* 0x0000001b1a1a7221 */ /* 0x000fe20000010000 */
[----:B-----5:R-:W-:-:S03]  /*0f70*/  IMAD.U32 R24, R25, 0x10000, RZ ;  /* 0x0001000019187824 */ /* 0x020fc600078e00ff */
[----:B------:R-:W-:-:S04]  /*0f80*/  FADD.FTZ R17, R26, R17 ;  /* 0x000000111a117221 */ /* 0x000fc80000010000 */
[----:B------:R-:W-:-:S07]  /*0f90*/  FADD.FTZ R17, R17, R24 ;  /* 0x0000001811117221 */ /* 0x000fce0000010000 */
.L_x_303:
[----:B------:R-:W-:Y:S05]  /*0fa0*/  BSYNC.RECONVERGENT B2 ;  /* 0x0000000000027941 */ /* 0x000fea0003800200 */
.L_x_302:
[----:B------:R-:W-:Y:S05]  /*0fb0*/  @!P5 BRA `(.L_x_296) ;  /* 0x000000000044d947 */ /* 0x000fea0003800000 */
[----:B------:R-:W0:Y:S01]  /*0fc0*/  LDCU.64 UR14, c[0x0][0x380] ;  /* 0x00007000ff0e77ac */ /* 0x000e220008000a00 */
[----:B------:R-:W-:-:S04]  /*0fd0*/  IADD3 R7, P5, PT, R21, R4, RZ ;  /* 0x0000000415077210 */ /* 0x000fc80007fbe0ff */
[----:B------:R-:W-:Y:S02]  /*0fe0*/  LEA.HI.X.SX32 R24, R21, R9, 0x1, P5 ;  /* 0x0000000915187211 */ /* 0x000fe400028f0eff */
[----:B0-----:R-:W-:-:S04]  /*0ff0*/  LEA R6, P5, R7, UR14, 0x1 ;  /* 0x0000000e07067c11 */ /* 0x001fc8000f8a08ff */
[----:B------:R-:W-:-:S05]  /*1000*/  LEA.HI.X R7, R7, UR15, R24, 0x1, P5 ;  /* 0x0000000f07077c11 */ /* 0x000fca000a8f0c18 */
[----:B------:R-:W2:Y:S01]  /*1010*/  LDG.E.U16 R21, desc[UR12][R6.64] ;  /* 0x0000000c06157981 */ /* 0x000ea2000c1e1500 */
[----:B------:R-:W-:Y:S01]  /*1020*/  ISETP.NE.AND P5, PT, R12, 0x1, PT ;  /* 0x000000010c00780c */ /* 0x000fe20003fa5270 */
[----:B--2---:R-:W-:-:S04]  /*1030*/  IMAD.U32 R24, R21, 0x10000, RZ ;  /* 0x0001000015187824 */ /* 0x004fc800078e00ff */
[----:B------:R-:W-:-:S08]  /*1040*/  FADD.FTZ R17, R17, R24 ;  /* 0x0000001811117221 */ /* 0x000fd00000010000 */
[----:B------:R-:W-:Y:S05]  /*1050*/  @!P5 BRA `(.L_x_296) ;  /* 0x00000000001cd947 */ /* 0x000fea0003800000 */
[----:B------:R-:W-:Y:S01]  /*1060*/  ISETP.NE.AND P5, PT, R12, 0x2, PT ;  /* 0x000000020c00780c */ /* 0x000fe20003fa5270 */
[----:B------:R-:W2:-:S12]  /*1070*/  LDG.E.U16 R21, desc[UR12][R6.64+0x2] ;  /* 0x0000020c06157981 */ /* 0x000e98000c1e1500 */
[----:B------:R-:W3:Y:S01]  /*1080*/  @P5 LDG.E.U16 R25, desc[UR12][R6.64+0x4] ;  /* 0x0000040c06195981 */ /* 0x000ee2000c1e1500 */
[----:B--2---:R-:W-:-:S05]  /*1090*/  SHF.L.U32 R24, R21, 0x10, RZ ;  /* 0x0000001015187819 */ /* 0x004fca00000006ff */
[----:B------:R-:W-:Y:S01]  /*10a0*/  FADD.FTZ R17, R17, R24 ;  /* 0x0000001811117221 */ /* 0x000fe20000010000 */
[----:B---3--:R-:W-:-:S04]  /*10b0*/  @P5 IMAD.U32 R26, R25, 0x10000, RZ ;  /* 0x00010000191a5824 */ /* 0x008fc800078e00ff */
[----:B------:R-:W-:-:S07]  /*10c0*/  @P5 FADD.FTZ R17, R17, R26 ;  /* 0x0000001a11115221 */ /* 0x000fce0000010000 */
.L_x_296:
[----:B------:R-:W-:Y:S05]  /*10d0*/  BSYNC.RECONVERGENT B0 ;  /* 0x0000000000007941 */ /* 0x000fea0003800200 */
.L_x_295:
[----:B------:R-:W0:Y:S02]  /*10e0*/  LDCU UR7, c[0x0][0x3a0] ;  /* 0x00007400ff0777ac */ /* 0x000e240008000800 */
[----:B0-----:R-:W-:Y:S01]  /*10f0*/  IADD3 R0, PT, PT, R0, UR7, RZ ;  /* 0x0000000700007c10 */ /* 0x001fe2000fffe0ff */
[----:B------:R-:W-:Y:S06]  /*1100*/  @P4 BRA `(.L_x_304) ;  /* 0xfffffff400b04947 */ /* 0x000fec000383ffff */
.L_x_294:
[----:B------:R-:W-:Y:S05]  /*1110*/  BSYNC.RECONVERGENT B1 ;  /* 0x0000000000017941 */ /* 0x000fea0003800200 */
.L_x_293:
[----:B------:R-:W0:Y:S01]  /*1120*/  LDCU UR7, c[0x0][0x398] ;  /* 0x00007300ff0777ac */ /* 0x000e220008000800 */
[----:B------:R-:W0:Y:S02]  /*1130*/  LDCU UR11, c[0x0][0x3a0] ;  /* 0x00007400ff0b77ac */ /* 0x000e240008000800 */
[----:B0-----:R-:W-:Y:S01]  /*1140*/  UIMAD UR4, UR7, UR11, UR4 ;  /* 0x0000000b070472a4 */ /* 0x001fe2000f8e0204 */
[----:B------:R-:W-:Y:S11]  /*1150*/  @P0 BRA `(.L_x_305) ;  /* 0xfffffff400800947 */ /* 0x000ff6000383ffff */
.L_x_292:
[----:B------:R-:W0:Y:S01]  /*1160*/  LDCU.128 UR16, c[0x0][0x400] ;  /* 0x00008000ff1077ac */ /* 0x000e220008000c00 */
[----:B------:R-:W-:Y:S01]  /*1170*/  SHF.R.S32.HI R0, RZ, 0x1f, R19 ;  /* 0x0000001fff007819 */ /* 0x000fe20000011413 */
[----:B------:R-:W1:Y:S01]  /*1180*/  LDCU.128 UR20, c[0x0][0x3f0] ;  /* 0x00007e00ff1477ac */ /* 0x000e620008000c00 */
[----:B------:R-:W-:Y:S01]  /*1190*/  USHF.R.S32.HI UR7, URZ, 0x1f, UR10 ;  /* 0x0000001fff077899 */ /* 0x000fe2000801140a */
[----:B------:R-:W2:Y:S01]  /*11a0*/  LDCU UR14, c[0x0][0x41c] ;  /* 0x00008380ff0e77ac */ /* 0x000ea20008000800 */
[----:B------:R-:W-:Y:S01]  /*11b0*/  USHF.R.S32.HI UR11, URZ, 0x1f, UR5 ;  /* 0x0000001fff0b7899 */ /* 0x000fe20008011405 */
[----:B0-----:R-:W-:-:S04]  /*11c0*/  IMAD.WIDE.U32 R2, R20, UR16, RZ ;  /* 0x0000001014027c25 */ /* 0x001fc8000f8e00ff */
[----:B------:R-:W-:Y:S01]  /*11d0*/  IMAD R3, R20, UR17, R3 ;  /* 0x0000001114037c24 */ /* 0x000fe2000f8e0203 */
[----:B-1----:R-:W-:Y:S01]  /*11e0*/  UIMAD UR7, UR7, UR22, URZ ;  /* 0x00000016070772a4 */ /* 0x002fe2000f8e02ff */
[----:B------:R-:W-:Y:S01]  /*11f0*/  IMAD R0, R0, UR18, RZ ;  /* 0x0000001200007c24 */ /* 0x000fe2000f8e02ff */
[----:B------:R-:W0:Y:S01]  /*1200*/  LDCU.64 UR16, c[0x0][0x3c8] ;  /* 0x00007900ff1077ac */ /* 0x000e220008000a00 */
[----:B------:R-:W-:-:S04]  /*1210*/  IMAD.WIDE.U32 R2, R19, UR18, R2 ;  /* 0x0000001213027c25 */ /* 0x000fc8000f8e0002 */
[----:B--2---:R-:W-:Y:S01]  /*1220*/  FMUL.FTZ R17, R17, UR14 ;  /* 0x0000000e11117c20 */ /* 0x004fe20008410000 */
[----:B------:R-:W-:Y:S01]  /*1230*/  UIMAD UR7, UR10, UR23, UR7 ;  /* 0x000000170a0772a4 */ /* 0x000fe2000f8e0207 */
[----:B------:R-:W-:Y:S01]  /*1240*/  IMAD R5, R19, UR19, R0 ;  /* 0x0000001313057c24 */ /* 0x000fe2000f8e0200 */
[----:B------:R-:W-:Y:S02]  /*1250*/  UIMAD UR11, UR11, UR20, URZ ;  /* 0x000000140b0b72a4 */ /* 0x000fe4000f8e02ff */
[----:B------:R-:W-:Y:S01]  /*1260*/  F2FP.BF16.F32.PACK_AB R17, RZ, R17 ;  /* 0x00000011ff11723e */ /* 0x000fe200000010ff */
[----:B------:R-:W-:Y:S01]  /*1270*/  IMAD.IADD R3, R3, 0x1, R5 ;  /* 0x0000000103037824 */ /* 0x000fe200078e0205 */
[----:B------:R-:W-:Y:S01]  /*1280*/  MOV R5, UR22 ;  /* 0x0000001600057c02 */ /* 0x000fe20008000f00 */
[----:B------:R-:W-:-:S04]  /*1290*/  UIMAD UR11, UR5, UR21, UR11 ;  /* 0x00000015050b72a4 */ /* 0x000fc8000f8e020b */
[----:B------:R-:W-:Y:S01]  /*12a0*/  IMAD.WIDE.U32 R2, R5, UR10, R2 ;  /* 0x0000000a05027c25 */ /* 0x000fe2000f8e0002 */
[----:B------:R-:W-:-:S03]  /*12b0*/  MOV R5, UR20 ;  /* 0x0000001400057c02 */ /* 0x000fc60008000f00 */
[----:B------:R-:W-:Y:S02]  /*12c0*/  VIADD R3, R3, UR7 ;  /* 0x0000000703037c36 */ /* 0x000fe40008000000 */
[----:B------:R-:W-:-:S04]  /*12d0*/  IMAD.WIDE.U32 R2, R5, UR5, R2 ;  /* 0x0000000505027c25 */ /* 0x000fc8000f8e0002 */
[----:B------:R-:W-:Y:S01]  /*12e0*/  VIADD R3, R3, UR11 ;  /* 0x0000000b03037c36 */ /* 0x000fe20008000000 */
[----:B0-----:R-:W-:-:S04]  /*12f0*/  LEA R4, P0, R2, UR16, 0x1 ;  /* 0x0000001002047c11 */ /* 0x001fc8000f8008ff */
[----:B------:R-:W-:-:S05]  /*1300*/  LEA.HI.X R5, R2, UR17, R3, 0x1, P0 ;  /* 0x0000001102057c11 */ /* 0x000fca00080f0c03 */
[----:B------:R-:W-:Y:S01]  /*1310*/  STG.E.U16 desc[UR12][R4.64], R17 ;  /* 0x0000001104007986 */ /* 0x000fe2000c10150c */
[----:B------:R-:W-:Y:S05]  /*1320*/  EXIT ;  /* 0x000000000000794d */ /* 0x000fea0003800000 */
        .weak           $__internal_10_$__cuda_sm20_div_s64
        .type           $__internal_10_$__cuda_sm20_div_s64,@function
        .size           $__internal_10_$__cuda_sm20_div_s64,(.L_x_1008 - $__internal_10_$__cuda_sm20_div_s64)
$__internal_10_$__cuda_sm20_div_s64:
[----:B------:R-:W0:Y:S02]  /*1330*/  LDCU.64 UR14, c[0x0][0x3d8] ;  /* 0x00007b00ff0e77ac */ /* 0x000e240008000a00 */
[----:B0-----:R-:W-:Y:S02]  /*1340*/  UIADD3 UR6, UP0, UPT, URZ, -UR14, URZ ;  /* 0x8000000eff067290 */ /* 0x001fe4000ff1e0ff */
[----:B------:R-:W-:Y:S02]  /*1350*/  UISETP.GE.AND UP1, UPT, UR15, URZ, UPT ;  /* 0x000000ff0f00728c */ /* 0x000fe4000bf26270 */
[----:B------:R-:W-:Y:S02]  /*1360*/  UIADD3.X UR4, UPT, UPT, URZ, ~UR15, URZ, UP0, !UPT ;  /* 0x8000000fff047290 */ /* 0x000fe400087fe4ff */
[----:B------:R-:W-:Y:S02]  /*1370*/  USEL UR6, UR6, UR14, !UP1 ;  /* 0x0000000e06067287 */ /* 0x000fe4000c800000 */
[----:B------:R-:W-:-:S09]  /*1380*/  USEL UR7, UR4, UR15, !UP1 ;  /* 0x0000000f04077287 */ /* 0x000fd2000c800000 */
[----:B------:R-:W0:Y:S02]  /*1390*/  I2F.U64.RP R0, UR6 ;  /* 0x0000000600007d12 */ /* 0x000e240008309000 */
[----:B0-----:R-:W0:Y:S02]  /*13a0*/  MUFU.RCP R0, R0 ;  /* 0x0000000000007308 */ /* 0x001e240000001000 */
[----:B0-----:R-:W-:-:S15]  /*13b0*/  IADD3 R2, PT, PT, R0, 0x1ffffffe, RZ ;  /* 0x1ffffffe00027810 */ /* 0x001fde0007ffe0ff */
[----:B------:R-:W-:-:S15]  /*13c0*/  NOP ;  /* 0x0000000000007918 */ /* 0x000fde0000000000 */
[----:B------:R-:W-:-:S15]  /*13d0*/  NOP ;  /* 0x0000000000007918 */ /* 0x000fde0000000000 */
[----:B------:R-:W-:-:S15]  /*13e0*/  NOP ;  /* 0x0000000000007918 */ /* 0x000fde0000000000 */
[----:B------:R-:W0:Y:S02]  /*13f0*/  F2I.U64.TRUNC R2, R2 ;  /* 0x0000000200027311 */ /* 0x000e24000020d800 */
[----:B0-----:R-:W-:Y:S01]  /*1400*/  R2UR UR4, R2 ;  /* 0x00000000020472ca */ /* 0x001fe200000e0000 */
[----:B------:R-:W-:Y:S01]  /*1410*/  IMAD.MOV.U32 R2, RZ, RZ, R4 ;  /* 0x000000ffff027224 */ /* 0x000fe200078e0004 */
[----:B------:R-:W-:Y:S01]  /*1420*/  R2UR UR5, R3 ;  /* 0x00000000030572ca */ /* 0x000fe200000e0000 */
[----:B------:R-:W-:-:S10]  /*1430*/  HFMA2 R3, -RZ, RZ, 0, 0 ;  /* 0x00000000ff037431 */ /* 0x000fd400000001ff */
[----:B------:R-:W-:-:S04]  /*1440*/  UIMAD.WIDE.U32 UR10, UR4, UR6, URZ ;  /* 0x00000006040a72a5 */ /* 0x000fc8000f8e00ff */
[----:B------:R-:W-:Y:S02]  /*1450*/  UIADD3 UR12, UP0, UPT, URZ, -UR10, URZ ;  /* 0x8000000aff0c7290 */ /* 0x000fe4000ff1e0ff */
[----:B------:R-:W-:Y:S02]  /*1460*/  UIMAD UR9, UR4, UR7, UR11 ;  /* 0x00000007040972a4 */ /* 0x000fe4000f8e020b */
[----:B------:R-:W-:Y:S02]  /*1470*/  UIMAD.WIDE.U32 UR10, UR4, UR12, URZ ;  /* 0x0000000c040a72a5 */ /* 0x000fe4000f8e00ff */
[----:B------:R-:W-:-:S04]  /*1480*/  UIMAD UR9, UR5, UR6, UR9 ;  /* 0x00000006050972a4 */ /* 0x000fc8000f8e0209 */
[----:B------:R-:W-:Y:S01]  /*1490*/  UIADD3.X UR9, UPT, UPT, URZ, ~UR9, URZ, UP0, !UPT ;  /* 0x80000009ff097290 */ /* 0x000fe200087fe4ff */
[----:B------:R-:W-:Y:S01]  /*14a0*/  UMOV UR10, UR11 ;  /* 0x0000000b000a7c82 */ /* 0x000fe20008000000 */
[----:B------:R-:W-:Y:S02]  /*14b0*/  UMOV UR11, UR4 ;  /* 0x00000004000b7c82 */ /* 0x000fe40008000000 */
[----:B------:R-:W-:-:S04]  /*14c0*/  UIMAD.WIDE.U32 UR10, UP0, UR4, UR9, UR10 ;  /* 0x00000009040a72a5 */ /* 0x000fc8000f80000a */
[----:B------:R-:W-:Y:S02]  /*14d0*/  UIMAD.WIDE.U32 UR10, UP2, UR5, UR12, UR10 ;  /* 0x0000000c050a72a5 */ /* 0x000fe4000f84000a */
[----:B------:R-:W-:Y:S02]  /*14e0*/  UIMAD.WIDE.U32 UR12, UR5, UR9, URZ ;  /* 0x00000009050c72a5 */ /* 0x000fe4000f8e00ff */
[----:B------:R-:W-:-:S04]  /*14f0*/  UIMAD UR9, UR5, UR9, URZ ;  /* 0x00000009050972a4 */ /* 0x000fc8000f8e02ff */
[----:B------:R-:W-:Y:S02]  /*1500*/  UIADD3 UR11, UP3, UPT, UR9, UR11, URZ ;  /* 0x0000000b090b7290 */ /* 0x000fe4000ff7e0ff */
[----:B------:R-:W-:Y:S02]  /*1510*/  UIADD3.X UR9, UPT, UPT, UR13, UR5, URZ, UP0, !UPT ;  /* 0x000000050d097290 */ /* 0x000fe400087fe4ff */
[----:B------:R-:W-:Y:S02]  /*1520*/  UIMAD.WIDE.U32 UR4, UR11, UR6, URZ ;  /* 0x000000060b0472a5 */ /* 0x000fe4000f8e00ff */
[----:B------:R-:W-:Y:S02]  /*1530*/  UIADD3.X UR9, UPT, UPT, URZ, URZ, UR9, UP3, UP2 ;  /* 0x000000ffff097290 */ /* 0x000fe40009fe4409 */
[----:B------:R-:W-:Y:S02]  /*1540*/  UIADD3 UR4, UP0, UPT, URZ, -UR4, URZ ;  /* 0x80000004ff047290 */ /* 0x000fe4000ff1e0ff */
[----:B------:R-:W-:-:S02]  /*1550*/  UIMAD UR5, UR11, UR7, UR5 ;  /* 0x000000070b0572a4 */ /* 0x000fc4000f8e0205 */
[----:B------:R-:W-:Y:S02]  /*1560*/  UIMAD.WIDE.U32 UR12, UR11, UR4, URZ ;  /* 0x000000040b0c72a5 */ /* 0x000fe4000f8e00ff */
[----:B------:R-:W-:-:S04]  /*1570*/  UIMAD UR5, UR9, UR6, UR5 ;  /* 0x00000006090572a4 */ /* 0x000fc8000f8e0205 */
[----:B------:R-:W-:Y:S01]  /*1580*/  UIADD3.X UR5, UPT, UPT, URZ, ~UR5, URZ, UP0, !UPT ;  /* 0x80000005ff057290 */ /* 0x000fe200087fe4ff */
[----:B------:R-:W-:-:S03]  /*1590*/  UMOV UR10, UR13 ;  /* 0x0000000d000a7c82 */ /* 0x000fc60008000000 */
[----:B------:R-:W-:Y:S02]  /*15a0*/  UIMAD.WIDE.U32 UR10, UP0, UR11, UR5, UR10 ;  /* 0x000000050b0a72a5 */ /* 0x000fe4000f80000a */
[----:B------:R-:W-:Y:S02]  /*15b0*/  UIMAD UR12, UR9, UR5, URZ ;  /* 0x00000005090c72a4 */ /* 0x000fe4000f8e02ff */
[----:B------:R-:W-:Y:S02]  /*15c0*/  UIMAD.WIDE.U32 UR10, UP2, UR9, UR4, UR10 ;  /* 0x00000004090a72a5 */ /* 0x000fe4000f84000a */
[----:B------:R-:W-:Y:S02]  /*15d0*/  UIMAD.WIDE.U32 UR4, UR9, UR5, URZ ;  /* 0x00000005090472a5 */ /* 0x000fe4000f8e00ff */
[----:B------:R-:W-:Y:S02]  /*15e0*/  UIADD3 UR12, UP3, UPT, UR12, UR11, URZ ;  /* 0x0000000b0c0c7290 */ /* 0x000fe4000ff7e0ff */
[----:B------:R-:W-:-:S02]  /*15f0*/  UIADD3.X UR9, UPT, UPT, UR5, UR9, URZ, UP0, !UPT ;  /* 0x0000000905097290 */ /* 0x000fc400087fe4ff */
[----:B------:R-:W-:Y:S01]  /*1600*/  UIMAD.WIDE.U32 UR10, UR12, UR8, URZ ;  /* 0x000000080c0a72a5 */ /* 0x000fe2000f8e00ff */
[----:B------:R-:W-:Y:S01]  /*1610*/  UMOV UR5, URZ ;  /* 0x000000ff00057c82 */ /* 0x000fe20008000000 */
[----:B------:R-:W-:-:S05]  /*1620*/  UIADD3.X UR9, UPT, UPT, URZ, URZ, UR9, UP3, UP2 ;  /* 0x000000ffff097290 */ /* 0x000fca0009fe4409 */
[----:B------:R-:W-:Y:S02]  /*1630*/  UMOV UR4, UR11 ;  /* 0x0000000b00047c82 */ /* 0x000fe40008000000 */
[----:B------:R-:W-:-:S04]  /*1640*/  UIMAD.WIDE.U32 UR4, URZ, UR12, UR4 ;  /* 0x0000000cff0472a5 */ /* 0x000fc8000f8e0004 */
[----:B------:R-:W-:-:S04]  /*1650*/  UIMAD.WIDE.U32 UR4, UP0, UR9, UR8, UR4 ;  /* 0x00000008090472a5 */ /* 0x000fc8000f800004 */
[----:B------:R-:W-:Y:S02]  /*1660*/  UIADD3 UR10, UP2, UPT, URZ, UR5, URZ ;  /* 0x00000005ff0a7290 */ /* 0x000fe4000ff5e0ff */
[----:B------:R-:W-:Y:S02]  /*1670*/  UIADD3.X UR9, UPT, UPT, URZ, URZ, URZ, UP0, !UPT ;  /* 0x000000ffff097290 */ /* 0x000fe400087fe4ff */
[----:B------:R-:W-:Y:S02]  /*1680*/  UIMAD.WIDE.U32 UR4, UR10, UR6, URZ ;  /* 0x000000060a0472a5 */ /* 0x000fe4000f8e00ff */
[----:B------:R-:W-:Y:S02]  /*1690*/  UIADD3.X UR9, UPT, UPT, URZ, UR9, URZ, UP2, !UPT ;  /* 0x00000009ff097290 */ /* 0x000fe400097fe4ff */
[----:B------:R-:W-:Y:S02]  /*16a0*/  UIMAD UR5, UR10, UR7, UR5 ;  /* 0x000000070a0572a4 */ /* 0x000fe4000f8e0205 */
[----:B------:R-:W-:-:S02]  /*16b0*/  UIADD3 UR11, UP2, UPT, -UR4, UR8, URZ ;  /* 0x00000008040b7290 */ /* 0x000fc4000ff5e1ff */
[----:B------:R-:W-:Y:S02]  /*16c0*/  UIMAD UR5, UR9, UR6, UR5 ;  /* 0x00000006090572a4 */ /* 0x000fe4000f8e0205 */
[----:B------:R-:W-:Y:S02]  /*16d0*/  UISETP.GE.U32.AND UP0, UPT, UR11, UR6, UPT ;  /* 0x000000060b00728c */ /* 0x000fe4000bf06070 */
[----:B------:R-:W-:Y:S02]  /*16e0*/  UIADD3.X UR12, UPT, UPT, URZ, ~UR5, URZ, UP2, !UPT ;  /* 0x80000005ff0c7290 */ /* 0x000fe400097fe4ff */
[----:B------:R-:W-:Y:S02]  /*16f0*/  UIADD3 UR5, UP2, UPT, UR11, -UR6, URZ ;  /* 0x800000060b057290 */ /* 0x000fe4000ff5e0ff */
[----:B------:R-:W-:Y:S02]  /*1700*/  UISETP.GE.U32.AND.EX UP0, UPT, UR12, UR7, UPT, UP0 ;  /* 0x000000070c00728c */ /* 0x000fe4000bf06100 */
[----:B------:R-:W-:-:S02]  /*1710*/  UIADD3 UR4, UPT, UPT, UR10, 0x1, URZ ;  /* 0x000000010a047890 */ /* 0x000fc4000fffe0ff */
[----:B------:R-:W-:Y:S02]  /*1720*/  UIADD3.X UR9, UPT, UPT, UR12, ~UR7, URZ, UP2, !UPT ;  /* 0x800000070c097290 */ /* 0x000fe400097fe4ff */
[----:B------:R-:W-:Y:S02]  /*1730*/  USEL UR5, UR5, UR11, UP0 ;  /* 0x0000000b05057287 */ /* 0x000fe40008000000 */
[----:B------:R-:W-:Y:S02]  /*1740*/  USEL UR9, UR9, UR12, UP0 ;  /* 0x0000000c09097287 */ /* 0x000fe40008000000 */
[----:B------:R-:W-:Y:S02]  /*1750*/  USEL UR10, UR4, UR10, UP0 ;  /* 0x0000000a040a7287 */ /* 0x000fe40008000000 */
[----:B------:R-:W-:Y:S02]  /*1760*/  UISETP.GE.U32.AND UP0, UPT, UR5, UR6, UPT ;  /* 0x000000060500728c */ /* 0x000fe4000bf06070 */
[----:B------:R-:W-:-:S02]  /*1770*/  UIADD3 UR5, UPT, UPT, UR10, 0x1, URZ ;  /* 0x000000010a057890 */ /* 0x000fc4000fffe0ff */
[----:B------:R-:W-:-:S04]  /*1780*/  UISETP.GE.U32.AND.EX UP0, UPT, UR9, UR7, UPT, UP0 ;  /* 0x000000070900728c */ /* 0x000fc8000bf06100 */
[----:B------:R-:W-:Y:S02]  /*1790*/  USEL UR5, UR5, UR10, UP0 ;  /* 0x0000000a05057287 */ /* 0x000fe40008000000 */
[----:B------:R-:W-:Y:S02]  /*17a0*/  UISETP.NE.U32.AND UP0, UPT, UR14, URZ, UPT ;  /* 0x000000ff0e00728c */ /* 0x000fe4000bf05070 */
[----:B------:R-:W-:Y:S02]  /*17b0*/  UIADD3 UR4, UPT, UPT, URZ, -UR5, URZ ;  /* 0x80000005ff047290 */ /* 0x000fe4000fffe0ff */
[----:B------:R-:W-:Y:S02]  /*17c0*/  UISETP.NE.AND.EX UP0, UPT, UR15, URZ, UPT, UP0 ;  /* 0x000000ff0f00728c */ /* 0x000fe4000bf05300 */
[----:B------:R-:W-:-:S04]  /*17d0*/  USEL UR5, UR4, UR5, !UP1 ;  /* 0x0000000504057287 */ /* 0x000fc8000c800000 */
[----:B------:R-:W-:Y:S01]  /*17e0*/  USEL UR5, UR5, 0xffffffff, UP0 ;  /* 0xffffffff05057887 */ /* 0x000fe20008000000 */
[----:B------:R-:W-:Y:S11]  /*17f0*/  RET.REL.NODEC R2 `(_ZN2at6native49_GLOBAL__N__09e94e3a_16_AveragePool3d_cu_a8eae74c44avg_pool3d_single_backward_out_frame_stride1IN3c108BFloat16EfEEvNS_27GenericPackedTensorAccessorIKT_Lm4ENS_16DefaultPtrTraitsElEENS5_IS6_Lm4ES8_lEEiiiT0_i) ;  /* 0xffffffe802007950 */ /* 0x000ff60003c3ffff */
.L_x_306:
        /* <DEDUP_REMOVED lines=16> */
.L_x_1008:


//--------------------- .text._ZN2at6native49_GLOBAL__N__09e94e3a_16_AveragePool3d_cu_a8eae74c44avg_pool3d_single_backward_out_frame_stride1IN3c104HalfEfEEvNS_27GenericPackedTensorAccessorIKT_Lm4ENS_16DefaultPtrTraitsElEENS5_IS6_Lm4ES8_lEEiiiT0_i --------------------------
	.section	.text._ZN2at6native49_GLOBAL__N__09e94e3a_16_AveragePool3d_cu_a8eae74c44avg_pool3d_single_backward_out_frame_stride1IN3c104HalfEfEEvNS_27GenericPackedTensorAccessorIKT_Lm4ENS_16DefaultPtrTraitsElEENS5_IS6_Lm4ES8_lEEiiiT0_i,"ax",@progbits
	.align	128
.text._ZN2at6native49_GLOBAL__N__09e94e3a_16_AveragePool3d_cu_a8eae74c44avg_pool3d_single_backward_out_frame_stride1IN3c104HalfEfEEvNS_27GenericPackedTensorAccessorIKT_Lm4ENS_16DefaultPtrTraitsElEENS5_IS6_Lm4ES8_lEEiiiT0_i:
        .type           _ZN2at6native49_GLOBAL__N__09e94e3a_16_AveragePool3d_cu_a8eae74c44avg_pool3d_single_backward_out_frame_stride1IN3c104HalfEfEEvNS_27GenericPackedTensorAccessorIKT_Lm4ENS_16DefaultPtrTraitsElEENS5_IS6_Lm4ES8_lEEiiiT0_i,@function
        .size           _ZN2at6native49_GLOBAL__N__09e94e3a_16_AveragePool3d_cu_a8eae74c44avg_pool3d_single_backward_out_frame_stride1IN3c104HalfEfEEvNS_27GenericPackedTensorAccessorIKT_Lm4ENS_16DefaultPtrTraitsElEENS5_IS6_Lm4ES8_lEEiiiT0_i,(.L_x_1010 - _ZN2at6native49_GLOBAL__N__09e94e3a_16_AveragePool3d_cu_a8eae74c44avg_pool3d_single_backward_out_frame_stride1IN3c104HalfEfEEvNS_27GenericPackedTensorAccessorIKT_Lm4ENS_16DefaultPtrTraitsElEENS5_IS6_Lm4ES8_lEEiiiT0_i)
        .other          _ZN2at6native49_GLOBAL__N__09e94e3a_16_AveragePool3d_cu_a8eae74c44avg_pool3d_single_backward_out_frame_stride1IN3c104HalfEfEEvNS_27GenericPackedTensorAccessorIKT_Lm4ENS_16DefaultPtrTraitsElEENS5_IS6_Lm4ES8_lEEiiiT0_i,@"STO_CUDA_ENTRY STV_DEFAULT"
_ZN2at6native49_GLOBAL__N__09e94e3a_16_AveragePool3d_cu_a8eae74c44avg_pool3d_single_backward_out_frame_stride1IN3c104HalfEfEEvNS_27GenericPackedTensorAccessorIKT_Lm4ENS_16DefaultPtrTraitsElEENS5_IS6_Lm4ES8_lEEiiiT0_i:
        /* <DEDUP_REMOVED lines=20> */
[----:B0-----:R-:W-:-:S06]  /*0140*/  IADD3 R2, PT, PT, R0, 0xffffffe, RZ ;  /* 0x0ffffffe00027810 */ /* 0x001fcc0007ffe0ff */
        /* <DEDUP_REMOVED lines=17> */
.L_x_307:
[----:B------:R-:W-:-:S07]  /*0260*/  MOV R4, 0x280 ;  /* 0x0000028000047802 */ /* 0x000fce0000000f00 */
[----:B------:R-:W-:Y:S05]  /*0270*/  CALL.REL.NOINC `($__internal_11_$__cuda_sm20_div_s64) ;  /* 0x00000010002c7944 */ /* 0x000fea0003c00000 */
[----:B------:R-:W0:Y:S01]  /*0280*/  LDCU UR4, c[0x0][0x3d8] ;  /* 0x00007b00ff0477ac */ /* 0x000e220008000800 */
[----:B------:R-:W-:-:S04]  /*0290*/  UIADD3 UR10, UPT, UPT, -UR5, URZ, URZ ;  /* 0x000000ff050a7290 */ /* 0x000fc8000fffe1ff */
[----:B0-----:R-:W-:-:S12]  /*02a0*/  UIMAD UR10, UR10, UR4, UR8 ;  /* 0x000000040a0a72a4 */ /* 0x001fd8000f8e0208 */
.L_x_308:
        /* <DEDUP_REMOVED lines=12> */
[----:B------:R-:W-:-:S05]  /*0370*/  HFMA2 R17, -RZ, RZ, 0, 0 ;  /* 0x00000000ff117431 */ /* 0x000fca00000001ff */
[----:B------:R-:W2:Y:S01]  /*0380*/  LDC R18, c[0x0][0x390] ;  /* 0x0000e400ff127b82 */ /* 0x000ea20000000800 */
[----:B0-----:R-:W-:-:S04]  /*0390*/  IADD3 R0, PT, PT, RZ, -R2, RZ ;  /* 0x80000002ff007210 */ /* 0x001fc80007ffe0ff */
[----:B------:R-:W-:-:S04]  /*03a0*/  VIADDMNMX R0, R0, R5, 0xffffffff, !PT ;  /* 0xffffffff00007446 */ /* 0x000fc80007800105 */
[----:B------:R-:W-:Y:S02]  /*03b0*/  R2UR UR4, R0 ;  /* 0x00000000000472ca */ /* 0x000fe400000e0000 */
[----:B--2---:R-:W-:-:S11]  /*03c0*/  VIADDMNMX R18, R5, 0x1, R18, PT ;  /* 0x0000000105127846 */ /* 0x004fd60003800112 */
[----:B------:R-:W-:Y:S02]  /*03d0*/  UIADD3 UR11, UPT, UPT, UR4, 0x1, URZ ;  /* 0x00000001040b7890 */ /* 0x000fe4000fffe0ff */
[----:B------:R-:W-:-:S04]  /*03e0*/  USHF.R.S32.HI UR4, URZ, 0x1f, UR5 ;  /* 0x0000001fff047899 */ /* 0x000fc80008011405 */
[----:B------:R-:W-:-:S13]  /*03f0*/  ISETP.LE.AND P0, PT, R18, UR11, PT ;  /* 0x0000000b12007c0c */ /* 0x000fda000bf03270 */
[----:B-1----:R-:W-:Y:S05]  /*0400*/  @P0 BRA `(.L_x_309) ;  /* 0x0000000c00540947 */ /* 0x002fea0003800000 */
[----:B------:R-:W0:Y:S01]  /*0410*/  LDC R0, c[0x0][0x418] ;  /* 0x00010600ff007b82 */ /* 0x000e220000000800 */
[----:B------:R-:W1:Y:S01]  /*0420*/  LDCU.64 UR8, c[0x0][0x3b8] ;  /* 0x00007700ff0877ac */ /* 0x000e620008000a00 */
[----:B------:R-:W-:Y:S02]  /*0430*/  VIADDMNMX R16, R20, -R3, 0xffffffff, !PT ;  /* 0xffffffff14107446 */ /* 0x000fe40007800903 */
[----:B------:R-:W-:Y:S01]  /*0440*/  MOV R17, RZ ;  /* 0x000000ff00117202 */ /* 0x000fe20000000f00 */
[----:B------:R-:W2:Y:S02]  /*0450*/  LDCU.64 UR14, c[0x0][0x3c0] ;  /* 0x00007800ff0e77ac */ /* 0x000ea40008000a00 */
[----:B------:R-:W-:Y:S01]  /*0460*/  VIADD R16, R16, 0x1 ;  /* 0x0000000110107836 */ /* 0x000fe20000000000 */
[----:B------:R-:W3:Y:S01]  /*0470*/  LDC R14, c[0x0][0x3a0] ;  /* 0x0000e800ff0e7b82 */ /* 0x000ee20000000800 */
[----:B------:R-:W4:Y:S02]  /*0480*/  LDCU.64 UR6, c[0x0][0x3a8] ;  /* 0x00007500ff0677ac */ /* 0x000f240008000a00 */
[----:B-1----:R-:W-:-:S04]  /*0490*/  IMAD.WIDE.U32 R2, R16, UR8, RZ ;  /* 0x0000000810027c25 */ /* 0x002fc8000f8e00ff */
[----:B------:R-:W-:Y:S01]  /*04a0*/  IMAD R3, R16, UR9, R3 ;  /* 0x0000000910037c24 */ /* 0x000fe2000f8e0203 */
[----:B0-----:R-:W-:Y:S01]  /*04b0*/  VIADDMNMX R9, R19, -R0, 0xffffffff, !PT ;  /* 0xffffffff13097446 */ /* 0x001fe20007800900 */
[----:B------:R-:W0:Y:S01]  /*04c0*/  LDCU.64 UR8, c[0x0][0x380] ;  /* 0x00007000ff0877ac */ /* 0x000e220008000a00 */
[----:B----4-:R-:W-:Y:S02]  /*04d0*/  MOV R13, UR6 ;  /* 0x00000006000d7c02 */ /* 0x010fe40008000f00 */
[----:B------:R-:W-:Y:S01]  /*04e0*/  IADD3 R15, PT, PT, R9, 0x1, RZ ;  /* 0x00000001090f7810 */ /* 0x000fe20007ffe0ff */
[----:B------:R-:W-:Y:S01]  /*04f0*/  UIMAD UR4, UR4, UR6, URZ ;  /* 0x00000006040472a4 */ /* 0x000fe2000f8e02ff */
[----:B---3--:R-:W-:Y:S02]  /*0500*/  VIADDMNMX R14, R19, 0x1, R14, PT ;  /* 0x00000001130e7846 */ /* 0x008fe4000380010e */
[----:B------:R-:W-:Y:S01]  /*0510*/  UMOV UR6, UR11 ;  /* 0x0000000b00067c82 */ /* 0x000fe20008000000 */
[C---:B--2---:R-:W-:Y:S01]  /*0520*/  IMAD R11, R15.reuse, UR15, RZ ;  /* 0x0000000f0f0b7c24 */ /* 0x044fe2000f8e02ff */
[----:B------:R-:W-:Y:S01]  /*0530*/  UIMAD UR4, UR5, UR7, UR4 ;  /* 0x00000007050472a4 */ /* 0x000fe2000f8e0204 */
[----:B------:R-:W-:-:S04]  /*0540*/  IMAD.WIDE.U32 R6, R15, UR14, RZ ;  /* 0x0000000e0f067c25 */ /* 0x000fc8000f8e00ff */
[----:B------:R-:W-:Y:S01]  /*0550*/  IMAD.WIDE.U32 R4, R15, UR14, R2 ;  /* 0x0000000e0f047c25 */ /* 0x000fe2000f8e0002 */
[----:B------:R-:W-:Y:S01]  /*0560*/  IADD3 R7, PT, PT, R7, R11, RZ ;  /* 0x0000000b07077210 */ /* 0x000fe20007ffe0ff */
[----:B------:R-:W1:Y:S02]  /*0570*/  LDCU.64 UR14, c[0x0][0x3b0] ;  /* 0x00007600ff0e77ac */ /* 0x000e640008000a00 */
[----:B------:R-:W-:Y:S01]  /*0580*/  IMAD.IADD R5, R11, 0x1, R5 ;  /* 0x000000010b057824 */ /* 0x000fe200078e0205 */
[----:B------:R-:W-:Y:S01]  /*0590*/  LOP3.LUT R11, RZ, R9, RZ, 0x33, !PT ;  /* 0x00000009ff0b7212 */ /* 0x000fe200078e33ff */
[C---:B------:R-:W-:Y:S01]  /*05a0*/  IMAD.WIDE.U32 R6, R13.reuse, UR5, R6 ;  /* 0x000000050d067c25 */ /* 0x040fe2000f8e0006 */
[C---:B------:R-:W-:Y:S01]  /*05b0*/  IADD3 R9, PT, PT, R14.reuse, -0x2, -R9 ;  /* 0xfffffffe0e097810 */ /* 0x040fe20007ffe809 */
[----:B0-----:R-:W-:Y:S01]  /*05c0*/  UIADD3 UR8, UP0, UPT, UR8, 0x10, URZ ;  /* 0x0000001008087890 */ /* 0x001fe2000ff1e0ff */
[----:B------:R-:W-:Y:S01]  /*05d0*/  IADD3 R11, PT, PT, R14, R11, RZ ;  /* 0x0000000b0e0b7210 */ /* 0x000fe20007ffe0ff */
[----:B------:R-:W-:Y:S01]  /*05e0*/  IMAD.WIDE.U32 R4, R13, UR5, R4 ;  /* 0x000000050d047c25 */ /* 0x000fe2000f8e0004 */
[----:B------:R-:W-:Y:S01]  /*05f0*/  IADD3 R2, P0, PT, R2, R6, RZ ;  /* 0x0000000602027210 */ /* 0x000fe20007f1e0ff */
[----:B------:R-:W0:Y:S01]  /*0600*/  LDC R13, c[0x0][0x398] ;  /* 0x0000e600ff0d7b82 */ /* 0x000e220000000800 */
[----:B------:R-:W-:Y:S01]  /*0610*/  LOP3.LUT R23, R11, 0xf, RZ, 0xc0, !PT ;  /* 0x0000000f0b177812 */ /* 0x000fe200078ec0ff */
[----:B------:R-:W-:Y:S01]  /*0620*/  UIADD3.X UR9, UPT, UPT, URZ, UR9, URZ, UP0, !UPT ;  /* 0x00000009ff097290 */ /* 0x000fe200087fe4ff */
[----:B------:R-:W-:-:S02]  /*0630*/  IADD3.X R3, PT, PT, R3, UR4, R7, P0, !PT ;  /* 0x0000000403037c10 */ /* 0x000fc400087fe407 */
[----:B------:R-:W-:Y:S01]  /*0640*/  LOP3.LUT R22, R11, 0x7, RZ, 0xc0, !PT ;  /* 0x000000070b167812 */ /* 0x000fe200078ec0ff */
[----:B------:R-:W-:Y:S01]  /*0650*/  VIADD R0, R23, 0xffffffff ;  /* 0xffffffff17007836 */ /* 0x000fe20000000000 */
[----:B------:R-:W-:Y:S01]  /*0660*/  IADD3 R5, PT, PT, R5, UR4, RZ ;  /* 0x0000000405057c10 */ /* 0x000fe2000fffe0ff */
[----:B-1----:R-:W-:Y:S01]  /*0670*/  UIMAD UR4, UR11, UR15, URZ ;  /* 0x0000000f0b0472a4 */ /* 0x002fe2000f8e02ff */
[----:B------:R-:W-:Y:S02]  /*0680*/  MOV R7, UR14 ;  /* 0x0000000e00077c02 */ /* 0x000fe40008000f00 */
[----:B------:R-:W-:Y:S02]  /*0690*/  ISETP.GE.U32.AND P2, PT, R0, 0x7, PT ;  /* 0x000000070000780c */ /* 0x000fe40003f46070 */
[----:B------:R-:W-:Y:S01]  /*06a0*/  IADD3 R6, PT, PT, R22, -0x1, RZ ;  /* 0xffffffff16067810 */ /* 0x000fe20007ffe0ff */
[----:B------:R-:W-:Y:S01]  /*06b0*/  IMAD.WIDE.U32 R2, R7, UR11, R2 ;  /* 0x0000000b07027c25 */ /* 0x000fe2000f8e0002 */
[----:B------:R-:W-:-:S02]  /*06c0*/  LOP3.LUT R0, R11, 0xfffffff0, RZ, 0xc0, !PT ;  /* 0xfffffff00b007812 */ /* 0x000fc400078ec0ff */
[----:B------:R-:W-:Y:S01]  /*06d0*/  LOP3.LUT R12, R11, 0x3, RZ, 0xc0, !PT ;  /* 0x000000030b0c7812 */ /* 0x000fe200078ec0ff */
[----:B------:R-:W-:Y:S01]  /*06e0*/  IMAD.WIDE.U32 R4, R7, UR11, R4 ;  /* 0x0000000b07047c25 */ /* 0x000fe2000f8e0004 */
[----:B------:R-:W-:Y:S02]  /*06f0*/  ISETP.GE.U32.AND P3, PT, R6, 0x3, PT ;  /* 0x000000030600780c */ /* 0x000fe40003f66070 */
[----:B------:R-:W-:Y:S02]  /*0700*/  IADD3 R11, PT, PT, -R0, RZ, RZ ;  /* 0x000000ff000b7210 */ /* 0x000fe40007ffe1ff */
[----:B------:R-:W-:Y:S01]  /*0710*/  ISETP.GE.U32.AND P1, PT, R9, 0xf, PT ;  /* 0x0000000f0900780c */ /* 0x000fe20003f26070 */
[----:B------:R-:W-:Y:S01]  /*0720*/  VIADD R9, R5, UR4 ;  /* 0x0000000405097c36 */ /* 0x000fe20008000000 */
[----:B0-----:R-:W-:Y:S02]  /*0730*/  VIADDMNMX R13, R20, 0x1, R13, PT ;  /* 0x00000001140d7846 */ /* 0x001fe4000380010d */
[----:B------:R-:W-:Y:S01]  /*0740*/  IADD3 R10, PT, PT, R3, UR4, RZ ;  /* 0x00000004030a7c10 */ /* 0x000fe2000fffe0ff */
[----:B------:R-:W-:-:S08]  /*0750*/  UMOV UR4, URZ ;  /* 0x000000ff00047c82 */ /* 0x000fd00008000000 */
.L_x_322:
[----:B------:R-:W-:Y:S01]  /*0760*/  ISETP.GE.AND P4, PT, R16, R13, PT ;  /* 0x0000000d1000720c */ /* 0x000fe20003f86270 */
[----:B------:R-:W-:Y:S01]  /*0770*/  UIADD3 UR6, UPT, UPT, UR6, 0x1, URZ ;  /* 0x0000000106067890 */ /* 0x000fe2000fffe0ff */
[----:B------:R-:W-:Y:S05]  /*0780*/  BSSY.RECONVERGENT B1, `(.L_x_310) ;  /* 0x0000099000017945 */ /* 0x000fea0003800200 */
[----:B------:R-:W-:-:S06]  /*0790*/  ISETP.NE.AND P0, PT, R18, UR6, PT ;  /* 0x0000000612007c0c */ /* 0x000fcc000bf05270 */
[----:B------:R-:W-:Y:S07]  /*07a0*/  @P4 BRA `(.L_x_311) ;  /* 0x0000000800584947 */ /* 0x000fee0003800000 */
[----:B------:R-:W-:Y:S02]  /*07b0*/  MOV R8, R16 ;  /* 0x0000001000087202 */ /* 0x000fe40000000f00 */
[----:B------:R-:W-:-:S07]  /*07c0*/  MOV R0, UR4 ;  /* 0x0000000400007c02 */ /* 0x000fce0008000f00 */
.L_x_321:
[----:B------:R-:W-:Y:S01]  /*07d0*/  ISETP.GE.AND P5, PT, R15, R14, PT ;  /* 0x0000000e0f00720c */ /* 0x000fe20003fa6270 */
[----:B------:R-:W-:Y:S01]  /*07e0*/  BSSY.RECONVERGENT B0, `(.L_x_312) ;  /* 0x000008f000007945 */ /* 0x000fe20003800200 */
[----:B------:R-:W-:-:S04]  /*07f0*/  IADD3 R8, PT, PT, R8, 0x1, RZ ;  /* 0x0000000108087810 */ /* 0x000fc80007ffe0ff */
[----:B------:R-:W-:-:S07]  /*0800*/  ISETP.NE.AND P4, PT, R8, R13, PT ;  /* 0x0000000d0800720c */ /* 0x000fce0003f85270 */
[----:B------:R-:W-:Y:S06]  /*0810*/  @P5 BRA `(.L_x_313) ;  /* 0x00000008002c5947 */ /* 0x000fec0003800000 */
[----:B------:R-:W-:Y:S01]  /*0820*/  BSSY.RECONVERGENT B2, `(.L_x_314) ;  /* 0x000003d000027945 */ /* 0x000fe20003800200 */
[----:B------:R-:W-:-:S03]  /*0830*/  MOV R21, R0 ;  /* 0x0000000000157202 */ /* 0x000fc60000000f00 */
[----:B------:R-:W-:Y:S05]  /*0840*/  @!P1 BRA `(.L_x_315) ;  /* 0x0000000000e89947 */ /* 0x000fea0003800000 */
[----:B------:R-:W-:Y:S01]  /*0850*/  IMAD.MOV.U32 R24, RZ, RZ, R11 ;  /* 0x000000ffff187224 */ /* 0x000fe200078e000b */
[----:B------:R-:W-:-:S07]  /*0860*/  MOV R21, R0 ;  /* 0x0000000000157202 */ /* 0x000fce0000000f00 */
.L_x_316:
[----:B------:R-:W-:-:S04]  /*0870*/  IADD3 R7, P5, PT, R21, R2, RZ ;  /* 0x0000000215077210 */ /* 0x000fc80007fbe0ff */
[----:B------:R-:W-:Y:S02]  /*0880*/  LEA.HI.X.SX32 R26, R21, R10, 0x1, P5 ;  /* 0x0000000a151a7211 */ /* 0x000fe400028f0eff */
[----:B------:R-:W-:-:S04]  /*0890*/  LEA R6, P5, R7, UR8, 0x1 ;  /* 0x0000000807067c11 */ /* 0x000fc8000f8a08ff */
[----:B------:R-:W-:-:S05]  /*08a0*/  LEA.HI.X R7, R7, UR9, R26, 0x1, P5 ;  /* 0x0000000907077c11 */ /* 0x000fca000a8f0c1a */
[----:B------:R-:W2:Y:S04]  /*08b0*/  LDG.E.U16 R25, desc[UR12][R6.64+-0x10] ;  /* 0xfffff00c06197981 */ /* 0x000ea8000c1e1500 */
[----:B------:R-:W3:Y:S01]  /*08c0*/  LDG.E.U16 R27, desc[UR12][R6.64+-0xc] ;  /* 0xfffff40c061b7981 */ /* 0x000ee2000c1e1500 */
[----:B--2---:R-:W-:-:S03]  /*08d0*/  HADD2.F32 R26, -RZ, R25.H0_H0 ;  /* 0x20000019ff1a7230 */ /* 0x004fc60000004100 */
[----:B------:R-:W2:Y:S02]  /*08e0*/  LDG.E.U16 R25, desc[UR12][R6.64+-0xe] ;  /* 0xfffff20c06197981 */ /* 0x000ea4000c1e1500 */
[----:B------:R-:W-:Y:S02]  /*08f0*/  FADD.FTZ R28, R26, R17 ;  /* 0x000000111a1c7221 */ /* 0x000fe40000010000 */
[----:B------:R-:W4:Y:S04]  /*0900*/  LDG.E.U16 R26, desc[UR12][R6.64+-0xa] ;  /* 0xfffff60c061a7981 */ /* 0x000f28000c1e1500 */
[----:B------:R-:W5:Y:S01]  /*0910*/  LDG.E.U16 R17, desc[UR12][R6.64+-0x8] ;  /* 0xfffff80c06117981 */ /* 0x000f62000c1e1500 */
[----:B--2---:R-:W-:-:S05]  /*0920*/  HADD2.F32 R25, -RZ, R25.H0_H0 ;  /* 0x20000019ff197230 */ /* 0x004fca0000004100 */
[----:B------:R-:W-:Y:S01]  /*0930*/  FADD.FTZ R25, R28, R25 ;  /* 0x000000191c197221 */ /* 0x000fe20000010000 */
[----:B---3--:R-:W-:Y:S02]  /*0940*/  HADD2.F32 R28, -RZ, R27.H0_H0 ;  /* 0x2000001bff1c7230 */ /* 0x008fe40000004100 */
[----:B----4-:R-:W-:Y:S01]  /*0950*/  HADD2.F32 R26, -RZ, R26.H0_H0 ;  /* 0x2000001aff1a7230 */ /* 0x010fe20000004100 */
[----:B------:R-:W2:Y:S02]  /*0960*/  LDG.E.U16 R27, desc[UR12][R6.64+-0x4] ;  /* 0xfffffc0c061b7981 */ /* 0x000ea4000c1e1500 */
[----:B------:R-:W-:-:S04]  /*0970*/  FADD.FTZ R25, R25, R28 ;  /* 0x0000001c19197221 */ /* 0x000fc80000010000 */
[----:B------:R-:W-:Y:S01]  /*0980*/  FADD.FTZ R25, R25, R26 ;  /* 0x0000001a19197221 */ /* 0x000fe20000010000 */
[----:B-----5:R-:W-:Y:S02]  /*0990*/  HADD2.F32 R26, -RZ, R17.H0_H0 ;  /* 0x20000011ff1a7230 */ /* 0x020fe40000004100 */
[----:B------:R-:W3:Y:S03]  /*09a0*/  LDG.E.U16 R17, desc[UR12][R6.64+-0x6] ;  /* 0xfffffa0c06117981 */ /* 0x000ee6000c1e1500 */
[----:B------:R-:W-:Y:S02]  /*09b0*/  FADD.FTZ R28, R25, R26 ;  /* 0x0000001a191c7221 */ /* 0x000fe40000010000 */
[----:B------:R-:W4:Y:S04]  /*09c0*/  LDG.E.U16 R26, desc[UR12][R6.64+-0x2] ;  /* 0xfffffe0c061a7981 */ /* 0x000f28000c1e1500 */
[----:B------:R-:W5:Y:S01]  /*09d0*/  LDG.E.U16 R25, desc[UR12][R6.64] ;  /* 0x0000000c06197981 */ /* 0x000f62000c1e1500 */
[----:B---3--:R-:W-:-:S05]  /*09e0*/  HADD2.F32 R17, -RZ, R17.H0_H0 ;  /* 0x20000011ff117230 */ /* 0x008fca0000004100 */
[----:B------:R-:W-:Y:S01]  /*09f0*/  FADD.FTZ R17, R28, R17 ;  /* 0x000000111c117221 */ /* 0x000fe20000010000 */
[----:B--2---:R-:W-:Y:S02]  /*0a00*/  HADD2.F32 R28, -RZ, R27.H0_H0 ;  /* 0x2000001bff1c7230 */ /* 0x004fe40000004100 */
[----:B----4-:R-:W-:Y:S01]  /*0a10*/  HADD2.F32 R26, -RZ, R26.H0_H0 ;  /* 0x2000001aff1a7230 */ /* 0x010fe20000004100 */
[----:B------:R-:W2:Y:S02]  /*0a20*/  LDG.E.U16 R27, desc[UR12][R6.64+0x4] ;  /* 0x0000040c061b7981 */ /* 0x000ea4000c1e1500 */
[----:B------:R-:W-:-:S04]  /*0a30*/  FADD.FTZ R17, R17, R28 ;  /* 0x0000001c11117221 */ /* 0x000fc80000010000 */
[----:B------:R-:W-:Y:S02]  /*0a40*/  FADD.FTZ R26, R17, R26 ;  /* 0x0000001a111a7221 */ /* 0x000fe40000010000 */
[----:B------:R-:W3:Y:S01]  /*0a50*/  LDG.E.U16 R17, desc[UR12][R6.64+0x2] ;  /* 0x0000020c06117981 */ /* 0x000ee2000c1e1500 */
[----:B-----5:R-:W-:-:S05]  /*0a60*/  HADD2.F32 R25, -RZ, R25.H0_H0 ;  /* 0x20000019ff197230 */ /* 0x020fca0000004100 */
        /* <DEDUP_REMOVED lines=8> */
[----:B------:R-:W-:Y:S02]  /*0af0*/  FADD.FTZ R17, R17, R28 ;  /* 0x0000001c11117221 */ /* 0x000fe40000010000 */
[----:B------:R-:W3:Y:S02]  /*0b00*/  LDG.E.U16 R28, desc[UR12][R6.64+0xe] ;  /* 0x00000e0c061c7981 */ /* 0x000ee4000c1e1500 */
[----:B------:R-:W-:Y:S01]  /*0b10*/  FADD.FTZ R17, R17, R26 ;  /* 0x0000001a11117221 */ /* 0x000fe20000010000 */
[----:B-----5:R-:W-:-:S02]  /*0b20*/  HADD2.F32 R26, -RZ, R25.H0_H0 ;  /* 0x20000019ff1a7230 */ /* 0x020fc40000004100 */
[----:B------:R-:W4:Y:S01]  /*0b30*/  LDG.E.U16 R25, desc[UR12][R6.64+0xa] ;  /* 0x00000a0c06197981 */ /* 0x000f22000c1e1500 */
[----:B------:R-:W-:Y:S02]  /*0b40*/  IADD3 R24, PT, PT, R24, 0x10, RZ ;  /* 0x0000001018187810 */ /* 0x000fe40007ffe0ff */
[----:B------:R-:W-:Y:S02]  /*0b50*/  FADD.FTZ R17, R17, R26 ;  /* 0x0000001a11117221 */ /* 0x000fe40000010000 */
[----:B------:R-:W-:Y:S02]  /*0b60*/  ISETP.NE.AND P5, PT, R24, RZ, PT ;  /* 0x000000ff1800720c */ /* 0x000fe40003fa5270 */
[----:B------:R-:W-:Y:S01]  /*0b70*/  IADD3 R21, PT, PT, R21, 0x10, RZ ;  /* 0x0000001015157810 */ /* 0x000fe20007ffe0ff */
[----:B----4-:R-:W-:-:S05]  /*0b80*/  HADD2.F32 R26, -RZ, R25.H0_H0 ;  /* 0x20000019ff1a7230 */ /* 0x010fca0000004100 */
[----:B------:R-:W-:Y:S01]  /*0b90*/  FADD.FTZ R17, R17, R26 ;  /* 0x0000001a11117221 */ /* 0x000fe20000010000 */
[----:B--2---:R-:W-:Y:S02]  /*0ba0*/  HADD2.F32 R26, -RZ, R27.H0_H0 ;  /* 0x2000001bff1a7230 */ /* 0x004fe40000004100 */
[----:B---3--:R-:W-:-:S03]  /*0bb0*/  HADD2.F32 R28, -RZ, R28.H0_H0 ;  /* 0x2000001cff1c7230 */ /* 0x008fc60000004100 */
[----:B------:R-:W-:-:S04]  /*0bc0*/  FADD.FTZ R17, R17, R26 ;  /* 0x0000001a11117221 */ /* 0x000fc80000010000 */
[----:B------:R-:W-:Y:S01]  /*0bd0*/  FADD.FTZ R17, R17, R28 ;  /* 0x0000001c11117221 */ /* 0x000fe20000010000 */
[----:B------:R-:W-:Y:S06]  /*0be0*/  @P5 BRA `(.L_x_316) ;  /* 0xfffffffc00205947 */ /* 0x000fec000383ffff */
.L_x_315:
[----:B------:R-:W-:Y:S05]  /*0bf0*/  BSYNC.RECONVERGENT B2 ;  /* 0x0000000000027941 */ /* 0x000fea0003800200 */
.L_x_314:
        /* <DEDUP_REMOVED lines=14> */
[----:B--2---:R-:W-:-:S02]  /*0ce0*/  HADD2.F32 R26, -RZ, R26.H0_H0 ;  /* 0x2000001aff1a7230 */ /* 0x004fc40000004100 */
[----:B---3--:R-:W-:-:S03]  /*0cf0*/  HADD2.F32 R27, -RZ, R27.H0_H0 ;  /* 0x2000001bff1b7230 */ /* 0x008fc60000004100 */
[----:B------:R-:W-:Y:S02]  /*0d00*/  FADD.FTZ R26, R17, R26 ;  /* 0x0000001a111a7221 */ /* 0x000fe40000010000 */
[----:B------:R-:W2:Y:S01]  /*0d10*/  LDG.E.U16 R17, desc[UR12][R6.64+0xc] ;  /* 0x00000c0c06117981 */ /* 0x000ea2000c1e1500 */
[----:B----4-:R-:W-:Y:S02]  /*0d20*/  HADD2.F32 R25, -RZ, R25.H0_H0 ;  /* 0x20000019ff197230 */ /* 0x010fe40000004100 */
[----:B------:R-:W-:Y:S02]  /*0d30*/  FADD.FTZ R26, R26, R27 ;  /* 0x0000001b1a1a7221 */ /* 0x000fe40000010000 */
[----:B------:R-:W3:Y:S01]  /*0d40*/  LDG.E.U16 R27, desc[UR12][R6.64+0xa] ;  /* 0x00000a0c061b7981 */ /* 0x000ee2000c1e1500 */
[----:B-----5:R-:W-:Y:S02]  /*0d50*/  HADD2.F32 R24, -RZ, R24.H0_H0 ;  /* 0x20000018ff187230 */ /* 0x020fe40000004100 */
[----:B------:R-:W-:-:S02]  /*0d60*/  FADD.FTZ R25, R26, R25 ;  /* 0x000000191a197221 */ /* 0x000fc40000010000 */
[----:B------:R-:W4:Y:S02]  /*0d70*/  LDG.E.U16 R26, desc[UR12][R6.64+0x8] ;  /* 0x0000080c061a7981 */ /* 0x000f24000c1e1500 */
[----:B------:R-:W-:Y:S02]  /*0d80*/  FADD.FTZ R25, R25, R24 ;  /* 0x0000001819197221 */ /* 0x000fe40000010000 */
[----:B------:R-:W5:Y:S01]  /*0d90*/  LDG.E.U16 R24, desc[UR12][R6.64+0xe] ;  /* 0x00000e0c06187981 */ /* 0x000f62000c1e1500 */
[----:B------:R-:W-:Y:S01]  /*0da0*/  IADD3 R21, PT, PT, R21, 0x8, RZ ;  /* 0x0000000815157810 */ /* 0x000fe20007ffe0ff */
[----:B----4-:R-:W-:-:S05]  /*0db0*/  HADD2.F32 R26, -RZ, R26.H0_H0 ;  /* 0x2000001aff1a7230 */ /* 0x010fca0000004100 */
[----:B------:R-:W-:Y:S01]  /*0dc0*/  FADD.FTZ R25, R25, R26 ;  /* 0x0000001a19197221 */ /* 0x000fe20000010000 */
[----:B---3--:R-:W-:Y:S02]  /*0dd0*/  HADD2.F32 R26, -RZ, R27.H0_H0 ;  /* 0x2000001bff1a7230 */ /* 0x008fe40000004100 */
[----:B--2---:R-:W-:-:S03]  /*0de0*/  HADD2.F32 R28, -RZ, R17.H0_H0 ;  /* 0x20000011ff1c7230 */ /* 0x004fc60000004100 */
[----:B------:R-:W-:Y:S01]  /*0df0*/  FADD.FTZ R25, R25, R26 ;  /* 0x0000001a19197221 */ /* 0x000fe20000010000 */
[----:B-----5:R-:W-:-:S03]  /*0e00*/  HADD2.F32 R24, -RZ, R24.H0_H0 ;  /* 0x20000018ff187230 */ /* 0x020fc60000004100 */
[----:B------:R-:W-:-:S04]  /*0e10*/  FADD.FTZ R25, R25, R28 ;  /* 0x0000001c19197221 */ /* 0x000fc80000010000 */
[----:B------:R-:W-:-:S07]  /*0e20*/  FADD.FTZ R17, R25, R24 ;  /* 0x0000001819117221 */ /* 0x000fce0000010000 */
.L_x_318:
[----:B------:R-:W-:Y:S05]  /*0e30*/  BSYNC.RECONVERGENT B2 ;  /* 0x0000000000027941 */ /* 0x000fea0003800200 */
.L_x_317:
        /* <DEDUP_REMOVED lines=13> */
[----:B------:R-:W-:-:S02]  /*0f10*/  VIADD R21, R21, 0x4 ;  /* 0x0000000415157836 */ /* 0x000fc40000000000 */
[----:B--2---:R-:W-:Y:S02]  /*0f20*/  HADD2.F32 R26, -RZ, R26.H0_H0 ;  /* 0x2000001aff1a7230 */ /* 0x004fe40000004100 */
[----:B---3--:R-:W-:-:S03]  /*0f30*/  HADD2.F32 R27, -RZ, R27.H0_H0 ;  /* 0x2000001bff1b7230 */ /* 0x008fc60000004100 */
[----:B------:R-:W-:Y:S01]  /*0f40*/  FADD.FTZ R26, R17, R26 ;  /* 0x0000001a111a7221 */ /* 0x000fe20000010000 */
[----:B----4-:R-:W-:-:S03]  /*0f50*/  HADD2.F32 R17, -RZ, R24.H0_H0 ;  /* 0x20000018ff117230 */ /* 0x010fc60000004100 */
[----:B------:R-:W-:Y:S01]  /*0f60*/  FADD.FTZ R26, R26, R27 ;  /* 0x0000001b1a1a7221 */ /* 0x000fe20000010000 */
[----:B-----5:R-:W-:-:S03]  /*0f70*/  HADD2.F32 R24, -RZ, R25.H0_H0 ;  /* 0x20000019ff187230 */ /* 0x020fc60000004100 */
[----:B------:R-:W-:-:S04]  /*0f80*/  FADD.FTZ R17, R26, R17 ;  /* 0x000000111a117221 */ /* 0x000fc80000010000 */
[----:B------:R-:W-:-:S07]  /*0f90*/  FADD.FTZ R17, R17, R24 ;  /* 0x0000001811117221 */ /* 0x000fce0000010000 */
.L_x_320:
[----:B------:R-:W-:Y:S05]  /*0fa0*/  BSYNC.RECONVERGENT B2 ;  /* 0x0000000000027941 */ /* 0x000fea0003800200 */
.L_x_319:
        /* <DEDUP_REMOVED lines=8> */
[----:B--2---:R-:W-:-:S05]  /*1030*/  HADD2.F32 R24, -RZ, R21.H0_H0 ;  /* 0x20000015ff187230 */ /* 0x004fca0000004100 */
[----:B------:R-:W-:-:S07]  /*1040*/  FADD.FTZ R17, R17, R24 ;  /* 0x0000001811117221 */ /* 0x000fce0000010000 */
[----:B------:R-:W-:Y:S05]  /*1050*/  @!P5 BRA `(.L_x_313) ;  /* 0x00000000001cd947 */ /* 0x000fea0003800000 */
[----:B------:R-:W-:Y:S01]  /*1060*/  ISETP.NE.AND P5, PT, R12, 0x2, PT ;  /* 0x000000020c00780c */ /* 0x000fe20003fa5270 */
[----:B------:R-:W2:-:S12]  /*1070*/  LDG.E.U16 R21, desc[UR12][R6.64+0x2] ;  /* 0x0000020c06157981 */ /* 0x000e98000c1e1500 */
[----:B------:R-:W3:Y:S01]  /*1080*/  @P5 LDG.E.U16 R25, desc[UR12][R6.64+0x4] ;  /* 0x0000040c06195981 */ /* 0x000ee2000c1e1500 */
[----:B--2---:R-:W-:-:S05]  /*1090*/  HADD2.F32 R24, -RZ, R21.H0_H0 ;  /* 0x20000015ff187230 */ /* 0x004fca0000004100 */
[----:B------:R-:W-:Y:S01]  /*10a0*/  FADD.FTZ R17, R17, R24 ;  /* 0x0000001811117221 */ /* 0x000fe20000010000 */
[----:B---3--:R-:W-:-:S05]  /*10b0*/  @P5 HADD2.F32 R26, -RZ, R25.H0_H0 ;  /* 0x20000019ff1a5230 */ /* 0x008fca0000004100 */
[----:B------:R-:W-:-:S07]  /*10c0*/  @P5 FADD.FTZ R17, R17, R26 ;  /* 0x0000001a11115221 */ /* 0x000fce0000010000 */
.L_x_313:
[----:B------:R-:W-:Y:S05]  /*10d0*/  BSYNC.RECONVERGENT B0 ;  /* 0x0000000000007941 */ /* 0x000fea0003800200 */
.L_x_312:
[----:B------:R-:W0:Y:S02]  /*10e0*/  LDCU UR7, c[0x0][0x3a0] ;  /* 0x00007400ff0777ac */ /* 0x000e240008000800 */
[----:B0-----:R-:W-:Y:S01]  /*10f0*/  IADD3 R0, PT, PT, R0, UR7, RZ ;  /* 0x0000000700007c10 */ /* 0x001fe2000fffe0ff */
[----:B------:R-:W-:Y:S06]  /*1100*/  @P4 BRA `(.L_x_321) ;  /* 0xfffffff400b04947 */ /* 0x000fec000383ffff */
.L_x_311:
[----:B------:R-:W-:Y:S05]  /*1110*/  BSYNC.RECONVERGENT B1 ;  /* 0x0000000000017941 */ /* 0x000fea0003800200 */
.L_x_310:
[----:B------:R-:W0:Y:S01]  /*1120*/  LDCU UR7, c[0x0][0x398] ;  /* 0x00007300ff0777ac */ /* 0x000e220008000800 */
[----:B------:R-:W0:Y:S02]  /*1130*/  LDCU UR11, c[0x0][0x3a0] ;  /* 0x00007400ff0b77ac */ /* 0x000e240008000800 */
[----:B0-----:R-:W-:Y:S01]  /*1140*/  UIMAD UR4, UR7, UR11, UR4 ;  /* 0x0000000b070472a4 */ /* 0x001fe2000f8e0204 */
[----:B------:R-:W-:Y:S11]  /*1150*/  @P0 BRA `(.L_x_322) ;  /* 0xfffffff400800947 */ /* 0x000ff6000383ffff */
.L_x_309:
        /* <DEDUP_REMOVED lines=16> */
[----:B------:R-:W-:Y:S02]  /*1260*/  F2FP.F16.F32.PACK_AB R17, RZ, R17 ;  /* 0x00000011ff11723e */ /* 0x000fe400000000ff */
[----:B------:R-:W-:Y:S01]  /*1270*/  IADD3 R3, PT, PT, R3, R5, RZ ;  /* 0x0000000503037210 */ /* 0x000fe20007ffe0ff */
[----:B------:R-:W-:Y:S01]  /*1280*/  UIMAD UR11, UR5, UR21, UR11 ;  /* 0x00000015050b72a4 */ /* 0x000fe2000f8e020b */
[----:B------:R-:W-:-:S05]  /*1290*/  MOV R5, UR22 ;  /* 0x0000001600057c02 */ /* 0x000fca0008000f00 */
[----:B------:R-:W-:-:S04]  /*12a0*/  IMAD.WIDE.U32 R2, R5, UR10, R2 ;  /* 0x0000000a05027c25 */ /* 0x000fc8000f8e0002 */
[----:B------:R-:W-:Y:S01]  /*12b0*/  IMAD.U32 R5, RZ, RZ, UR20 ;  /* 0x00000014ff057e24 */ /* 0x000fe2000f8e00ff */
[----:B------:R-:W-:-:S03]  /*12c0*/  IADD3 R3, PT, PT, R3, UR7, RZ ;  /* 0x0000000703037c10 */ /* 0x000fc6000fffe0ff */
[----:B------:R-:W-:-:S05]  /*12d0*/  IMAD.WIDE.U32 R2, R5, UR5, R2 ;  /* 0x0000000505027c25 */ /* 0x000fca000f8e0002 */
[----:B------:R-:W-:Y:S02]  /*12e0*/  IADD3 R3, PT, PT, R3, UR11, RZ ;  /* 0x0000000b03037c10 */ /* 0x000fe4000fffe0ff */
[----:B0-----:R-:W-:-:S04]  /*12f0*/  LEA R4, P0, R2, UR16, 0x1 ;  /* 0x0000001002047c11 */ /* 0x001fc8000f8008ff */
[----:B------:R-:W-:-:S05]  /*1300*/  LEA.HI.X R5, R2, UR17, R3, 0x1, P0 ;  /* 0x0000001102057c11 */ /* 0x000fca00080f0c03 */
[----:B------:R-:W-:Y:S01]  /*1310*/  STG.E.U16 desc[UR12][R4.64], R17 ;  /* 0x0000001104007986 */ /* 0x000fe2000c10150c */
[----:B------:R-:W-:Y:S05]  /*1320*/  EXIT ;  /* 0x000000000000794d */ /* 0x000fea0003800000 */
        .weak           $__internal_11_$__cuda_sm20_div_s64
        .type           $__internal_11_$__cuda_sm20_div_s64,@function
        .size           $__internal_11_$__cuda_sm20_div_s64,(.L_x_1010 - $__internal_11_$__cuda_sm20_div_s64)
$__internal_11_$__cuda_sm20_div_s64:
        /* <DEDUP_REMOVED lines=13> */
[----:B0-----:R-:W-:Y:S02]  /*1400*/  R2UR UR4, R2 ;  /* 0x00000000020472ca */ /* 0x001fe400000e0000 */
[----:B------:R-:W-:Y:S01]  /*1410*/  R2UR UR5, R3 ;  /* 0x00000000030572ca */ /* 0x000fe200000e0000 */
[----:B------:R-:W-:Y:S01]  /*1420*/  HFMA2 R3, -RZ, RZ, 0, 0 ;  /* 0x00000000ff037431 */ /* 0x000fe200000001ff */
[----:B------:R-:W-:-:S09]  /*1430*/  MOV R2, R4 ;  /* 0x0000000400027202 */ /* 0x000fd20000000f00 */
        /* <DEDUP_REMOVED lines=59> */
[----:B------:R-:W-:Y:S11]  /*17f0*/  RET.REL.NODEC R2 `(_ZN2at6native49_GLOBAL__N__09e94e3a_16_AveragePool3d_cu_a8eae74c44avg_pool3d_single_backward_out_frame_stride1IN3c104HalfEfEEvNS_27GenericPackedTensorAccessorIKT_Lm4ENS_16DefaultPtrTraitsElEENS5_IS6_Lm4ES8_lEEiiiT0_i) ;  /* 0xffffffe802007950 */ /* 0x000ff60003c3ffff */
.L_x_323:
        /* <DEDUP_REMOVED lines=16> */
.L_x_1010:


//--------------------- .text._ZN2at6native49_GLOBAL__N__09e94e3a_16_AveragePool3d_cu_a8eae74c44avg_pool3d_single_backward_out_frame_stride1IffEEvNS_27GenericPackedTensorAccessorIKT_Lm4ENS_16DefaultPtrTraitsElEENS3_IS4_Lm4ES6_lEEiiiT0_i --------------------------
	.section	.text._ZN2at6native49_GLOBAL__N__09e94e3a_16_AveragePool3d_cu_a8eae74c44avg_pool3d_single_backward_out_frame_stride1IffEEvNS_27GenericPackedTensorAccessorIKT_Lm4ENS_16DefaultPtrTraitsElEENS3_IS4_Lm4ES6_lEEiiiT0_i,"ax",@progbits
	.align	128
.text._ZN2at6native49_GLOBAL__N__09e94e3a_16_AveragePool3d_cu_a8eae74c44avg_pool3d_single_backward_out_frame_stride1IffEEvNS_27GenericPackedTensorAccessorIKT_Lm4ENS_16DefaultPtrTraitsElEENS3_IS4_Lm4ES6_lEEiiiT0_i:
        .type           _ZN2at6native49_GLOBAL__N__09e94e3a_16_AveragePool3d_cu_a8eae74c44avg_pool3d_single_backward_out_frame_stride1IffEEvNS_27GenericPackedTensorAccessorIKT_Lm4ENS_16DefaultPtrTraitsElEENS3_IS4_Lm4ES6_lEEiiiT0_i,@function
        .size           _ZN2at6native49_GLOBAL__N__09e94e3a_16_AveragePool3d_cu_a8eae74c44avg_pool3d_single_backward_out_frame_stride1IffEEvNS_27GenericPackedTensorAccessorIKT_Lm4ENS_16DefaultPtrTraitsElEENS3_IS4_Lm4ES6_lEEiiiT0_i,(.L_x_1012 - _ZN2at6native49_GLOBAL__N__09e94e3a_16_AveragePool3d_cu_a8eae74c44avg_pool3d_single_backward_out_frame_stride1IffEEvNS_27GenericPackedTensorAccessorIKT_Lm4ENS_16DefaultPtrTraitsElEENS3_IS4_Lm4ES6_lEEiiiT0_i)
        .other          _ZN2at6native49_GLOBAL__N__09e94e3a_16_AveragePool3d_cu_a8eae74c44avg_pool3d_single_backward_out_frame_stride1IffEEvNS_27GenericPackedTensorAccessorIKT_Lm4ENS_16DefaultPtrTraitsElEENS3_IS4_Lm4ES6_lEEiiiT0_i,@"STO_CUDA_ENTRY STV_DEFAULT"
_ZN2at6native49_GLOBAL__N__09e94e3a_16_AveragePool3d_cu_a8eae74c44avg_pool3d_single_backward_out_frame_stride1IffEEvNS_27GenericPackedTensorAccessorIKT_Lm4ENS_16DefaultPtrTraitsElEENS3_IS4_Lm4ES6_lEEiiiT0_i:
        /* <DEDUP_REMOVED lines=38> */
.L_x_324:
[----:B------:R-:W-:-:S07]  /*0260*/  MOV R4, 0x280 ;  /* 0x0000028000047802 */ /* 0x000fce0000000f00 */
[----:B------:R-:W-:Y:S05]  /*0270*/  CALL.REL.NOINC `($__internal_12_$__cuda_sm20_div_s64) ;  /* 0x0000000c00ac7944 */ /* 0x000fea0003c00000 */
[----:B------:R-:W0:Y:S01]  /*0280*/  LDCU UR4, c[0x0][0x3d8] ;  /* 0x00007b00ff0477ac */ /* 0x000e220008000800 */
[----:B------:R-:W-:-:S04]  /*0290*/  UIADD3 UR10, UPT, UPT, -UR5, URZ, URZ ;  /* 0x000000ff050a7290 */ /* 0x000fc8000fffe1ff */
[----:B0-----:R-:W-:-:S12]  /*02a0*/  UIMAD UR10, UR10, UR4, UR8 ;  /* 0x000000040a0a72a4 */ /* 0x001fd8000f8e0208 */
.L_x_325:
        /* <DEDUP_REMOVED lines=75> */
.L_x_339:
[----:B------:R-:W-:Y:S01]  /*0760*/  ISETP.GE.AND P4, PT, R16, R13, PT ;  /* 0x0000000d1000720c */ /* 0x000fe20003f86270 */
[----:B------:R-:W-:Y:S01]  /*0770*/  UIADD3 UR6, UPT, UPT, UR6, 0x1, URZ ;  /* 0x0000000106067890 */ /* 0x000fe2000fffe0ff */
[----:B------:R-:W-:Y:S05]  /*0780*/  BSSY.RECONVERGENT B1, `(.L_x_327) ;  /* 0x000007a000017945 */ /* 0x000fea0003800200 */
[----:B------:R-:W-:-:S06]  /*0790*/  ISETP.NE.AND P0, PT, R18, UR6, PT ;  /* 0x0000000612007c0c */ /* 0x000fcc000bf05270 */
[----:B------:R-:W-:Y:S07]  /*07a0*/  @P4 BRA `(.L_x_328) ;  /* 0x0000000400dc4947 */ /* 0x000fee0003800000 */
[----:B------:R-:W-:Y:S01]  /*07b0*/  MOV R8, R16 ;  /* 0x0000001000087202 */ /* 0x000fe20000000f00 */
[----:B------:R-:W-:-:S07]  /*07c0*/  IMAD.U32 R0, RZ, RZ, UR4 ;  /* 0x00000004ff007e24 */ /* 0x000fce000f8e00ff */
.L_x_338:
[----:B------:R-:W-:Y:S01]  /*07d0*/  ISETP.GE.AND P5, PT, R15, R14, PT ;  /* 0x0000000e0f00720c */ /* 0x000fe20003fa6270 */
[----:B------:R-:W-:Y:S01]  /*07e0*/  BSSY.RECONVERGENT B0, `(.L_x_329) ;  /* 0x0000070000007945 */ /* 0x000fe20003800200 */
[----:B------:R-:W-:-:S04]  /*07f0*/  IADD3 R8, PT, PT, R8, 0x1, RZ ;  /* 0x0000000108087810 */ /* 0x000fc80007ffe0ff */
[----:B------:R-:W-:-:S07]  /*0800*/  ISETP.NE.AND P4, PT, R8, R13, PT ;  /* 0x0000000d0800720c */ /* 0x000fce0003f85270 */
[----:B------:R-:W-:Y:S06]  /*0810*/  @P5 BRA `(.L_x_330) ;  /* 0x0000000400b05947 */ /* 0x000fec0003800000 */
[----:B------:R-:W-:Y:S01]  /*0820*/  BSSY.RECONVERGENT B2, `(.L_x_331) ;  /* 0x000002d000027945 */ /* 0x000fe20003800200 */
[----:B------:R-:W-:-:S03]  /*0830*/  IMAD.MOV.U32 R21, RZ, RZ, R0 ;  /* 0x000000ffff157224 */ /* 0x000fc600078e0000 */
[----:B------:R-:W-:Y:S05]  /*0840*/  @!P1 BRA `(.L_x_332) ;  /* 0x0000000000a89947 */ /* 0x000fea0003800000 */
[----:B------:R-:W-:Y:S01]  /*0850*/  MOV R24, R11 ;  /* 0x0000000b00187202 */ /* 0x000fe20000000f00 */
[----:B------:R-:W-:-:S07]  /*0860*/  IMAD.MOV.U32 R21, RZ, RZ, R0 ;  /* 0x000000ffff157224 */ /* 0x000fce00078e0000 */
.L_x_333:
[----:B------:R-:W-:-:S04]  /*0870*/  IADD3 R7, P5, PT, R21, R2, RZ ;  /* 0x0000000215077210 */ /* 0x000fc80007fbe0ff */
[----:B------:R-:W-:Y:S02]  /*0880*/  LEA.HI.X.SX32 R26, R21, R10, 0x1, P5 ;  /* 0x0000000a151a7211 */ /* 0x000fe400028f0eff */
[----:B------:R-:W-:-:S04]  /*0890*/  LEA R6, P5, R7, UR8, 0x2 ;  /* 0x0000000807067c11 */ /* 0x000fc8000f8a10ff */
[----:B------:R-:W-:-:S05]  /*08a0*/  LEA.HI.X R7, R7, UR9, R26, 0x2, P5 ;  /* 0x0000000907077c11 */ /* 0x000fca000a8f141a */
[----:B------:R-:W2:Y:S04]  /*08b0*/  LDG.E R26, desc[UR12][R6.64+-0x20] ;  /* 0xffffe00c061a7981 */ /* 0x000ea8000c1e1900 */
[----:B------:R-:W3:Y:S04]  /*08c0*/  LDG.E R25, desc[UR12][R6.64+-0x1c] ;  /* 0xffffe40c06197981 */ /* 0x000ee8000c1e1900 */
[----:B------:R-:W4:Y:S01]  /*08d0*/  LDG.E R27, desc[UR12][R6.64+-0x18] ;  /* 0xffffe80c061b7981 */ /* 0x000f22000c1e1900 */
[----:B--2---:R-:W-:-:S03]  /*08e0*/  FADD.FTZ R28, R26, R17 ;  /* 0x000000111a1c7221 */ /* 0x004fc60000010000 */
[----:B------:R-:W2:Y:S04]  /*08f0*/  LDG.E R26, desc[UR12][R6.64+-0x14] ;  /* 0xffffec0c061a7981 */ /* 0x000ea8000c1e1900 */
[----:B------:R-:W5:Y:S01]  /*0900*/  LDG.E R17, desc[UR12][R6.64+-0x10] ;  /* 0xfffff00c06117981 */ /* 0x000f62000c1e1900 */
[----:B---3--:R-:W-:-:S04]  /*0910*/  FADD.FTZ R25, R28, R25 ;  /* 0x000000191c197221 */ /* 0x008fc80000010000 */
[----:B----4-:R-:W-:Y:S02]  /*0920*/  FADD.FTZ R25, R25, R27 ;  /* 0x0000001b19197221 */ /* 0x010fe40000010000 */
[----:B------:R-:W3:Y:S02]  /*0930*/  LDG.E R27, desc[UR12][R6.64+-0x8] ;  /* 0xfffff80c061b7981 */ /* 0x000ee4000c1e1900 */
[----:B--2---:R-:W-:Y:S02]  /*0940*/  FADD.FTZ R26, R25, R26 ;  /* 0x0000001a191a7221 */ /* 0x004fe40000010000 */
[----:B------:R-:W2:Y:S02]  /*0950*/  LDG.E R25, desc[UR12][R6.64+-0xc] ;  /* 0xfffff40c06197981 */ /* 0x000ea4000c1e1900 */
[----:B-----5:R-:W-:Y:S02]  /*0960*/  FADD.FTZ R28, R26, R17 ;  /* 0x000000111a1c7221 */ /* 0x020fe40000010000 */
[----:B------:R-:W4:Y:S04]  /*0970*/  LDG.E R26, desc[UR12][R6.64+-0x4] ;  /* 0xfffffc0c061a7981 */ /* 0x000f28000c1e1900 */
[----:B------:R-:W5:Y:S01]  /*0980*/  LDG.E R17, desc[UR12][R6.64] ;  /* 0x0000000c06117981 */ /* 0x000f62000c1e1900 */
[----:B--2---:R-:W-:-:S04]  /*0990*/  FADD.FTZ R25, R28, R25 ;  /* 0x000000191c197221 */ /* 0x004fc80000010000 */
[----:B---3--:R-:W-:Y:S02]  /*09a0*/  FADD.FTZ R25, R25, R27 ;  /* 0x0000001b19197221 */ /* 0x008fe40000010000 */
[----:B------:R-:W2:Y:S02]  /*09b0*/  LDG.E R27, desc[UR12][R6.64+0x8] ;  /* 0x0000080c061b7981 */ /* 0x000ea4000c1e1900 */
[----:B----4-:R-:W-:Y:S02]  /*09c0*/  FADD.FTZ R26, R25, R26 ;  /* 0x0000001a191a7221 */ /* 0x010fe40000010000 */
[----:B------:R-:W3:Y:S02]  /*09d0*/  LDG.E R25, desc[UR12][R6.64+0x4] ;  /* 0x0000040c06197981 */ /* 0x000ee4000c1e1900 */
[----:B-----5:R-:W-:Y:S02]  /*09e0*/  FADD.FTZ R28, R26, R17 ;  /* 0x000000111a1c7221 */ /* 0x020fe40000010000 */
[----:B------:R-:W4:Y:S04]  /*09f0*/  LDG.E R26, desc[UR12][R6.64+0xc] ;  /* 0x00000c0c061a7981 */ /* 0x000f28000c1e1900 */
[----:B------:R-:W5:Y:S01]  /*0a00*/  LDG.E R17, desc[UR12][R6.64+0x10] ;  /* 0x0000100c06117981 */ /* 0x000f62000c1e1900 */
[----:B---3--:R-:W-:-:S03]  /*0a10*/  FADD.FTZ R25, R28, R25 ;  /* 0x000000191c197221 */ /* 0x008fc60000010000 */
[----:B------:R-:W3:Y:S01]  /*0a20*/  LDG.E R28, desc[UR12][R6.64+0x14] ;  /* 0x0000140c061c7981 */ /* 0x000ee2000c1e1900 */
[----:B--2---:R-:W-:-:S04]  /*0a30*/  FADD.FTZ R25, R25, R27 ;  /* 0x0000001b19197221 */ /* 0x004fc80000010000 */
[----:B----4-:R-:W-:Y:S02]  /*0a40*/  FADD.FTZ R26, R25, R26 ;  /* 0x0000001a191a7221 */ /* 0x010fe40000010000 */
[----:B------:R-:W2:Y:S02]  /*0a50*/  LDG.E R25, desc[UR12][R6.64+0x1c] ;  /* 0x00001c0c06197981 */ /* 0x000ea4000c1e1900 */
[----:B-----5:R-:W-:Y:S02]  /*0a60*/  FADD.FTZ R17, R26, R17 ;  /* 0x000000111a117221 */ /* 0x020fe40000010000 */
[----:B------:R-:W4:Y:S01]  /*0a70*/  LDG.E R26, desc[UR12][R6.64+0x18] ;  /* 0x0000180c061a7981 */ /* 0x000f22000c1e1900 */
[----:B------:R-:W-:-:S04]  /*0a80*/  IADD3 R24, PT, PT, R24, 0x10, RZ ;  /* 0x0000001018187810 */ /* 0x000fc80007ffe0ff */
[----:B------:R-:W-:Y:S01]  /*0a90*/  ISETP.NE.AND P5, PT, R24, RZ, PT ;  /* 0x000000ff1800720c */ /* 0x000fe20003fa5270 */
[----:B------:R-:W-:Y:S02]  /*0aa0*/  VIADD R21, R21, 0x10 ;  /* 0x0000001015157836 */ /* 0x000fe40000000000 */
[----:B---3--:R-:W-:-:S04]  /*0ab0*/  FADD.FTZ R17, R17, R28 ;  /* 0x0000001c11117221 */ /* 0x008fc80000010000 */
[----:B----4-:R-:W-:-:S04]  /*0ac0*/  FADD.FTZ R17, R17, R26 ;  /* 0x0000001a11117221 */ /* 0x010fc80000010000 */
[----:B--2---:R-:W-:Y:S02]  /*0ad0*/  FADD.FTZ R17, R17, R25 ;  /* 0x0000001911117221 */ /* 0x004fe40000010000 */
[----:B------:R-:W-:Y:S05]  /*0ae0*/  @P5 BRA `(.L_x_333) ;  /* 0xfffffffc00605947 */ /* 0x000fea000383ffff */
.L_x_332:
[----:B------:R-:W-:Y:S05]  /*0af0*/  BSYNC.RECONVERGENT B2 ;  /* 0x0000000000027941 */ /* 0x000fea0003800200 */
.L_x_331:
        /* <DEDUP_REMOVED lines=10> */
[----:B------:R-:W2:Y:S04]  /*0ba0*/  LDG.E R26, desc[UR12][R6.64] ;  /* 0x0000000c061a7981 */ /* 0x000ea8000c1e1900 */
[----:B------:R-:W3:Y:S04]  /*0bb0*/  LDG.E R27, desc[UR12][R6.64+0x4] ;  /* 0x0000040c061b7981 */ /* 0x000ee8000c1e1900 */
[----:B------:R-:W4:Y:S04]  /*0bc0*/  LDG.E R25, desc[UR12][R6.64+0x8] ;  /* 0x0000080c06197981 */ /* 0x000f28000c1e1900 */
[----:B------:R-:W5:Y:S04]  /*0bd0*/  LDG.E R24, desc[UR12][R6.64+0xc] ;  /* 0x00000c0c06187981 */ /* 0x000f68000c1e1900 */
[----:B------:R-:W5:Y:S01]  /*0be0*/  LDG.E R29, desc[UR12][R6.64+0x1c] ;  /* 0x00001c0c061d7981 */ /* 0x000f62000c1e1900 */
[----:B--2---:R-:W-:-:S03]  /*0bf0*/  FADD.FTZ R26, R17, R26 ;  /* 0x0000001a111a7221 */ /* 0x004fc60000010000 */
[----:B------:R-:W2:Y:S01]  /*0c00*/  LDG.E R17, desc[UR12][R6.64+0x10] ;  /* 0x0000100c06117981 */ /* 0x000ea2000c1e1900 */
[----:B---3--:R-:W-:-:S04]  /*0c10*/  FADD.FTZ R26, R26, R27 ;  /* 0x0000001b1a1a7221 */ /* 0x008fc80000010000 */
[----:B----4-:R-:W-:Y:S02]  /*0c20*/  FADD.FTZ R27, R26, R25 ;  /* 0x000000191a1b7221 */ /* 0x010fe40000010000 */
[----:B------:R-:W3:Y:S02]  /*0c30*/  LDG.E R25, desc[UR12][R6.64+0x14] ;  /* 0x0000140c06197981 */ /* 0x000ee4000c1e1900 */
[----:B-----5:R-:W-:Y:S02]  /*0c40*/  FADD.FTZ R24, R27, R24 ;  /* 0x000000181b187221 */ /* 0x020fe40000010000 */
[----:B------:R-:W4:Y:S01]  /*0c50*/  LDG.E R27, desc[UR12][R6.64+0x18] ;  /* 0x0000180c061b7981 */ /* 0x000f22000c1e1900 */
[----:B------:R-:W-:Y:S01]  /*0c60*/  IADD3 R21, PT, PT, R21, 0x8, RZ ;  /* 0x0000000815157810 */ /* 0x000fe20007ffe0ff */
[----:B--2---:R-:W-:-:S04]  /*0c70*/  FADD.FTZ R24, R24, R17 ;  /* 0x0000001118187221 */ /* 0x004fc80000010000 */
[----:B---3--:R-:W-:-:S04]  /*0c80*/  FADD.FTZ R24, R24, R25 ;  /* 0x0000001918187221 */ /* 0x008fc80000010000 */
[----:B----4-:R-:W-:-:S04]  /*0c90*/  FADD.FTZ R24, R24, R27 ;  /* 0x0000001b18187221 */ /* 0x010fc80000010000 */
[----:B------:R-:W-:-:S07]  /*0ca0*/  FADD.FTZ R17, R24, R29 ;  /* 0x0000001d18117221 */ /* 0x000fce0000010000 */
.L_x_335:
[----:B------:R-:W-:Y:S05]  /*0cb0*/  BSYNC.RECONVERGENT B2 ;  /* 0x0000000000027941 */ /* 0x000fea0003800200 */
.L_x_334:
        /* <DEDUP_REMOVED lines=12> */
[----:B------:R-:W5:Y:S01]  /*0d80*/  LDG.E R29, desc[UR12][R6.64+0xc] ;  /* 0x00000c0c061d7981 */ /* 0x000f62000c1e1900 */
[----:B------:R-:W-:-:S02]  /*0d90*/  VIADD R21, R21, 0x4 ;  /* 0x0000000415157836 */ /* 0x000fc40000000000 */
[----:B--2---:R-:W-:-:S04]  /*0da0*/  FADD.FTZ R24, R17, R24 ;  /* 0x0000001811187221 */ /* 0x004fc80000010000 */
[----:B---3--:R-:W-:-:S04]  /*0db0*/  FADD.FTZ R24, R24, R25 ;  /* 0x0000001918187221 */ /* 0x008fc80000010000 */
[----:B----4-:R-:W-:-:S04]  /*0dc0*/  FADD.FTZ R24, R24, R27 ;  /* 0x0000001b18187221 */ /* 0x010fc80000010000 */
[----:B-----5:R-:W-:-:S07]  /*0dd0*/  FADD.FTZ R17, R24, R29 ;  /* 0x0000001d18117221 */ /* 0x020fce0000010000 */
.L_x_337:
[----:B------:R-:W-:Y:S05]  /*0de0*/  BSYNC.RECONVERGENT B2 ;  /* 0x0000000000027941 */ /* 0x000fea0003800200 */
.L_x_336:
[----:B------:R-:W-:Y:S05]  /*0df0*/  @!P5 BRA `(.L_x_330) ;  /* 0x000000000038d947 */ /* 0x000fea0003800000 */
[----:B------:R-:W0:Y:S01]  /*0e00*/  LDCU.64 UR14, c[0x0][0x380] ;  /* 0x00007000ff0e77ac */ /* 0x000e220008000a00 */
[----:B------:R-:W-:-:S04]  /*0e10*/  IADD3 R7, P5, PT, R21, R4, RZ ;  /* 0x0000000415077210 */ /* 0x000fc80007fbe0ff */
[----:B------:R-:W-:Y:S02]  /*0e20*/  LEA.HI.X.SX32 R24, R21, R9, 0x1, P5 ;  /* 0x0000000915187211 */ /* 0x000fe400028f0eff */
[----:B0-----:R-:W-:-:S04]  /*0e30*/  LEA R6, P5, R7, UR14, 0x2 ;  /* 0x0000000e07067c11 */ /* 0x001fc8000f8a10ff */
[----:B------:R-:W-:-:S05]  /*0e40*/  LEA.HI.X R7, R7, UR15, R24, 0x2, P5 ;  /* 0x0000000f07077c11 */ /* 0x000fca000a8f1418 */
[----:B------:R-:W2:Y:S01]  /*0e50*/  LDG.E R24, desc[UR12][R6.64] ;  /* 0x0000000c06187981 */ /* 0x000ea2000c1e1900 */
[----:B------:R-:W-:Y:S01]  /*0e60*/  ISETP.NE.AND P5, PT, R12, 0x1, PT ;  /* 0x000000010c00780c */ /* 0x000fe20003fa5270 */
[----:B--2---:R-:W-:-:S12]  /*0e70*/  FADD.FTZ R17, R17, R24 ;  /* 0x0000001811117221 */ /* 0x004fd80000010000 */
[----:B------:R-:W-:Y:S05]  /*0e80*/  @!P5 BRA `(.L_x_330) ;  /* 0x000000000014d947 */ /* 0x000fea0003800000 */
[----:B------:R-:W-:Y:S01]  /*0e90*/  ISETP.NE.AND P5, PT, R12, 0x2, PT ;  /* 0x000000020c00780c */ /* 0x000fe20003fa5270 */
[----:B------:R-:W2:-:S12]  /*0ea0*/  LDG.E R24, desc[UR12][R6.64+0x4] ;  /* 0x0000040c06187981 */ /* 0x000e98000c1e1900 */
[----:B------:R-:W3:Y:S01]  /*0eb0*/  @P5 LDG.E R26, desc[UR12][R6.64+0x8] ;  /* 0x0000080c061a5981 */ /* 0x000ee2000c1e1900 */
[----:B--2---:R-:W-:-:S04]  /*0ec0*/  FADD.FTZ R17, R17, R24 ;  /* 0x0000001811117221 */ /* 0x004fc80000010000 */
[----:B---3--:R-:W-:-:S07]  /*0ed0*/  @P5 FADD.FTZ R17, R17, R26 ;  /* 0x0000001a11115221 */ /* 0x008fce0000010000 */
.L_x_330:
[----:B------:R-:W-:Y:S05]  /*0ee0*/  BSYNC.RECONVERGENT B0 ;  /* 0x0000000000007941 */ /* 0x000fea0003800200 */
.L_x_329:
[----:B------:R-:W0:Y:S02]  /*0ef0*/  LDCU UR7, c[0x0][0x3a0] ;  /* 0x00007400ff0777ac */ /* 0x000e240008000800 */
[----:B0-----:R-:W-:Y:S01]  /*0f00*/  IADD3 R0, PT, PT, R0, UR7, RZ ;  /* 0x0000000700007c10 */ /* 0x001fe2000fffe0ff */
[----:B------:R-:W-:Y:S06]  /*0f10*/  @P4 BRA `(.L_x_338) ;  /* 0xfffffff8002c4947 */ /* 0x000fec000383ffff */
.L_x_328:
[----:B------:R-:W-:Y:S05]  /*0f20*/  BSYNC.RECONVERGENT B1 ;  /* 0x0000000000017941 */ /* 0x000fea0003800200 */
.L_x_327:
[----:B------:R-:W0:Y:S01]  /*0f30*/  LDCU UR7, c[0x0][0x398] ;  /* 0x00007300ff0777ac */ /* 0x000e220008000800 */
[----:B------:R-:W0:Y:S02]  /*0f40*/  LDCU UR11, c[0x0][0x3a0] ;  /* 0x00007400ff0b77ac */ /* 0x000e240008000800 */
[----:B0-----:R-:W-:Y:S01]  /*0f50*/  UIMAD UR4, UR7, UR11, UR4 ;  /* 0x0000000b070472a4 */ /* 0x001fe2000f8e0204 */
[----:B------:R-:W-:Y:S11]  /*0f60*/  @P0 BRA `(.L_x_339) ;  /* 0xfffffff400fc0947 */ /* 0x000ff6000383ffff */
.L_x_326:
[----:B------:R-:W0:Y:S01]  /*0f70*/  LDCU.128 UR16, c[0x0][0x400] ;  /* 0x00008000ff1077ac */ /* 0x000e220008000c00 */
[----:B------:R-:W-:Y:S01]  /*0f80*/  SHF.R.S32.HI R0, RZ, 0x1f, R19 ;  /* 0x0000001fff007819 */ /* 0x000fe20000011413 */
[----:B------:R-:W1:Y:S01]  /*0f90*/  LDCU.128 UR20, c[0x0][0x3f0] ;  /* 0x00007e00ff1477ac */ /* 0x000e620008000c00 */
[----:B------:R-:W-:Y:S02]  /*0fa0*/  USHF.R.S32.HI UR7, URZ, 0x1f, UR10 ;  /* 0x0000001fff077899 */ /* 0x000fe4000801140a */
[----:B------:R-:W-:Y:S01]  /*0fb0*/  USHF.R.S32.HI UR11, URZ, 0x1f, UR5 ;  /* 0x0000001fff0b7899 */ /* 0x000fe20008011405 */
[----:B------:R-:W2:Y:S01]  /*0fc0*/  LDCU UR14, c[0x0][0x41c] ;  /* 0x00008380ff0e77ac */ /* 0x000ea20008000800 */
[----:B0-----:R-:W-:-:S04]  /*0fd0*/  IMAD.WIDE.U32 R2, R20, UR16, RZ ;  /* 0x0000001014027c25 */ /* 0x001fc8000f8e00ff */
[----:B------:R-:W-:Y:S01]  /*0fe0*/  IMAD R0, R0, UR18, RZ ;  /* 0x0000001200007c24 */ /* 0x000fe2000f8e02ff */
[----:B-1----:R-:W-:Y:S01]  /*0ff0*/  UIMAD UR7, UR7, UR22, URZ ;  /* 0x00000016070772a4 */ /* 0x002fe2000f8e02ff */
[----:B------:R-:W-:Y:S01]  /*1000*/  IMAD R3, R20, UR17, R3 ;  /* 0x0000001114037c24 */ /* 0x000fe2000f8e0203 */
[----:B------:R-:W0:Y:S01]  /*1010*/  LDCU.64 UR16, c[0x0][0x3c8] ;  /* 0x00007900ff1077ac */ /* 0x000e220008000a00 */
[C---:B------:R-:W-:Y:S02]  /*1020*/  IMAD R5, R19.reuse, UR19, R0 ;  /* 0x0000001313057c24 */ /* 0x040fe4000f8e0200 */
[----:B------:R-:W-:Y:S01]  /*1030*/  IMAD.WIDE.U32 R2, R19, UR18, R2 ;  /* 0x0000001213027c25 */ /* 0x000fe2000f8e0002 */
[----:B------:R-:W-:-:S03]  /*1040*/  UIMAD UR7, UR10, UR23, UR7 ;  /* 0x000000170a0772a4 */ /* 0x000fc6000f8e0207 */
[----:B--2---:R-:W-:Y:S01]  /*1050*/  FMUL.FTZ R17, R17, UR14 ;  /* 0x0000000e11117c20 */ /* 0x004fe20008410000 */
[----:B------:R-:W-:Y:S01]  /*1060*/  UIMAD UR11, UR11, UR20, URZ ;  /* 0x000000140b0b72a4 */ /* 0x000fe2000f8e02ff */
[----:B------:R-:W-:Y:S01]  /*1070*/  IMAD.IADD R3, R3, 0x1, R5 ;  /* 0x0000000103037824 */ /* 0x000fe200078e0205 */
[----:B------:R-:W-:Y:S02]  /*1080*/  MOV R5, UR22 ;  /* 0x0000001600057c02 */ /* 0x000fe40008000f00 */
[----:B------:R-:W-:-:S03]  /*1090*/  UIMAD UR11, UR5, UR21, UR11 ;  /* 0x00000015050b72a4 */ /* 0x000fc6000f8e020b */
[----:B------:R-:W-:Y:S01]  /*10a0*/  IMAD.WIDE.U32 R2, R5, UR10, R2 ;  /* 0x0000000a05027c25 */ /* 0x000fe2000f8e0002 */
[----:B------:R-:W-:-:S03]  /*10b0*/  MOV R5, UR20 ;  /* 0x0000001400057c02 */ /* 0x000fc60008000f00 */
[----:B------:R-:W-:Y:S02]  /*10c0*/  VIADD R3, R3, UR7 ;  /* 0x0000000703037c36 */ /* 0x000fe40008000000 */
[----:B------:R-:W-:-:S04]  /*10d0*/  IMAD.WIDE.U32 R2, R5, UR5, R2 ;  /* 0x0000000505027c25 */ /* 0x000fc8000f8e0002 */
[----:B------:R-:W-:Y:S01]  /*10e0*/  VIADD R3, R3, UR11 ;  /* 0x0000000b03037c36 */ /* 0x000fe20008000000 */
[----:B0-----:R-:W-:-:S04]  /*10f0*/  LEA R4, P0, R2, UR16, 0x2 ;  /* 0x0000001002047c11 */ /* 0x001fc8000f8010ff */
[----:B------:R-:W-:-:S05]  /*1100*/  LEA.HI.X R5, R2, UR17, R3, 0x2, P0 ;  /* 0x0000001102057c11 */ /* 0x000fca00080f1403 */
[----:B------:R-:W-:Y:S01]  /*1110*/  STG.E desc[UR12][R4.64], R17 ;  /* 0x0000001104007986 */ /* 0x000fe2000c10190c */
[----:B------:R-:W-:Y:S05]  /*1120*/  EXIT ;  /* 0x000000000000794d */ /* 0x000fea0003800000 */
        .weak           $__internal_12_$__cuda_sm20_div_s64
        .type           $__internal_12_$__cuda_sm20_div_s64,@function
        .size           $__internal_12_$__cuda_sm20_div_s64,(.L_x_1012 - $__internal_12_$__cuda_sm20_div_s64)
$__internal_12_$__cuda_sm20_div_s64:
        /* <DEDUP_REMOVED lines=76> */
[----:B------:R-:W-:Y:S11]  /*15f0*/  RET.REL.NODEC R2 `(_ZN2at6native49_GLOBAL__N__09e94e3a_16_AveragePool3d_cu_a8eae74c44avg_pool3d_single_backward_out_frame_stride1IffEEvNS_27GenericPackedTensorAccessorIKT_Lm4ENS_16DefaultPtrTraitsElEENS3_IS4_Lm4ES6_lEEiiiT0_i) ;  /* 0xffffffe802807950 */ /* 0x000ff60003c3ffff */
.L_x_340:
        /* <DEDUP_REMOVED lines=16> */
.L_x_1012:


//--------------------- .text._ZN2at6native49_GLOBAL__N__09e94e3a_16_AveragePool3d_cu_a8eae74c44avg_pool3d_single_backward_out_frame_stride1IddEEvNS_27GenericPackedTensorAccessorIKT_Lm4ENS_16DefaultPtrTraitsElEENS3_IS4_Lm4ES6_lEEiiiT0_i --------------------------
	.section	.text._ZN2at6native49_GLOBAL__N__09e94e3a_16_AveragePool3d_cu_a8eae74c44avg_pool3d_single_backward_out_frame_stride1IddEEvNS_27GenericPackedTensorAccessorIKT_Lm4ENS_16DefaultPtrTraitsElEENS3_IS4_Lm4ES6_lEEiiiT0_i,"ax",@progbits
	.align	128
.text._ZN2at6native49_GLOBAL__N__09e94e3a_16_AveragePool3d_cu_a8eae74c44avg_pool3d_single_backward_out_frame_stride1IddEEvNS_27GenericPackedTensorAccessorIKT_Lm4ENS_16DefaultPtrTraitsElEENS3_IS4_Lm4ES6_lEEiiiT0_i:
        .type           _ZN2at6native49_GLOBAL__N__09e94e3a_16_AveragePool3d_cu_a8eae74c44avg_pool3d_single_backward_out_frame_stride1IddEEvNS_27GenericPackedTensorAccessorIKT_Lm4ENS_16DefaultPtrTraitsElEENS3_IS4_Lm4ES6_lEEiiiT0_i,@function
        .size           _ZN2at6native49_GLOBAL__N__09e94e3a_16_AveragePool3d_cu_a8eae74c44avg_pool3d_single_backward_out_frame_stride1IddEEvNS_27GenericPackedTensorAccessorIKT_Lm4ENS_16DefaultPtrTraitsElEENS3_IS4_Lm4ES6_lEEiiiT0_i,(.L_x_1014 - _ZN2at6native49_GLOBAL__N__09e94e3a_16_AveragePool3d_cu_a8eae74c44avg_pool3d_single_backward_out_frame_stride1IddEEvNS_27GenericPackedTensorAccessorIKT_Lm4ENS_16DefaultPtrTraitsElEENS3_IS4_Lm4ES6_lEEiiiT0_i)
        .other          _ZN2at6native49_GLOBAL__N__09e94e3a_16_AveragePool3d_cu_a8eae74c44avg_pool3d_single_backward_out_frame_stride1IddEEvNS_27GenericPackedTensorAccessorIKT_Lm4ENS_16DefaultPtrTraitsElEENS3_IS4_Lm4ES6_lEEiiiT0_i,@"STO_CUDA_ENTRY STV_DEFAULT"
_ZN2at6native49_GLOBAL__N__09e94e3a_16_AveragePool3d_cu_a8eae74c44avg_pool3d_single_backward_out_frame_stride1IddEEvNS_27GenericPackedTensorAccessorIKT_Lm4ENS_16DefaultPtrTraitsElEENS3_IS4_Lm4ES6_lEEiiiT0_i:
        /* <DEDUP_REMOVED lines=37> */
.L_x_341:
[----:B------:R-:W-:-:S07]  /*0250*/  MOV R8, 0x270 ;  /* 0x0000027000087802 */ /* 0x000fce0000000f00 */
[----:B------:R-:W-:Y:S05]  /*0260*/  CALL.REL.NOINC `($__internal_13_$__cuda_sm20_div_s64) ;  /* 0x0000001400387944 */ /* 0x000fea0003c00000 */
[----:B------:R-:W0:Y:S01]  /*0270*/  LDC R4, c[0x0][0x3d8] ;  /* 0x0000f600ff047b82 */ /* 0x000e220000000800 */
[----:B------:R-:W-:-:S04]  /*0280*/  IMAD.MOV R5, RZ, RZ, -R3 ;  /* 0x000000ffff057224 */ /* 0x000fc800078e0a03 */
[----:B0-----:R-:W-:-:S07]  /*0290*/  IMAD R5, R5, R4, UR4 ;  /* 0x0000000405057e24 */ /* 0x001fce000f8e0204 */
.L_x_342:
        /* <DEDUP_REMOVED lines=10> */
[----:B------:R-:W1:Y:S01]  /*0340*/  LDCU.64 UR10, c[0x0][0x358] ;  /* 0x00006b00ff0a77ac */ /* 0x000e620008000a00 */
[----:B------:R-:W-:Y:S02]  /*0350*/  SHF.R.S32.HI R18, RZ, 0x1f, R3 ;  /* 0x0000001fff127819 */ /* 0x000fe40000011403 */
[----:B------:R-:W-:-:S04]  /*0360*/  CS2R R16, SRZ ;  /* 0x0000000000107805 */ /* 0x000fc8000001ff00 */
[----:B------:R-:W2:Y:S01]  /*0370*/  LDC R4, c[0x0][0x390] ;  /* 0x0000e400ff047b82 */ /* 0x000ea20000000800 */
[----:B0-----:R-:W-:-:S05]  /*0380*/  VIADDMNMX R10, R5, -R10, 0xffffffff, !PT ;  /* 0xffffffff050a7446 */ /* 0x001fca000780090a */
[----:B------:R-:W-:Y:S01]  /*0390*/  VIADD R10, R10, 0x1 ;  /* 0x000000010a0a7836 */ /* 0x000fe20000000000 */
[----:B--2---:R-:W-:-:S04]  /*03a0*/  VIADDMNMX R7, R5, 0x1, R4, PT ;  /* 0x0000000105077846 */ /* 0x004fc80003800104 */
[----:B------:R-:W-:-:S13]  /*03b0*/  ISETP.GE.AND P0, PT, R10, R7, PT ;  /* 0x000000070a00720c */ /* 0x000fda0003f06270 */
[----:B-1----:R-:W-:Y:S05]  /*03c0*/  @P0 BRA `(.L_x_343) ;  /* 0x0000001000780947 */ /* 0x002fea0003800000 */
[----:B------:R-:W0:Y:S01]  /*03d0*/  LDC R9, c[0x0][0x418] ;  /* 0x00010600ff097b82 */ /* 0x000e220000000800 */
[----:B------:R-:W1:Y:S01]  /*03e0*/  LDCU.64 UR4, c[0x0][0x3b8] ;  /* 0x00007700ff0477ac */ /* 0x000e620008000a00 */
[----:B------:R-:W-:Y:S01]  /*03f0*/  VIADDMNMX R4, R2, -R11, 0xffffffff, !PT ;  /* 0xffffffff02047446 */ /* 0x000fe2000780090b */
[----:B------:R-:W2:Y:S04]  /*0400*/  LDCU.64 UR6, c[0x0][0x3c0] ;  /* 0x00007800ff0677ac */ /* 0x000ea80008000a00 */
[----:B------:R-:W-:Y:S01]  /*0410*/  VIADD R7, R4, 0x1 ;  /* 0x0000000104077836 */ /* 0x000fe20000000000 */
[----:B------:R-:W3:Y:S01]  /*0420*/  LDC R11, c[0x0][0x3a0] ;  /* 0x0000e800ff0b7b82 */ /* 0x000ee20000000800 */
[----:B------:R-:W4:Y:S01]  /*0430*/  LDCU.64 UR8, c[0x0][0x3a8] ;  /* 0x00007500ff0877ac */ /* 0x000f220008000a00 */
[----:B0-----:R-:W-:Y:S01]  /*0440*/  VIADDMNMX R4, R0, -R9, 0xffffffff, !PT ;  /* 0xffffffff00047446 */ /* 0x001fe20007800909 */
[----:B-1----:R-:W-:Y:S01]  /*0450*/  IMAD.WIDE.U32 R8, R7, UR4, RZ ;  /* 0x0000000407087c25 */ /* 0x002fe2000f8e00ff */
[----:B------:R-:W-:-:S02]  /*0460*/  UMOV UR4, URZ ;  /* 0x000000ff00047c82 */ /* 0x000fc40008000000 */
[----:B------:R-:W-:Y:S01]  /*0470*/  IADD3 R6, PT, PT, R4, 0x1, RZ ;  /* 0x0000000104067810 */ /* 0x000fe20007ffe0ff */
[----:B------:R-:W-:Y:S02]  /*0480*/  IMAD R9, R7, UR5, R9 ;  /* 0x0000000507097c24 */ /* 0x000fe4000f8e0209 */
[----:B----4-:R-:W-:Y:S02]  /*0490*/  IMAD R16, R18, UR8, RZ ;  /* 0x0000000812107c24 */ /* 0x010fe4000f8e02ff */
[C---:B--2---:R-:W-:Y:S02]  /*04a0*/  IMAD R7, R6.reuse, UR7, RZ ;  /* 0x0000000706077c24 */ /* 0x044fe4000f8e02ff */
[----:B------:R-:W-:-:S04]  /*04b0*/  IMAD.WIDE.U32 R12, R6, UR6, RZ ;  /* 0x00000006060c7c25 */ /* 0x000fc8000f8e00ff */
[----:B------:R-:W-:Y:S01]  /*04c0*/  IMAD.WIDE.U32 R14, R6, UR6, R8 ;  /* 0x00000006060e7c25 */ /* 0x000fe2000f8e0008 */
[----:B------:R-:W0:Y:S03]  /*04d0*/  LDCU.64 UR6, c[0x0][0x380] ;  /* 0x00007000ff0677ac */ /* 0x000e260008000a00 */
[----:B------:R-:W-:Y:S02]  /*04e0*/  IMAD.IADD R13, R13, 0x1, R7 ;  /* 0x000000010d0d7824 */ /* 0x000fe400078e0207 */
[----:B------:R-:W-:Y:S01]  /*04f0*/  IMAD.IADD R15, R7, 0x1, R15 ;  /* 0x00000001070f7824 */ /* 0x000fe200078e020f */
[----:B---3--:R-:W-:Y:S01]  /*0500*/  VIADDMNMX R7, R0, 0x1, R11, PT ;  /* 0x0000000100077846 */ /* 0x008fe2000380010b */
[C---:B------:R-:W-:Y:S01]  /*0510*/  IMAD R17, R3.reuse, UR9, R16 ;  /* 0x0000000903117c24 */ /* 0x040fe2000f8e0210 */
[----:B------:R-:W-:Y:S01]  /*0520*/  LOP3.LUT R16, RZ, R4, RZ, 0x33, !PT ;  /* 0x00000004ff107212 */ /* 0x000fe200078e33ff */
[----:B------:R-:W-:Y:S01]  /*0530*/  IMAD.WIDE.U32 R12, R3, UR8, R12 ;  /* 0x00000008030c7c25 */ /* 0x000fe2000f8e000c */
[----:B------:R-:W-:-:S03]  /*0540*/  IADD3 R4, PT, PT, R7, -0x2, -R4 ;  /* 0xfffffffe07047810 */ /* 0x000fc60007ffe804 */
[----:B------:R-:W-:Y:S01]  /*0550*/  IMAD.WIDE.U32 R14, R3, UR8, R14 ;  /* 0x00000008030e7c25 */ /* 0x000fe2000f8e000e */
[----:B------:R-:W1:Y:S01]  /*0560*/  LDCU.64 UR8, c[0x0][0x3b0] ;  /* 0x00007600ff0877ac */ /* 0x000e620008000a00 */
[----:B------:R-:W-:Y:S02]  /*0570*/  IADD3 R12, P0, PT, R8, R12, RZ ;  /* 0x0000000c080c7210 */ /* 0x000fe40007f1e0ff */
[----:B------:R-:W-:Y:S01]  /*0580*/  IMAD.IADD R11, R7, 0x1, R16 ;  /* 0x00000001070b7824 */ /* 0x000fe200078e0210 */
[----:B0-----:R-:W-:Y:S01]  /*0590*/  UIADD3 UR5, UP0, UPT, UR6, 0x40, URZ ;  /* 0x0000004006057890 */ /* 0x001fe2000ff1e0ff */
[----:B------:R-:W-:Y:S01]  /*05a0*/  IADD3.X R13, PT, PT, R9, R17, R13, P0, !PT ;  /* 0x00000011090d7210 */ /* 0x000fe200007fe40d */
[----:B------:R-:W-:Y:S01]  /*05b0*/  IMAD.IADD R15, R15, 0x1, R17 ;  /* 0x000000010f0f7824 */ /* 0x000fe200078e0211 */
[----:B------:R-:W-:Y:S01]  /*05c0*/  ISETP.GE.U32.AND P0, PT, R4, 0xf, PT ;  /* 0x0000000f0400780c */ /* 0x000fe20003f06070 */
[----:B------:R-:W-:Y:S01]  /*05d0*/  UIADD3.X UR6, UPT, UPT, URZ, UR7, URZ, UP0, !UPT ;  /* 0x00000007ff067290 */ /* 0x000fe200087fe4ff */
[----:B------:R-:W-:-:S02]  /*05e0*/  LOP3.LUT R8, R11, 0xf, RZ, 0xc0, !PT ;  /* 0x0000000f0b087812 */ /* 0x000fc400078ec0ff */
[C---:B------:R-:W-:Y:S02]  /*05f0*/  LOP3.LUT R9, R11.reuse, 0x7, RZ, 0xc0, !PT ;  /* 0x000000070b097812 */ /* 0x040fe400078ec0ff */
[----:B------:R-:W-:Y:S01]  /*0600*/  LOP3.LUT R30, R11, 0xfffffff0, RZ, 0xc0, !PT ;  /* 0xfffffff00b1e7812 */ /* 0x000fe200078ec0ff */
[----:B------:R-:W-:Y:S01]  /*0610*/  VIADD R16, R8, 0xffffffff ;  /* 0xffffffff08107836 */ /* 0x000fe20000000000 */
[----:B------:R-:W-:Y:S02]  /*0620*/  IADD3 R17, PT, PT, R9, -0x1, RZ ;  /* 0xffffffff09117810 */ /* 0x000fe40007ffe0ff */
[----:B------:R-:W-:Y:S01]  /*0630*/  LOP3.LUT R11, R11, 0x3, RZ, 0xc0, !PT ;  /* 0x000000030b0b7812 */ /* 0x000fe200078ec0ff */
[----:B-1----:R-:W-:Y:S01]  /*0640*/  IMAD R33, R10, UR9, RZ ;  /* 0x000000090a217c24 */ /* 0x002fe2000f8e02ff */
[----:B------:R-:W-:Y:S01]  /*0650*/  ISETP.GE.U32.AND P1, PT, R16, 0x7, PT ;  /* 0x000000071000780c */ /* 0x000fe20003f26070 */
[----:B------:R-:W-:Y:S01]  /*0660*/  IMAD.WIDE.U32 R12, R10, UR8, R12 ;  /* 0x000000080a0c7c25 */ /* 0x000fe2000f8e000c */
[----:B------:R-:W-:-:S02]  /*0670*/  ISETP.GE.U32.AND P2, PT, R17, 0x3, PT ;  /* 0x000000031100780c */ /* 0x000fc40003f46070 */
[----:B------:R-:W-:Y:S01]  /*0680*/  CS2R R16, SRZ ;  /* 0x0000000000107805 */ /* 0x000fe2000001ff00 */
[----:B------:R-:W-:-:S04]  /*0690*/  IMAD.WIDE.U32 R14, R10, UR8, R14 ;  /* 0x000000080a0e7c25 */ /* 0x000fc8000f8e000e */
[----:B------:R-:W-:Y:S02]  /*06a0*/  IMAD.IADD R31, R33, 0x1, R13 ;  /* 0x00000001211f7824 */ /* 0x000fe400078e020d */
[----:B------:R-:W-:Y:S02]  /*06b0*/  IMAD.MOV R30, RZ, RZ, -R30 ;  /* 0x000000ffff1e7224 */ /* 0x000fe400078e0a1e */
[----:B------:R-:W-:-:S07]  /*06c0*/  IMAD.IADD R33, R15, 0x1, R33 ;  /* 0x000000010f217824 */ /* 0x000fce00078e0221 */
.L_x_356:
[----:B0-2---:R-:W0:Y:S01]  /*06d0*/  LDC R19, c[0x0][0x414] ;  /* 0x00010500ff137b82 */ /* 0x005e220000000800 */
[----:B------:R-:W-:Y:S01]  /*06e0*/  VIADD R10, R10, 0x1 ;  /* 0x000000010a0a7836 */ /* 0x000fe20000000000 */
[----:B------:R-:W-:Y:S06]  /*06f0*/  BSSY.RECONVERGENT B1, `(.L_x_344) ;  /* 0x00000e7000017945 */ /* 0x000fec0003800200 */
[----:B-1----:R-:W1:Y:S08]  /*0700*/  LDC R21, c[0x0][0x398] ;  /* 0x0000e600ff157b82 */ /* 0x002e700000000800 */
[----:B------:R-:W2:Y:S01]  /*0710*/  LDC R4, c[0x0][0x390] ;  /* 0x0000e400ff047b82 */ /* 0x000ea20000000800 */
[----:B0-----:R-:W-:-:S05]  /*0720*/  VIADDMNMX R19, R2, -R19, 0xffffffff, !PT ;  /* 0xffffffff02137446 */ /* 0x001fca0007800913 */
[----:B------:R-:W-:Y:S01]  /*0730*/  VIADD R35, R19, 0x1 ;  /* 0x0000000113237836 */ /* 0x000fe20000000000 */
[----:B-1----:R-:W-:-:S04]  /*0740*/  VIADDMNMX R32, R2, 0x1, R21, PT ;  /* 0x0000000102207846 */ /* 0x002fc80003800115 */
[----:B------:R-:W-:Y:S02]  /*0750*/  ISETP.GE.AND P4, PT, R35, R32, PT ;  /* 0x000000202300720c */ /* 0x000fe40003f86270 */
[----:B--2-4-:R-:W-:-:S04]  /*0760*/  VIADDMNMX R23, R5, 0x1, R4, PT ;  /* 0x0000000105177846 */ /* 0x014fc80003800104 */
[----:B------:R-:W-:-:S07]  /*0770*/  ISETP.NE.AND P3, PT, R10, R23, PT ;  /* 0x000000170a00720c */ /* 0x000fce0003f65270 */
[----:B---3--:R-:W-:Y:S06]  /*0780*/  @P4 BRA `(.L_x_345) ;  /* 0x0000000c00744947 */ /* 0x008fec0003800000 */
[----:B------:R-:W-:-:S07]  /*0790*/  MOV R34, UR4 ;  /* 0x0000000400227c02 */ /* 0x000fce0008000f00 */
.L_x_355:
[----:B------:R-:W-:Y:S01]  /*07a0*/  ISETP.GE.AND P5, PT, R6, R7, PT ;  /* 0x000000070600720c */ /* 0x000fe20003fa6270 */
[----:B------:R-:W-:Y:S01]  /*07b0*/  VIADD R35, R35, 0x1 ;  /* 0x0000000123237836 */ /* 0x000fe20000000000 */
[----:B------:R-:W-:Y:S04]  /*07c0*/  BSSY.RECONVERGENT B0, `(.L_x_346) ;  /* 0x00000d6000007945 */ /* 0x000fe80003800200 */
[----:B------:R-:W-:-:S07]  /*07d0*/  ISETP.NE.AND P4, PT, R35, R32, PT ;  /* 0x000000202300720c */ /* 0x000fce0003f85270 */
[----:B01234-:R-:W-:Y:S06]  /*07e0*/  @P5 BRA `(.L_x_347) ;  /* 0x0000000c004c5947 */ /* 0x01ffec0003800000 */
[----:B------:R-:W-:Y:S01]  /*07f0*/  BSSY.RECONVERGENT B2, `(.L_x_348) ;  /* 0x0000068000027945 */ /* 0x000fe20003800200 */
[----:B------:R-:W-:-:S03]  /*0800*/  IMAD.MOV.U32 R4, RZ, RZ, R34 ;  /* 0x000000ffff047224 */ /* 0x000fc600078e0022 */
[----:B------:R-:W-:Y:S05]  /*0810*/  @!P0 BRA `(.L_x_349) ;  /* 0x0000000400948947 */ /* 0x000fea0003800000 */
[----:B------:R-:W-:Y:S02]  /*0820*/  IMAD.MOV.U32 R36, RZ, RZ, R30 ;  /* 0x000000ffff247224 */ /* 0x000fe400078e001e */
[----:B------:R-:W-:-:S07]  /*0830*/  IMAD.MOV.U32 R4, RZ, RZ, R34 ;  /* 0x000000ffff047224 */ /* 0x000fce00078e0022 */
.L_x_350:
[----:B------:R-:W-:-:S04]  /*0840*/  IADD3 R18, P5, PT, R4, R12, RZ ;  /* 0x0000000c04127210 */ /* 0x000fc80007fbe0ff */
[----:B------:R-:W-:Y:S02]  /*0850*/  LEA.HI.X.SX32 R19, R4, R31, 0x1, P5 ;  /* 0x0000001f04137211 */ /* 0x000fe400028f0eff */
[----:B------:R-:W-:-:S04]  /*0860*/  LEA R26, P5, R18, UR5, 0x3 ;  /* 0x00000005121a7c11 */ /* 0x000fc8000f8a18ff */
[----:B------:R-:W-:-:S05]  /*0870*/  LEA.HI.X R27, R18, UR6, R19, 0x3, P5 ;  /* 0x00000006121b7c11 */ /* 0x000fca000a8f1c13 */
[----:B------:R-:W2:Y:S04]  /*0880*/  LDG.E.64 R20, desc[UR10][R26.64+-0x40] ;  /* 0xffffc00a1a147981 */ /* 0x000ea8000c1e1b00 */
[----:B------:R-:W3:Y:S04]  /*0890*/  LDG.E.64 R18, desc[UR10][R26.64+-0x38] ;  /* 0xffffc80a1a127981 */ /* 0x000ee8000c1e1b00 */
[----:B------:R-:W4:Y:S04]  /*08a0*/  LDG.E.64 R22, desc[UR10][R26.64+-0x30] ;  /* 0xffffd00a1a167981 */ /* 0x000f28000c1e1b00 */
[----:B------:R-:W5:Y:S04]  /*08b0*/  LDG.E.64 R24, desc[UR10][R26.64+-0x10] ;  /* 0xfffff00a1a187981 */ /* 0x000f68000c1e1b00 */
[----:B------:R-:W5:Y:S01]  /*08c0*/  LDG.E.64 R28, desc[UR10][R26.64+0x38] ;  /* 0x0000380a1a1c7981 */ /* 0x000f62000c1e1b00 */
[----:B--2---:R0:W3:Y:S03]  /*08d0*/  DADD R20, R20, R16 ;  /* 0x0000000014147229 */ /* 0x0040e60000000010 */
[----:B0-----:R-:W2:-:S15]  /*08e0*/  LDG.E.64 R16, desc[UR10][R26.64+-0x18] ;  /* 0xffffe80a1a107981 */ /* 0x001e9e000c1e1b00 */
[----:B------:R-:W-:-:S15]  /*08f0*/  NOP ;  /* 0x0000000000007918 */ /* 0x000fde0000000000 */
[----:B------:R-:W-:-:S15]  /*0900*/  NOP ;  /* 0x0000000000007918 */ /* 0x000fde0000000000 */
[----:B------:R-:W-:-:S15]  /*0910*/  NOP ;  /* 0x0000000000007918 */ /* 0x000fde0000000000 */
[----:B------:R-:W-:-:S01]  /*0920*/  NOP ;  /* 0x0000000000007918 */ /* 0x000fc20000000000 */
[----:B---3--:R0:W4:Y:S02]  /*0930*/  DADD R18, R20, R18 ;  /* 0x0000000014127229 */ /* 0x0081240000000012 */
[----:B0-----:R-:W3:-:S15]  /*0940*/  LDG.E.64 R20, desc[UR10][R26.64+-0x28] ;  /* 0xffffd80a1a147981 */ /* 0x001ede000c1e1b00 */
[----:B------:R-:W-:-:S15]  /*0950*/  NOP ;  /* 0x0000000000007918 */ /* 0x000fde0000000000 */
[----:B------:R-:W-:-:S15]  /*0960*/  NOP ;  /* 0x0000000000007918 */ /* 0x000fde0000000000 */
[----:B------:R-:W-:-:S15]  /*0970*/  NOP ;  /* 0x0000000000007918 */ /* 0x000fde0000000000 */
[----:B------:R-:W-:-:S02]  /*0980*/  NOP ;  /* 0x0000000000007918 */ /* 0x000fc40000000000 */
[----:B----4-:R0:W3:Y:S02]  /*0990*/  DADD R22, R18, R22 ;  /* 0x0000000012167229 */ /* 0x0100e40000000016 */
[----:B0-----:R-:W4:-:S15]  /*09a0*/  LDG.E.64 R18, desc[UR10][R26.64+-0x20] ;  /* 0xffffe00a1a127981 */ /* 0x001f1e000c1e1b00 */
[----:B------:R-:W-:-:S15]  /*09b0*/  NOP ;  /* 0x0000000000007918 */ /* 0x000fde0000000000 */
[----:B------:R-:W-:-:S15]  /*09c0*/  NOP ;  /* 0x0000000000007918 */ /* 0x000fde0000000000 */
[----:B------:R-:W-:-:S15]  /*09d0*/  NOP ;  /* 0x0000000000007918 */ /* 0x000fde0000000000 */
[----:B------:R-:W-:-:S02]  /*09e0*/  NOP ;  /* 0x0000000000007918 */ /* 0x000fc40000000000 */
[----:B---3--:R0:W4:Y:S02]  /*09f0*/  DADD R20, R22, R20 ;  /* 0x0000000016147229 */ /* 0x0081240000000014 */
[----:B0-----:R-:W3:-:S15]  /*0a00*/  LDG.E.64 R22, desc[UR10][R26.64+0x10] ;  /* 0x0000100a1a167981 */ /* 0x001ede000c1e1b00 */
[----:B------:R-:W-:-:S15]  /*0a10*/  NOP ;  /* 0x0000000000007918 */ /* 0x000fde0000000000 */
[----:B------:R-:W-:-:S15]  /*0a20*/  NOP ;  /* 0x0000000000007918 */ /* 0x000fde0000000000 */
[----:B------:R-:W-:-:S15]  /*0a30*/  NOP ;  /* 0x0000000000007918 */ /* 0x000fde0000000000 */
[----:B------:R-:W-:-:S02]  /*0a40*/  NOP ;  /* 0x0000000000007918 */ /* 0x000fc40000000000 */
[----:B----4-:R0:W2:Y:S02]  /*0a50*/  DADD R18, R20, R18 ;  /* 0x0000000014127229 */ /* 0x0100a40000000012 */
[----:B0-----:R-:W4:-:S15]  /*0a60*/  LDG.E.64 R20, desc[UR10][R26.64+-0x8] ;  /* 0xfffff80a1a147981 */ /* 0x001f1e000c1e1b00 */
[----:B------:R-:W-:-:S15]  /*0a70*/  NOP ;  /* 0x0000000000007918 */ /* 0x000fde0000000000 */
[----:B------:R-:W-:-:S15]  /*0a80*/  NOP ;  /* 0x0000000000007918 */ /* 0x000fde0000000000 */
[----:B------:R-:W-:-:S15]  /*0a90*/  NOP ;  /* 0x0000000000007918 */ /* 0x000fde0000000000 */
[----:B------:R-:W-:-:S02]  /*0aa0*/  NOP ;  /* 0x0000000000007918 */ /* 0x000fc40000000000 */
[----:B--2---:R0:W5:Y:S02]  /*0ab0*/  DADD R16, R18, R16 ;  /* 0x0000000012107229 */ /* 0x0041640000000010 */
[----:B0-----:R-:W2:-:S15]  /*0ac0*/  LDG.E.64 R18, desc[UR10][R26.64] ;  /* 0x0000000a1a127981 */ /* 0x001e9e000c1e1b00 */
[----:B------:R-:W-:-:S15]  /*0ad0*/  NOP ;  /* 0x0000000000007918 */ /* 0x000fde0000000000 */
[----:B------:R-:W-:-:S15]  /*0ae0*/  NOP ;  /* 0x0000000000007918 */ /* 0x000fde0000000000 */
[----:B------:R-:W-:-:S15]  /*0af0*/  NOP ;  /* 0x0000000000007918 */ /* 0x000fde0000000000 */
[----:B------:R-:W-:-:S02]  /*0b00*/  NOP ;  /* 0x0000000000007918 */ /* 0x000fc40000000000 */
[----:B-----5:R0:W4:Y:S02]  /*0b10*/  DADD R24, R16, R24 ;  /* 0x0000000010187229 */ /* 0x0201240000000018 */
[----:B0-----:R-:W5:-:S15]  /*0b20*/  LDG.E.64 R16, desc[UR10][R26.64+0x8] ;  /* 0x0000080a1a107981 */ /* 0x001f5e000c1e1b00 */
        /* <DEDUP_REMOVED lines=16> */
[----:B-----5:R0:W3:Y:S02]  /*0c30*/  DADD R16, R18, R16 ;  /* 0x0000000012107229 */ /* 0x0200e40000000010 */
[----:B0-----:R-:W5:-:S15]  /*0c40*/  LDG.E.64 R18, desc[UR10][R26.64+0x28] ;  /* 0x0000280a1a127981 */ /* 0x001f5e000c1e1b00 */
[----:B------:R-:W-:-:S15]  /*0c50*/  NOP ;  /* 0x0000000000007918 */ /* 0x000fde0000000000 */
[----:B------:R-:W-:-:S15]  /*0c60*/  NOP ;  /* 0x0000000000007918 */ /* 0x000fde0000000000 */
[----:B------:R-:W-:-:S15]  /*0c70*/  NOP ;  /* 0x0000000000007918 */ /* 0x000fde0000000000 */
[----:B------:R-:W-:-:S02]  /*0c80*/  NOP ;  /* 0x0000000000007918 */ /* 0x000fc40000000000 */
[----:B---3--:R0:W4:Y:S02]  /*0c90*/  DADD R22, R16, R22 ;  /* 0x0000000010167229 */ /* 0x0081240000000016 */
[----:B0-----:R-:W3:Y:S01]  /*0ca0*/  LDG.E.64 R16, desc[UR10][R26.64+0x30] ;  /* 0x0000300a1a107981 */ /* 0x001ee2000c1e1b00 */
[----:B------:R-:W-:-:S04]  /*0cb0*/  IADD3 R36, PT, PT, R36, 0x10, RZ ;  /* 0x0000001024247810 */ /* 0x000fc80007ffe0ff */
[----:B------:R-:W-:Y:S01]  /*0cc0*/  ISETP.NE.AND P5, PT, R36, RZ, PT ;  /* 0x000000ff2400720c */ /* 0x000fe20003fa5270 */
[----:B------:R-:W-:-:S15]  /*0cd0*/  VIADD R4, R4, 0x10 ;  /* 0x0000001004047836 */ /* 0x000fde0000000000 */
[----:B------:R-:W-:-:S15]  /*0ce0*/  NOP ;  /* 0x0000000000007918 */ /* 0x000fde0000000000 */
[----:B------:R-:W-:-:S15]  /*0cf0*/  NOP ;  /* 0x0000000000007918 */ /* 0x000fde0000000000 */
[----:B------:R-:W-:-:S11]  /*0d00*/  NOP ;  /* 0x0000000000007918 */ /* 0x000fd60000000000 */
[----:B----4-:R-:W2:-:S15]  /*0d10*/  DADD R22, R22, R24 ;  /* 0x0000000016167229 */ /* 0x010e9e0000000018 */
[----:B------:R-:W-:-:S15]  /*0d20*/  NOP ;  /* 0x0000000000007918 */ /* 0x000fde0000000000 */
[----:B------:R-:W-:-:S15]  /*0d30*/  NOP ;  /* 0x0000000000007918 */ /* 0x000fde0000000000 */
[----:B------:R-:W-:-:S15]  /*0d40*/  NOP ;  /* 0x0000000000007918 */ /* 0x000fde0000000000 */
[----:B------:R-:W-:-:S04]  /*0d50*/  NOP ;  /* 0x0000000000007918 */ /* 0x000fc80000000000 */
[----:B--2---:R-:W5:-:S15]  /*0d60*/  DADD R20, R22, R20 ;  /* 0x0000000016147229 */ /* 0x004f5e0000000014 */
[----:B------:R-:W-:-:S15]  /*0d70*/  NOP ;  /* 0x0000000000007918 */ /* 0x000fde0000000000 */
[----:B------:R-:W-:-:S15]  /*0d80*/  NOP ;  /* 0x0000000000007918 */ /* 0x000fde0000000000 */
[----:B------:R-:W-:-:S15]  /*0d90*/  NOP ;  /* 0x0000000000007918 */ /* 0x000fde0000000000 */
[----:B------:R-:W-:-:S04]  /*0da0*/  NOP ;  /* 0x0000000000007918 */ /* 0x000fc80000000000 */
[----:B-----5:R-:W3:-:S15]  /*0db0*/  DADD R18, R20, R18 ;  /* 0x0000000014127229 */ /* 0x020ede0000000012 */
[----:B------:R-:W-:-:S15]  /*0dc0*/  NOP ;  /* 0x0000000000007918 */ /* 0x000fde0000000000 */
[----:B------:R-:W-:-:S15]  /*0dd0*/  NOP ;  /* 0x0000000000007918 */ /* 0x000fde0000000000 */
[----:B------:R-:W-:-:S15]  /*0de0*/  NOP ;  /* 0x0000000000007918 */ /* 0x000fde0000000000 */
[----:B------:R-:W-:-:S04]  /*0df0*/  NOP ;  /* 0x0000000000007918 */ /* 0x000fc80000000000 */
[----:B---3--:R-:W0:-:S15]  /*0e00*/  DADD R16, R18, R16 ;  /* 0x0000000012107229 */ /* 0x008e1e0000000010 */
[----:B------:R-:W-:-:S15]  /*0e10*/  NOP ;  /* 0x0000000000007918 */ /* 0x000fde0000000000 */
[----:B------:R-:W-:-:S15]  /*0e20*/  NOP ;  /* 0x0000000000007918 */ /* 0x000fde0000000000 */
[----:B------:R-:W-:-:S15]  /*0e30*/  NOP ;  /* 0x0000000000007918 */ /* 0x000fde0000000000 */
[----:B------:R-:W-:-:S04]  /*0e40*/  NOP ;  /* 0x0000000000007918 */ /* 0x000fc80000000000 */
[----:B0-----:R0:W1:Y:S02]  /*0e50*/  DADD R16, R16, R28 ;  /* 0x0000000010107229 */ /* 0x001064000000001c */
[----:B01----:R-:W-:Y:S05]  /*0e60*/  @P5 BRA `(.L_x_350) ;  /* 0xfffffff800745947 */ /* 0x003fea000383ffff */
.L_x_349:
[----:B------:R-:W-:Y:S05]  /*0e70*/  BSYNC.RECONVERGENT B2 ;  /* 0x0000000000027941 */ /* 0x000fea0003800200 */
.L_x_348:
        /* <DEDUP_REMOVED lines=27> */
[----:B----4-:R0:W5:Y:S02]  /*1030*/  DADD R26, R16, R26 ;  /* 0x00000000101a7229 */ /* 0x010164000000001a */
[----:B0-----:R-:W4:Y:S01]  /*1040*/  LDG.E.64 R16, desc[UR10][R28.64+0x38] ;  /* 0x0000380a1c107981 */ /* 0x001f22000c1e1b00 */
[----:B------:R-:W-:-:S15]  /*1050*/  VIADD R4, R4, 0x8 ;  /* 0x0000000804047836 */ /* 0x000fde0000000000 */
[----:B------:R-:W-:-:S15]  /*1060*/  NOP ;  /* 0x0000000000007918 */ /* 0x000fde0000000000 */
[----:B------:R-:W-:-:S15]  /*1070*/  NOP ;  /* 0x0000000000007918 */ /* 0x000fde0000000000 */
[----:B------:R-:W-:-:S15]  /*1080*/  NOP ;  /* 0x0000000000007918 */ /* 0x000fde0000000000 */
[----:B------:R-:W-:-:S01]  /*1090*/  NOP ;  /* 0x0000000000007918 */ /* 0x000fc20000000000 */
[----:B-----5:R-:W0:-:S15]  /*10a0*/  DADD R24, R26, R24 ;  /* 0x000000001a187229 */ /* 0x020e1e0000000018 */
[----:B------:R-:W-:-:S15]  /*10b0*/  NOP ;  /* 0x0000000000007918 */ /* 0x000fde0000000000 */
[----:B------:R-:W-:-:S15]  /*10c0*/  NOP ;  /* 0x0000000000007918 */ /* 0x000fde0000000000 */
[----:B------:R-:W-:-:S15]  /*10d0*/  NOP ;  /* 0x0000000000007918 */ /* 0x000fde0000000000 */
[----:B------:R-:W-:-:S04]  /*10e0*/  NOP ;  /* 0x0000000000007918 */ /* 0x000fc80000000000 */
[----:B0-----:R-:W2:-:S15]  /*10f0*/  DADD R22, R24, R22 ;  /* 0x0000000018167229 */ /* 0x001e9e0000000016 */
[----:B------:R-:W-:-:S15]  /*1100*/  NOP ;  /* 0x0000000000007918 */ /* 0x000fde0000000000 */
[----:B------:R-:W-:-:S15]  /*1110*/  NOP ;  /* 0x0000000000007918 */ /* 0x000fde0000000000 */
[----:B------:R-:W-:-:S15]  /*1120*/  NOP ;  /* 0x0000000000007918 */ /* 0x000fde0000000000 */
[----:B------:R-:W-:-:S04]  /*1130*/  NOP ;  /* 0x0000000000007918 */ /* 0x000fc80000000000 */
[----:B--2---:R-:W3:-:S15]  /*1140*/  DADD R20, R22, R20 ;  /* 0x0000000016147229 */ /* 0x004ede0000000014 */
[----:B------:R-:W-:-:S15]  /*1150*/  NOP ;  /* 0x0000000000007918 */ /* 0x000fde0000000000 */
[----:B------:R-:W-:-:S15]  /*1160*/  NOP ;  /* 0x0000000000007918 */ /* 0x000fde0000000000 */
[----:B------:R-:W-:-:S15]  /*1170*/  NOP ;  /* 0x0000000000007918 */ /* 0x000fde0000000000 */
[----:B------:R-:W-:-:S04]  /*1180*/  NOP ;  /* 0x0000000000007918 */ /* 0x000fc80000000000 */
[----:B---3--:R-:W4:-:S15]  /*1190*/  DADD R18, R20, R18 ;  /* 0x0000000014127229 */ /* 0x008f1e0000000012 */
[----:B------:R-:W-:-:S15]  /*11a0*/  NOP ;  /* 0x0000000000007918 */ /* 0x000fde0000000000 */
[----:B------:R-:W-:-:S15]  /*11b0*/  NOP ;  /* 0x0000000000007918 */ /* 0x000fde0000000000 */
[----:B------:R-:W-:-:S15]  /*11c0*/  NOP ;  /* 0x0000000000007918 */ /* 0x000fde0000000000 */
[----:B------:R-:W-:-:S04]  /*11d0*/  NOP ;  /* 0x0000000000007918 */ /* 0x000fc80000000000 */
[----:B----4-:R0:W1:Y:S02]  /*11e0*/  DADD R16, R18, R16 ;  /* 0x0000000012107229 */ /* 0x0100640000000010 */
.L_x_352:
[----:B------:R-:W-:Y:S05]  /*11f0*/  BSYNC.RECONVERGENT B2 ;  /* 0x0000000000027941 */ /* 0x000fea0003800200 */
.L_x_351:
[----:B------:R-:W-:Y:S05]  /*1200*/  @!P5 BRA `(.L_x_347) ;  /* 0x0000000000c4d947 */ /* 0x000fea0003800000 */
[----:B------:R-:W-:Y:S01]  /*1210*/  BSSY.RECONVERGENT B2, `(.L_x_353) ;  /* 0x000001d000027945 */ /* 0x000fe20003800200 */
[----:B------:R-:W-:-:S03]  /*1220*/  ISETP.NE.AND P5, PT, R11, RZ, PT ;  /* 0x000000ff0b00720c */ /* 0x000fc60003fa5270 */
[----:B------:R-:W-:Y:S10]  /*1230*/  @!P2 BRA `(.L_x_354) ;  /* 0x000000000068a947 */ /* 0x000ff40003800000 */
[----:B------:R-:W2:Y:S01]  /*1240*/  LDCU.64 UR8, c[0x0][0x380] ;  /* 0x00007000ff0877ac */ /* 0x000ea20008000a00 */
[----:B0-----:R-:W-:-:S04]  /*1250*/  IADD3 R18, P6, PT, R4, R14, RZ ;  /* 0x0000000e04127210 */ /* 0x001fc80007fde0ff */
[----:B------:R-:W-:Y:S02]  /*1260*/  LEA.HI.X.SX32 R19, R4, R33, 0x1, P6 ;  /* 0x0000002104137211 */ /* 0x000fe400030f0eff */
[----:B--2---:R-:W-:-:S04]  /*1270*/  LEA R26, P6, R18, UR8, 0x3 ;  /* 0x00000008121a7c11 */ /* 0x004fc8000f8c18ff */
[----:B------:R-:W-:-:S05]  /*1280*/  LEA.HI.X R27, R18, UR9, R19, 0x3, P6 ;  /* 0x00000009121b7c11 */ /* 0x000fca000b0f1c13 */
[----:B------:R-:W1:Y:S04]  /*1290*/  LDG.E.64 R24, desc[UR10][R26.64] ;  /* 0x0000000a1a187981 */ /* 0x000e68000c1e1b00 */
[----:B------:R-:W2:Y:S04]  /*12a0*/  LDG.E.64 R22, desc[UR10][R26.64+0x8] ;  /* 0x0000080a1a167981 */ /* 0x000ea8000c1e1b00 */
[----:B------:R-:W3:Y:S04]  /*12b0*/  LDG.E.64 R20, desc[UR10][R26.64+0x10] ;  /* 0x0000100a1a147981 */ /* 0x000ee8000c1e1b00 */
[----:B------:R-:W4:Y:S01]  /*12c0*/  LDG.E.64 R18, desc[UR10][R26.64+0x18] ;  /* 0x0000180a1a127981 */ /* 0x000f22000c1e1b00 */
[----:B------:R-:W-:Y:S01]  /*12d0*/  VIADD R4, R4, 0x4 ;  /* 0x0000000404047836 */ /* 0x000fe20000000000 */
[----:B-1----:R-:W2:-:S15]  /*12e0*/  DADD R24, R16, R24 ;  /* 0x0000000010187229 */ /* 0x002e9e0000000018 */
        /* <DEDUP_REMOVED lines=14> */
[----:B----4-:R2:W3:Y:S02]  /*13d0*/  DADD R16, R20, R18 ;  /* 0x0000000014107229 */ /* 0x0104e40000000012 */
.L_x_354:
[----:B------:R-:W-:Y:S05]  /*13e0*/  BSYNC.RECONVERGENT B2 ;  /* 0x0000000000027941 */ /* 0x000fea0003800200 */
.L_x_353:
[----:B------:R-:W-:Y:S05]  /*13f0*/  @!P5 BRA `(.L_x_347) ;  /* 0x000000000048d947 */ /* 0x000fea0003800000 */
[----:B------:R-:W4:Y:S01]  /*1400*/  LDCU.64 UR8, c[0x0][0x380] ;  /* 0x00007000ff0877ac */ /* 0x000f220008000a00 */
[----:B0-2---:R-:W-:-:S04]  /*1410*/  IADD3 R19, P5, PT, R4, R14, RZ ;  /* 0x0000000e04137210 */ /* 0x005fc80007fbe0ff */
[----:B------:R-:W-:Y:S02]  /*1420*/  LEA.HI.X.SX32 R4, R4, R33, 0x1, P5 ;  /* 0x0000002104047211 */ /* 0x000fe400028f0eff */
[----:B----4-:R-:W-:-:S04]  /*1430*/  LEA R18, P5, R19, UR8, 0x3 ;  /* 0x0000000813127c11 */ /* 0x010fc8000f8a18ff */
[----:B------:R-:W-:-:S05]  /*1440*/  LEA.HI.X R19, R19, UR9, R4, 0x3, P5 ;  /* 0x0000000913137c11 */ /* 0x000fca000a8f1c04 */
[----:B------:R-:W1:Y:S01]  /*1450*/  LDG.E.64 R20, desc[UR10][R18.64] ;  /* 0x0000000a12147981 */ /* 0x000e62000c1e1b00 */
[----:B------:R-:W-:Y:S01]  /*1460*/  ISETP.NE.AND P5, PT, R11, 0x1, PT ;  /* 0x000000010b00780c */ /* 0x000fe20003fa5270 */
[----:B-1-3--:R4:W0:-:S12]  /*1470*/  DADD R16, R16, R20 ;  /* 0x0000000010107229 */ /* 0x00a8180000000014 */
[----:B0---4-:R-:W-:Y:S05]  /*1480*/  @!P5 BRA `(.L_x_347) ;  /* 0x000000000024d947 */ /* 0x011fea0003800000 */
[----:B------:R-:W-:Y:S01]  /*1490*/  ISETP.NE.AND P5, PT, R11, 0x2, PT ;  /* 0x000000020b00780c */ /* 0x000fe20003fa5270 */
[----:B------:R-:W2:-:S12]  /*14a0*/  LDG.E.64 R20, desc[UR10][R18.64+0x8] ;  /* 0x0000080a12147981 */ /* 0x000e98000c1e1b00 */
[----:B------:R-:W3:Y:S01]  /*14b0*/  @P5 LDG.E.64 R22, desc[UR10][R18.64+0x10] ;  /* 0x0000100a12165981 */ /* 0x000ee2000c1e1b00 */
[----:B--2---:R-:W3:-:S15]  /*14c0*/  DADD R16, R16, R20 ;  /* 0x0000000010107229 */ /* 0x004ede0000000014 */
[----:B------:R-:W-:-:S15]  /*14d0*/  NOP ;  /* 0x0000000000007918 */ /* 0x000fde0000000000 */
[----:B------:R-:W-:-:S15]  /*14e0*/  NOP ;  /* 0x0000000000007918 */ /* 0x000fde0000000000 */
[----:B------:R-:W-:-:S15]  /*14f0*/  NOP ;  /* 0x0000000000007918 */ /* 0x000fde0000000000 */
[----:B------:R-:W-:-:S04]  /*1500*/  NOP ;  /* 0x0000000000007918 */ /* 0x000fc80000000000 */
[----:B---3--:R4:W0:Y:S02]  /*1510*/  @P5 DADD R16, R16, R22 ;  /* 0x0000000010105229 */ /* 0x0088240000000016 */
.L_x_347:
[----:B------:R-:W-:Y:S05]  /*1520*/  BSYNC.RECONVERGENT B0 ;  /* 0x0000000000007941 */ /* 0x000fea0003800200 */
.L_x_346:
[----:B------:R-:W5:Y:S02]  /*1530*/  LDCU UR7, c[0x0][0x3a0] ;  /* 0x00007400ff0777ac */ /* 0x000f640008000800 */
[----:B-----5:R-:W-:Y:S01]  /*1540*/  VIADD R34, R34, UR7 ;  /* 0x0000000722227c36 */ /* 0x020fe20008000000 */
[----:B------:R-:W-:Y:S06]  /*1550*/  @P4 BRA `(.L_x_355) ;  /* 0xfffffff000904947 */ /* 0x000fec000383ffff */
.L_x_345:
[----:B------:R-:W-:Y:S05]  /*1560*/  BSYNC.RECONVERGENT B1 ;  /* 0x0000000000017941 */ /* 0x000fea0003800200 */
.L_x_344:
[----:B------:R-:W5:Y:S01]  /*1570*/  LDCU UR7, c[0x0][0x398] ;  /* 0x00007300ff0777ac */ /* 0x000f620008000800 */
[----:B------:R-:W5:Y:S02]  /*1580*/  LDCU UR8, c[0x0][0x3a0] ;  /* 0x00007400ff0877ac */ /* 0x000f640008000800 */
[----:B-----5:R-:W-:Y:S01]  /*1590*/  UIMAD UR4, UR7, UR8, UR4 ;  /* 0x00000008070472a4 */ /* 0x020fe2000f8e0204 */
[----:B------:R-:W-:Y:S11]  /*15a0*/  @P3 BRA `(.L_x_356) ;  /* 0xfffffff000483947 */ /* 0x000ff6000383ffff */
.L_x_343:
[----:B------:R-:W5:Y:S01]  /*15b0*/  LDCU.128 UR12, c[0x0][0x400] ;  /* 0x00008000ff0c77ac */ /* 0x000f620008000c00 */
[----:B------:R-:W-:Y:S01]  /*15c0*/  SHF.R.S32.HI R9, RZ, 0x1f, R0 ;  /* 0x0000001fff097819 */ /* 0x000fe20000011400 */
[----:B------:R-:W2:Y:S01]  /*15d0*/  LDCU.128 UR16, c[0x0][0x3f0] ;  /* 0x00007e00ff1077ac */ /* 0x000ea20008000c00 */
[----:B------:R-:W0:Y:S01]  /*15e0*/  LDCU.64 UR8, c[0x0][0x420] ;  /* 0x00008400ff0877ac */ /* 0x000e220008000a00 */
[----:B-----5:R-:W-:-:S04]  /*15f0*/  IMAD.WIDE.U32 R6, R2, UR12, RZ ;  /* 0x0000000c02067c25 */ /* 0x020fc8000f8e00ff */
[----:B------:R-:W-:Y:S01]  /*1600*/  IMAD R7, R2, UR13, R7 ;  /* 0x0000000d02077c24 */ /* 0x000fe2000f8e0207 */
[----:B------:R-:W-:Y:S01]  /*1610*/  SHF.R.S32.HI R2, RZ, 0x1f, R5 ;  /* 0x0000001fff027819 */ /* 0x000fe20000011405 */
[----:B------:R-:W-:Y:S01]  /*1620*/  IMAD R9, R9, UR14, RZ ;  /* 0x0000000e09097c24 */ /* 0x000fe2000f8e02ff */
[----:B------:R-:W5:Y:S01]  /*1630*/  LDCU.64 UR12, c[0x0][0x3c8] ;  /* 0x00007900ff0c77ac */ /* 0x000f620008000a00 */
[C---:B------:R-:W-:Y:S01]  /*1640*/  IMAD.WIDE.U32 R6, R0.reuse, UR14, R6 ;  /* 0x0000000e00067c25 */ /* 0x040fe2000f8e0006 */
[----:B01-3--:R-:W0:Y:S03]  /*1650*/  DMUL R16, R16, UR8 ;  /* 0x0000000810107c28 */ /* 0x00be260008000000 */
[----:B------:R-:W-:Y:S01]  /*1660*/  IMAD R9, R0, UR15, R9 ;  /* 0x0000000f00097c24 */ /* 0x000fe2000f8e0209 */
[----:B------:R-:W-:Y:S01]  /*1670*/  SHF.R.S32.HI R0, RZ, 0x1f, R3 ;  /* 0x0000001fff007819 */ /* 0x000fe20000011403 */
[----:B--2---:R-:W-:-:S03]  /*1680*/  IMAD R2, R2, UR18, RZ ;  /* 0x0000001202027c24 */ /* 0x004fc6000f8e02ff */
[----:B------:R-:W-:Y:S01]  /*1690*/  IADD3 R7, PT, PT, R7, R9, RZ ;  /* 0x0000000907077210 */ /* 0x000fe20007ffe0ff */
[C---:B------:R-:W-:Y:S02]  /*16a0*/  IMAD R9, R5.reuse, UR19, R2 ;  /* 0x0000001305097c24 */ /* 0x040fe4000f8e0202 */
[----:B------:R-:W-:Y:S02]  /*16b0*/  IMAD R0, R0, UR16, RZ ;  /* 0x0000001000007c24 */ /* 0x000fe4000f8e02ff */
[----:B------:R-:W-:-:S04]  /*16c0*/  IMAD.WIDE.U32 R4, R5, UR18, R6 ;  /* 0x0000001205047c25 */ /* 0x000fc8000f8e0006 */
[----:B------:R-:W-:Y:S02]  /*16d0*/  IMAD.IADD R5, R5, 0x1, R9 ;  /* 0x0000000105057824 */ /* 0x000fe400078e0209 */
[C---:B------:R-:W-:Y:S02]  /*16e0*/  IMAD R7, R3.reuse, UR17, R0 ;  /* 0x0000001103077c24 */ /* 0x040fe4000f8e0200 */
[----:B------:R-:W-:-:S04]  /*16f0*/  IMAD.WIDE.U32 R2, R3, UR16, R4 ;  /* 0x0000001003027c25 */ /* 0x000fc8000f8e0004 */
[----:B------:R-:W-:Y:S01]  /*1700*/  IMAD.IADD R3, R3, 0x1, R7 ;  /* 0x0000000103037824 */ /* 0x000fe200078e0207 */
[----:B-----5:R-:W-:-:S04]  /*1710*/  LEA R4, P0, R2, UR12, 0x3 ;  /* 0x0000000c02047c11 */ /* 0x020fc8000f8018ff */
[----:B------:R-:W-:-:S05]  /*1720*/  LEA.HI.X R5, R2, UR13, R3, 0x3, P0 ;  /* 0x0000000d02057c11 */ /* 0x000fca00080f1c03 */
[----:B0-----:R-:W-:Y:S01]  /*1730*/  STG.E.64 desc[UR10][R4.64], R16 ;  /* 0x0000001004007986 */ /* 0x001fe2000c101b0a */
[----:B------:R-:W-:Y:S05]  /*1740*/  EXIT ;  /* 0x000000000000794d */ /* 0x000fea0003800000 */
        .weak           $__internal_13_$__cuda_sm20_div_s64
        .type           $__internal_13_$__cuda_sm20_div_s64,@function
        .size           $__internal_13_$__cuda_sm20_div_s64,(.L_x_1014 - $__internal_13_$__cuda_sm20_div_s64)
$__internal_13_$__cuda_sm20_div_s64:
        /* <DEDUP_REMOVED lines=15> */
[----:B------:R-:W-:Y:S01]  /*1840*/  IADD3 R15, P0, PT, RZ, -R12, RZ ;  /* 0x8000000cff0f7210 */ /* 0x000fe20007f1e0ff */
[----:B------:R-:W-:Y:S02]  /*1850*/  IMAD.MOV.U32 R13, RZ, RZ, R10 ;  /* 0x000000ffff0d7224 */ /* 0x000fe400078e000a */
[----:B------:R-:W-:Y:S02]  /*1860*/  IMAD R9, R11, R6, R9 ;  /* 0x000000060b097224 */ /* 0x000fe400078e0209 */
[----:B------:R-:W-:-:S03]  /*1870*/  IMAD.HI.U32 R12, R10, R15, RZ ;  /* 0x0000000f0a0c7227 */ /* 0x000fc600078e00ff */
[----:B------:R-:W-:-:S05]  /*1880*/  IADD3.X R9, PT, PT, RZ, ~R9, RZ, P0, !PT ;  /* 0x80000009ff097210 */ /* 0x000fca00007fe4ff */
        /* <DEDUP_REMOVED lines=15> */
[----:B------:R-:W-:Y:S01]  /*1980*/  IMAD.HI.U32 R9, P2, R3, R11, R12 ;  /* 0x0000000b03097227 */ /* 0x000fe2000784000c */
[----:B------:R-:W-:-:S03]  /*1990*/  MOV R11, RZ ;  /* 0x000000ff000b7202 */ /* 0x000fc60000000f00 */
[----:B------:R-:W-:Y:S01]  /*19a0*/  IMAD.HI.U32 R12, R3, R10, RZ ;  /* 0x0000000a030c7227 */ /* 0x000fe200078e00ff */
[----:B------:R-:W-:-:S03]  /*19b0*/  IADD3 R9, P3, PT, R14, R9, RZ ;  /* 0x000000090e097210 */ /* 0x000fc60007f7e0ff */
[----:B------:R-:W-:Y:S02]  /*19c0*/  IMAD.X R3, R12, 0x1, R3, P0 ;  /* 0x000000010c037824 */ /* 0x000fe400000e0603 */
[----:B------:R-:W-:-:S03]  /*19d0*/  IMAD.HI.U32 R10, R9, UR4, RZ ;  /* 0x00000004090a7c27 */ /* 0x000fc6000f8e00ff */
[----:B------:R-:W-:Y:S01]  /*19e0*/  IADD3.X R3, PT, PT, RZ, RZ, R3, P3, P2 ;  /* 0x000000ffff037210 */ /* 0x000fe20001fe4403 */
[----:B------:R-:W-:-:S04]  /*19f0*/  IMAD.WIDE.U32 R10, RZ, R9, R10 ;  /* 0x00000009ff0a7225 */ /* 0x000fc800078e000a */
[----:B------:R-:W-:-:S05]  /*1a00*/  IMAD.HI.U32 R3, P0, R3, UR4, R10 ;  /* 0x0000000403037c27 */ /* 0x000fca000f80000a */
[----:B------:R-:W-:Y:S01]  /*1a10*/  IADD3 R9, P2, PT, RZ, R3, RZ ;  /* 0x00000003ff097210 */ /* 0x000fe20007f5e0ff */
[----:B------:R-:W-:-:S04]  /*1a20*/  IMAD.X R3, RZ, RZ, RZ, P0 ;  /* 0x000000ffff037224 */ /* 0x000fc800000e06ff */
        /* <DEDUP_REMOVED lines=12> */
[----:B------:R-:W-:Y:S01]  /*1af0*/  SEL R10, R10, R9, P0 ;  /* 0x000000090a0a7207 */ /* 0x000fe20000000000 */
[----:B------:R-:W-:Y:S01]  /*1b00*/  IMAD.MOV.U32 R9, RZ, RZ, 0x0 ;  /* 0x00000000ff097424 */ /* 0x000fe200078e00ff */
[----:B------:R-:W-:Y:S02]  /*1b10*/  SEL R11, R11, R15, P0 ;  /* 0x0000000f0b0b7207 */ /* 0x000fe40000000000 */
[----:B------:R-:W-:Y:S01]  /*1b20*/  ISETP.GE.U32.AND P0, PT, R3, R6, PT ;  /* 0x000000060300720c */ /* 0x000fe20003f06070 */
[----:B------:R-:W-:-:S03]  /*1b30*/  VIADD R3, R10, 0x1 ;  /* 0x000000010a037836 */ /* 0x000fc60000000000 */
[----:B------:R-:W-:-:S04]  /*1b40*/  ISETP.GE.U32.AND.EX P0, PT, R11, R7, PT, P0 ;  /* 0x000000070b00720c */ /* 0x000fc80003f06100 */
[----:B------:R-:W-:Y:S02]  /*1b50*/  SEL R3, R3, R10, P0 ;  /* 0x0000000a03037207 */ /* 0x000fe40000000000 */
[----:B------:R-:W-:-:S03]  /*1b60*/  ISETP.NE.U32.AND P0, PT, R4, RZ, PT ;  /* 0x000000ff0400720c */ /* 0x000fc60003f05070 */
[----:B------:R-:W-:Y:S01]  /*1b70*/  IMAD.MOV R4, RZ, RZ, -R3 ;  /* 0x000000ffff047224 */ /* 0x000fe200078e0a03 */
[----:B------:R-:W-:-:S04]  /*1b80*/  ISETP.NE.AND.EX P0, PT, R5, RZ, PT, P0 ;  /* 0x000000ff0500720c */ /* 0x000fc80003f05300 */
[----:B------:R-:W-:-:S04]  /*1b90*/  SEL R3, R4, R3, !P1 ;  /* 0x0000000304037207 */ /* 0x000fc80004800000 */
[----:B------:R-:W-:Y:S01]  /*1ba0*/  SEL R3, R3, 0xffffffff, P0 ;  /* 0xffffffff03037807 */ /* 0x000fe20000000000 */
[----:B------:R-:W-:Y:S06]  /*1bb0*/  RET.REL.NODEC R8 `(_ZN2at6native49_GLOBAL__N__09e94e3a_16_AveragePool3d_cu_a8eae74c44avg_pool3d_single_backward_out_frame_stride1IddEEvNS_27GenericPackedTensorAccessorIKT_Lm4ENS_16DefaultPtrTraitsElEENS3_IS4_Lm4ES6_lEEiiiT0_i) ;  /* 0xffffffe408107950 */ /* 0x000fec0003c3ffff */
.L_x_357:
        /* <DEDUP_REMOVED lines=12> */
.L_x_1014:


//--------------------- .text._ZN2at6native49_GLOBAL__N__09e94e3a_16_AveragePool3d_cu_a8eae74c29avg_pool3d_cuda_update_outputIN3c108BFloat16EfEEvNS_27GenericPackedTensorAccessorIKT_Lm4ENS_16DefaultPtrTraitsElEENS5_IS6_Lm4ES8_lEEiiiiiiiiibii --------------------------
	.section	.text._ZN2at6native49_GLOBAL__N__09e94e3a_16_AveragePool3d_cu_a8eae74c29avg_pool3d_cuda_update_outputIN3c108BFloat16EfEEvNS_27GenericPackedTensorAccessorIKT_Lm4ENS_16DefaultPtrTraitsElEENS5_IS6_Lm4ES8_lEEiiiiiiiiibii,"ax",@progbits
	.align	128
.text._ZN2at6native49_GLOBAL__N__09e94e3a_16_AveragePool3d_cu_a8eae74c29avg_pool3d_cuda_update_outputIN3c108BFloat16EfEEvNS_27GenericPackedTensorAccessorIKT_Lm4ENS_16DefaultPtrTraitsElEENS5_IS6_Lm4ES8_lEEiiiiiiiiibii:
        .type           _ZN2at6native49_GLOBAL__N__09e94e3a_16_AveragePool3d_cu_a8eae74c29avg_pool3d_cuda_update_outputIN3c108BFloat16EfEEvNS_27GenericPackedTensorAccessorIKT_Lm4ENS_16DefaultPtrTraitsElEENS5_IS6_Lm4ES8_lEEiiiiiiiiibii,@function
        .size           _ZN2at6native49_GLOBAL__N__09e94e3a_16_AveragePool3d_cu_a8eae74c29avg_pool3d_cuda_update_outputIN3c108BFloat16EfEEvNS_27GenericPackedTensorAccessorIKT_Lm4ENS_16DefaultPtrTraitsElEENS5_IS6_Lm4ES8_lEEiiiiiiiiibii,(.L_x_1016 - _ZN2at6native49_GLOBAL__N__09e94e3a_16_AveragePool3d_cu_a8eae74c29avg_pool3d_cuda_update_outputIN3c108BFloat16EfEEvNS_27GenericPackedTensorAccessorIKT_Lm4ENS_16DefaultPtrTraitsElEENS5_IS6_Lm4ES8_lEEiiiiiiiiibii)
        .other          _ZN2at6native49_GLOBAL__N__09e94e3a_16_AveragePool3d_cu_a8eae74c29avg_pool3d_cuda_update_outputIN3c108BFloat16EfEEvNS_27GenericPackedTensorAccessorIKT_Lm4ENS_16DefaultPtrTraitsElEENS5_IS6_Lm4ES8_lEEiiiiiiiiibii,@"STO_CUDA_ENTRY STV_DEFAULT"
_ZN2at6native49_GLOBAL__N__09e94e3a_16_AveragePool3d_cu_a8eae74c29avg_pool3d_cuda_update_outputIN3c108BFloat16EfEEvNS_27GenericPackedTensorAccessorIKT_Lm4ENS_16DefaultPtrTraitsElEENS5_IS6_Lm4ES8_lEEiiiiiiiiibii:
[----:B------:R-:W-:Y:S01]  /*0000*/  LDC R1, c[0x0][0x37c] ;  /* 0x0000df00ff017b82 */ /* 0x000fe20000000800 */
[----:B------:R-:W0:Y:S01]  /*0010*/  S2R R3, SR_TID.X ;  /* 0x0000000000037919 */ /* 0x000e220000002100 */
[----:B------:R-:W1:Y:S06]  /*0020*/  LDCU UR8, c[0x0][0x3dc] ;  /* 0x00007b80ff0877ac */ /* 0x000e6c0008000800 */
[----:B------:R-:W0:Y:S01]  /*0030*/  S2UR UR6, SR_CTAID.X ;  /* 0x00000000000679c3 */ /* 0x000e220000002500 */
[----:B------:R-:W2:Y:S01]  /*0040*/  S2R R5, SR_TID.Y ;  /* 0x0000000000057919 */ /* 0x000ea20000002200 */
[----:B------:R-:W3:Y:S01]  /*0050*/  LDCU UR9, c[0x0][0x43c] ;  /* 0x00008780ff0977ac */ /* 0x000ee20008000800 */
[----:B------:R-:W4:Y:S05]  /*0060*/  LDCU UR5, c[0x0][0x438] ;  /* 0x00008700ff0577ac */ /* 0x000f2a0008000800 */
[----:B------:R-:W0:Y:S08]  /*0070*/  LDC R0, c[0x0][0x360] ;  /* 0x0000d800ff007b82 */ /* 0x000e300000000800 */
[----:B------:R-:W2:Y:S01]  /*0080*/  S2UR UR7, SR_CTAID.Y ;  /* 0x00000000000779c3 */ /* 0x000ea20000002600 */
[----:B-1----:R-:W-:-:S07]  /*0090*/  UISETP.NE.U32.AND UP0, UPT, UR8, URZ, UPT ;  /* 0x000000ff0800728c */ /* 0x002fce000bf05070 */
[----:B------:R-:W2:Y:S08]  /*00a0*/  LDC R2, c[0x0][0x364] ;  /* 0x0000d900ff027b82 */ /* 0x000eb00000000800 */
[----:B------:R-:W4:Y:S01]  /*00b0*/  S2UR UR4, SR_CTAID.Z ;  /* 0x00000000000479c3 */ /* 0x000f220000002700 */
[----:B0-----:R-:W-:Y:S01]  /*00c0*/  IMAD R0, R0, UR6, R3 ;  /* 0x0000000600007c24 */ /* 0x001fe2000f8e0203 */
[----:B---3--:R-:W-:Y:S01]  /*00d0*/  MOV R3, UR9 ;  /* 0x0000000900037c02 */ /* 0x008fe20008000f00 */
[----:B--2---:R-:W-:Y:S01]  /*00e0*/  IMAD R2, R2, UR7, R5 ;  /* 0x0000000702027c24 */ /* 0x004fe2000f8e0205 */
[----:B----4-:R-:W-:Y:S01]  /*00f0*/  UIADD3 UR4, UPT, UPT, UR4, UR5, URZ ;  /* 0x0000000504047290 */ /* 0x010fe2000fffe0ff */
[----:B------:R-:W-:Y:S11]  /*0100*/  BRA.U UP0, `(.L_x_358) ;  /* 0x0000000100587547 */ /* 0x000ff6000b800000 */
[----:B------:R-:W0:Y:S02]  /*0110*/  LDC R8, c[0x0][0x3d8] ;  /* 0x0000f600ff087b82 */ /* 0x000e240000000800 */
[----:B0-----:R-:W0:Y:S01]  /*0120*/  I2F.U32.RP R6, R8 ;  /* 0x0000000800067306 */ /* 0x001e220000209000 */
[----:B------:R-:W-:-:S07]  /*0130*/  ISETP.NE.U32.AND P2, PT, R8, RZ, PT ;  /* 0x000000ff0800720c */ /* 0x000fce0003f45070 */
[----:B0-----:R-:W0:Y:S02]  /*0140*/  MUFU.RCP R6, R6 ;  /* 0x0000000600067308 */ /* 0x001e240000001000 */
[----:B0-----:R-:W-:-:S06]  /*0150*/  VIADD R4, R6, 0xffffffe ;  /* 0x0ffffffe06047836 */ /* 0x001fcc0000000000 */
[----:B------:R0:W1:Y:S02]  /*0160*/  F2I.FTZ.U32.TRUNC.NTZ R5, R4 ;  /* 0x0000000400057305 */ /* 0x000064000021f000 */
[----:B0-----:R-:W-:Y:S01]  /*0170*/  IMAD.MOV.U32 R4, RZ, RZ, RZ ;  /* 0x000000ffff047224 */ /* 0x001fe200078e00ff */
[----:B-1----:R-:W-:-:S05]  /*0180*/  IADD3 R7, PT, PT, RZ, -R5, RZ ;  /* 0x80000005ff077210 */ /* 0x002fca0007ffe0ff */
[----:B------:R-:W-:-:S04]  /*0190*/  IMAD R7, R7, R8, RZ ;  /* 0x0000000807077224 */ /* 0x000fc800078e02ff */
[----:B------:R-:W-:-:S06]  /*01a0*/  IMAD.HI.U32 R5, R5, R7, R4 ;  /* 0x0000000705057227 */ /* 0x000fcc00078e0004 */
[----:B------:R-:W-:-:S05]  /*01b0*/  IMAD.HI.U32 R4, R5, UR4, RZ ;  /* 0x0000000405047c27 */ /* 0x000fca000f8e00ff */
[----:B------:R-:W-:-:S05]  /*01c0*/  IADD3 R5, PT, PT, -R4, RZ, RZ ;  /* 0x000000ff04057210 */ /* 0x000fca0007ffe1ff */
[----:B------:R-:W-:-:S05]  /*01d0*/  IMAD R5, R8, R5, UR4 ;  /* 0x0000000408057e24 */ /* 0x000fca000f8e0205 */
[----:B------:R-:W-:-:S13]  /*01e0*/  ISETP.GE.U32.AND P0, PT, R5, R8, PT ;  /* 0x000000080500720c */ /* 0x000fda0003f06070 */
[----:B------:R-:W-:Y:S01]  /*01f0*/  @P0 IMAD.IADD R5, R5, 0x1, -R8 ;  /* 0x0000000105050824 */ /* 0x000fe200078e0a08 */
[----:B------:R-:W-:-:S04]  /*0200*/  @P0 IADD3 R4, PT, PT, R4, 0x1, RZ ;  /* 0x0000000104040810 */ /* 0x000fc80007ffe0ff */
[----:B------:R-:W-:-:S13]  /*0210*/  ISETP.GE.U32.AND P1, PT, R5, R8, PT ;  /* 0x000000080500720c */ /* 0x000fda0003f26070 */
[----:B------:R-:W-:Y:S01]  /*0220*/  @P1 VIADD R4, R4, 0x1 ;  /* 0x0000000104041836 */ /* 0x000fe20000000000 */
[----:B------:R-:W-:-:S04]  /*0230*/  @!P2 LOP3.LUT R4, RZ, R8, RZ, 0x33, !PT ;  /* 0x00000008ff04a212 */ /* 0x000fc800078e33ff */
[----:B------:R-:W-:-:S05]  /*0240*/  IADD3 R5, PT, PT, -R4, RZ, RZ ;  /* 0x000000ff04057210 */ /* 0x000fca0007ffe1ff */
[----:B------:R-:W-:Y:S01]  /*0250*/  IMAD R5, R8, R5, UR4 ;  /* 0x0000000408057e24 */ /* 0x000fe2000f8e0205 */
[----:B------:R-:W-:Y:S06]  /*0260*/  BRA `(.L_x_359) ;  /* 0x0000000000147947 */ /* 0x000fec0003800000 */
.L_x_358:
[----:B------:R-:W-:-:S07]  /*0270*/  MOV R8, 0x290 ;  /* 0x0000029000087802 */ /* 0x000fce0000000f00 */
[----:B------:R-:W-:Y:S05]  /*0280*/  CALL.REL.NOINC `($__internal_14_$__cuda_sm20_div_s64) ;  /* 0x0000001800487944 */ /* 0x000fea0003c00000 */
[----:B------:R-:W0:Y:S01]  /*0290*/  LDC R6, c[0x0][0x3d8] ;  /* 0x0000f600ff067b82 */ /* 0x000e220000000800 */
[----:B------:R-:W-:-:S04]  /*02a0*/  IMAD.MOV R5, RZ, RZ, -R4 ;  /* 0x000000ffff057224 */ /* 0x000fc800078e0a04 */
[----:B0-----:R-:W-:-:S07]  /*02b0*/  IMAD R5, R5, R6, UR4 ;  /* 0x0000000405057e24 */ /* 0x001fce000f8e0206 */
.L_x_359:
        /* <DEDUP_REMOVED lines=16> */
[----:B0-----:R-:W-:-:S05]  /*03c0*/  IMAD R15, R0, R15, -UR4 ;  /* 0x80000004000f7e24 */ /* 0x001fca000f8e020f */
[----:B------:R-:W-:Y:S01]  /*03d0*/  VIMNMX R20, PT, PT, RZ, R15, !PT ;  /* 0x0000000fff147248 */ /* 0x000fe20007fe0100 */
[----:B--2---:R-:W-:Y:S01]  /*03e0*/  IMAD R11, R2, R14, -R13 ;  /* 0x0000000e020b7224 */ /* 0x004fe200078e0a0d */
[----:B-1----:R-:W-:Y:S01]  /*03f0*/  IADD3 R6, PT, PT, R13, UR6, RZ ;  /* 0x000000060d067c10 */ /* 0x002fe2000fffe0ff */
[----:B---3--:R-:W-:Y:S02]  /*0400*/  IMAD R10, R5, UR11, -R12 ;  /* 0x0000000b050a7c24 */ /* 0x008fe4000f8e0a0c */
[----:B----4-:R-:W-:Y:S01]  /*0410*/  VIADD R7, R12, UR5 ;  /* 0x000000050c077c36 */ /* 0x010fe20008000000 */
[----:B------:R-:W-:Y:S02]  /*0420*/  VIADDMNMX R16, R11, UR9, R6, PT ;  /* 0x000000090b107c46 */ /* 0x000fe4000b800106 */
[----:B------:R-:W-:Y:S02]  /*0430*/  VIMNMX R19, PT, PT, RZ, R11, !PT ;  /* 0x0000000bff137248 */ /* 0x000fe40007fe0100 */
[----:B-----5:R-:W-:-:S02]  /*0440*/  IADD3 R8, PT, PT, R21, UR4, RZ ;  /* 0x0000000415087c10 */ /* 0x020fc4000fffe0ff */
[----:B------:R-:W-:Y:S02]  /*0450*/  VIADDMNMX R17, R10, UR8, R7, PT ;  /* 0x000000080a117c46 */ /* 0x000fe4000b800107 */
[----:B------:R-:W-:Y:S02]  /*0460*/  VIADDMNMX R18, R15, UR10, R8, PT ;  /* 0x0000000a0f127c46 */ /* 0x000fe4000b800108 */
[----:B------:R-:W-:Y:S01]  /*0470*/  VIMNMX R6, PT, PT, R16, UR6, PT ;  /* 0x0000000610067c48 */ /* 0x000fe2000bfe0100 */
[----:B------:R-:W0:Y:S01]  /*0480*/  LDCU.64 UR6, c[0x0][0x358] ;  /* 0x00006b00ff0677ac */ /* 0x000e220008000a00 */
[----:B------:R-:W-:Y:S02]  /*0490*/  VIMNMX R7, PT, PT, RZ, R10, !PT ;  /* 0x0000000aff077248 */ /* 0x000fe40007fe0100 */
[----:B------:R-:W-:Y:S02]  /*04a0*/  VIMNMX R22, PT, PT, R17, UR5, PT ;  /* 0x0000000511167c48 */ /* 0x000fe4000bfe0100 */
[----:B------:R-:W-:-:S02]  /*04b0*/  VIMNMX R21, PT, PT, R18, R21, PT ;  /* 0x0000001512157248 */ /* 0x000fc40003fe0100 */
[----:B------:R-:W-:Y:S02]  /*04c0*/  ISETP.GT.AND P0, PT, R6, R19, PT ;  /* 0x000000130600720c */ /* 0x000fe40003f04270 */
[----:B------:R-:W-:Y:S02]  /*04d0*/  ISETP.GT.AND P1, PT, R21, R20, PT ;  /* 0x000000141500720c */ /* 0x000fe40003f24270 */
[----:B------:R-:W-:-:S13]  /*04e0*/  ISETP.GT.AND P0, PT, R22, R7, P0 ;  /* 0x000000071600720c */ /* 0x000fda0000704270 */
[----:B0-----:R-:W-:Y:S05]  /*04f0*/  @P0 BRA P1, `(.L_x_360) ;  /* 0x00000000005c0947 */ /* 0x001fea0000800000 */
[----:B------:R-:W0:Y:S01]  /*0500*/  LDCU.128 UR8, c[0x0][0x400] ;  /* 0x00008000ff0877ac */ /* 0x000e220008000c00 */
[----:B------:R-:W1:Y:S01]  /*0510*/  LDCU.128 UR12, c[0x0][0x3f0] ;  /* 0x00007e00ff0c77ac */ /* 0x000e620008000c00 */
[----:B------:R-:W2:Y:S01]  /*0520*/  LDCU.64 UR4, c[0x0][0x3c8] ;  /* 0x00007900ff0477ac */ /* 0x000ea20008000a00 */
[----:B0-----:R-:W-:-:S04]  /*0530*/  IMAD.WIDE.U32 R6, R2, UR8, RZ ;  /* 0x0000000802067c25 */ /* 0x001fc8000f8e00ff */
[----:B------:R-:W-:Y:S02]  /*0540*/  IMAD R9, R9, UR10, RZ ;  /* 0x0000000a09097c24 */ /* 0x000fe4000f8e02ff */
[----:B------:R-:W-:Y:S02]  /*0550*/  IMAD R7, R2, UR9, R7 ;  /* 0x0000000902077c24 */ /* 0x000fe4000f8e0207 */
[C---:B------:R-:W-:Y:S02]  /*0560*/  IMAD R9, R0.reuse, UR11, R9 ;  /* 0x0000000b00097c24 */ /* 0x040fe4000f8e0209 */
[----:B------:R-:W-:Y:S01]  /*0570*/  IMAD.WIDE.U32 R2, R0, UR10, R6 ;  /* 0x0000000a00027c25 */ /* 0x000fe2000f8e0006 */
[----:B------:R-:W-:-:S03]  /*0580*/  SHF.R.S32.HI R0, RZ, 0x1f, R5 ;  /* 0x0000001fff007819 */ /* 0x000fc60000011405 */
[----:B------:R-:W-:Y:S02]  /*0590*/  IMAD.IADD R3, R3, 0x1, R9 ;  /* 0x0000000103037824 */ /* 0x000fe400078e0209 */
[----:B-1----:R-:W-:Y:S01]  /*05a0*/  IMAD R6, R0, UR14, RZ ;  /* 0x0000000e00067c24 */ /* 0x002fe2000f8e02ff */
[----:B------:R-:W-:Y:S01]  /*05b0*/  SHF.R.S32.HI R0, RZ, 0x1f, R4 ;  /* 0x0000001fff007819 */ /* 0x000fe20000011404 */
[----:B------:R-:W-:-:S04]  /*05c0*/  IMAD.WIDE.U32 R2, R5, UR14, R2 ;  /* 0x0000000e05027c25 */ /* 0x000fc8000f8e0002 */
[----:B------:R-:W-:Y:S02]  /*05d0*/  IMAD R7, R5, UR15, R6 ;  /* 0x0000000f05077c24 */ /* 0x000fe4000f8e0206 */
[----:B------:R-:W-:-:S03]  /*05e0*/  IMAD R5, R0, UR12, RZ ;  /* 0x0000000c00057c24 */ /* 0x000fc6000f8e02ff */
[----:B------:R-:W-:Y:S01]  /*05f0*/  IADD3 R3, PT, PT, R3, R7, RZ ;  /* 0x0000000703037210 */ /* 0x000fe20007ffe0ff */
[C---:B------:R-:W-:Y:S02]  /*0600*/  IMAD R7, R4.reuse, UR13, R5 ;  /* 0x0000000d04077c24 */ /* 0x040fe4000f8e0205 */
[----:B------:R-:W-:-:S04]  /*0610*/  IMAD.WIDE.U32 R4, R4, UR12, R2 ;  /* 0x0000000c04047c25 */ /* 0x000fc8000f8e0002 */
[----:B------:R-:W-:Y:S01]  /*0620*/  IMAD.IADD R3, R5, 0x1, R7 ;  /* 0x0000000105037824 */ /* 0x000fe200078e0207 */
[----:B--2---:R-:W-:-:S04]  /*0630*/  LEA R2, P0, R4, UR4, 0x1 ;  /* 0x0000000404027c11 */ /* 0x004fc8000f8008ff */
[----:B------:R-:W-:-:S05]  /*0640*/  LEA.HI.X R3, R4, UR5, R3, 0x1, P0 ;  /* 0x0000000504037c11 */ /* 0x000fca00080f0c03 */
[----:B------:R-:W-:Y:S01]  /*0650*/  STG.E.U16 desc[UR6][R2.64], RZ ;  /* 0x000000ff02007986 */ /* 0x000fe2000c101506 */
[----:B------:R-:W-:Y:S05]  /*0660*/  EXIT ;  /* 0x000000000000794d */ /* 0x000fea0003800000 */
.L_x_360:
[----:B------:R-:W0:Y:S01]  /*0670*/  LDCU UR4, c[0x0][0x43c] ;  /* 0x00008780ff0477ac */ /* 0x000e220008000800 */
[----:B------:R-:W1:Y:S01]  /*0680*/  LDC.64 R12, c[0x0][0x3c0] ;  /* 0x0000f000ff0c7b82 */ /* 0x000e620000000a00 */
[----:B------:R-:W-:Y:S01]  /*0690*/  IADD3 R14, PT, PT, -R20, R21, RZ ;  /* 0x00000015140e7210 */ /* 0x000fe20007ffe1ff */
[----:B------:R-:W-:Y:S01]  /*06a0*/  IMAD.IADD R11, R16, 0x1, -R11 ;  /* 0x00000001100b7824 */ /* 0x000fe200078e0a0b */
[----:B------:R-:W-:Y:S01]  /*06b0*/  IADD3 R10, PT, PT, -R10, R17, RZ ;  /* 0x000000110a0a7210 */ /* 0x000fe20007ffe1ff */
[----:B------:R-:W-:Y:S01]  /*06c0*/  IMAD.IADD R18, R18, 0x1, -R15 ;  /* 0x0000000112127824 */ /* 0x000fe200078e0a0f */
[C---:B------:R-:W-:Y:S02]  /*06d0*/  LOP3.LUT R8, R14.reuse, 0xf, RZ, 0xc0, !PT ;  /* 0x0000000f0e087812 */ /* 0x040fe400078ec0ff */
[----:B------:R-:W-:Y:S01]  /*06e0*/  LOP3.LUT R9, R14, 0x7, RZ, 0xc0, !PT ;  /* 0x000000070e097812 */ /* 0x000fe200078ec0ff */
[----:B------:R-:W-:Y:S01]  /*06f0*/  IMAD R11, R11, R18, RZ ;  /* 0x000000120b0b7224 */ /* 0x000fe200078e02ff */
[----:B------:R-:W-:Y:S01]  /*0700*/  IADD3 R24, PT, PT, R20, -R21, RZ ;  /* 0x8000001514187210 */ /* 0x000fe20007ffe0ff */
[----:B------:R-:W-:Y:S01]  /*0710*/  VIADD R16, R8, 0xffffffff ;  /* 0xffffffff08107836 */ /* 0x000fe20000000000 */
[----:B------:R-:W-:Y:S01]  /*0720*/  IADD3 R23, PT, PT, R9, -0x1, RZ ;  /* 0xffffffff09177810 */ /* 0x000fe20007ffe0ff */
[----:B------:R-:W-:Y:S01]  /*0730*/  IMAD R10, R10, R11, RZ ;  /* 0x0000000b0a0a7224 */ /* 0x000fe200078e02ff */
[----:B------:R-:W-:-:S02]  /*0740*/  ISETP.GT.U32.AND P0, PT, R24, -0x10, PT ;  /* 0xfffffff01800780c */ /* 0x000fc40003f04070 */
[----:B------:R-:W-:Y:S01]  /*0750*/  ISETP.GE.U32.AND P1, PT, R16, 0x7, PT ;  /* 0x000000071000780c */ /* 0x000fe20003f26070 */
[----:B0-----:R-:W-:Y:S01]  /*0760*/  UISETP.NE.AND UP0, UPT, UR4, URZ, UPT ;  /* 0x000000ff0400728c */ /* 0x001fe2000bf05270 */
[----:B------:R-:W-:-:S08]  /*0770*/  ISETP.GE.U32.AND P2, PT, R23, 0x3, PT ;  /* 0x000000031700780c */ /* 0x000fd00003f46070 */
[----:B------:R-:W-:Y:S05]  /*0780*/  BRA.U UP0, `(.L_x_361) ;  /* 0x0000000100247547 */ /* 0x000fea000b800000 */
[----:B------:R-:W0:Y:S01]  /*0790*/  LDCU.U8 UR4, c[0x0][0x434] ;  /* 0x00008680ff0477ac */ /* 0x000e220008000000 */
[----:B------:R-:W-:Y:S01]  /*07a0*/  IMAD.MOV.U32 R3, RZ, RZ, R10 ;  /* 0x000000ffff037224 */ /* 0x000fe200078e000a */
[----:B0-----:R-:W-:-:S06]  /*07b0*/  UPRMT UR4, UR4, 0x8880, URZ ;  /* 0x0000888004047896 */ /* 0x001fcc00080000ff */
[----:B------:R-:W-:-:S13]  /*07c0*/  ISETP.NE.AND P3, PT, RZ, UR4, PT ;  /* 0x00000004ff007c0c */ /* 0x000fda000bf65270 */
[----:B------:R-:W-:Y:S01]  /*07d0*/  @!P3 IADD3 R19, PT, PT, -R19, R6, RZ ;  /* 0x000000061313b210 */ /* 0x000fe20007ffe1ff */
[----:B------:R-:W-:Y:S01]  /*07e0*/  @!P3 IMAD.IADD R20, R21, 0x1, -R20 ;  /* 0x000000011514b824 */ /* 0x000fe200078e0a14 */
[----:B------:R-:W-:-:S03]  /*07f0*/  @!P3 IADD3 R10, PT, PT, R22, -R7, RZ ;  /* 0x80000007160ab210 */ /* 0x000fc60007ffe0ff */
[----:B------:R-:W-:-:S04]  /*0800*/  @!P3 IMAD R19, R19, R20, RZ ;  /* 0x000000141313b224 */ /* 0x000fc800078e02ff */
[----:B------:R-:W-:-:S07]  /*0810*/  @!P3 IMAD R3, R10, R19, RZ ;  /* 0x000000130a03b224 */ /* 0x000fce00078e02ff */
.L_x_361:
[----:B------:R-:W-:Y:S01]  /*0820*/  LOP3.LUT R15, R14, 0xfffffff0, RZ, 0xc0, !PT ;  /* 0xfffffff00e0f7812 */ /* 0x000fe200078ec0ff */
[----:B------:R-:W-:Y:S01]  /*0830*/  HFMA2 R34, -RZ, RZ, 0, 0 ;  /* 0x00000000ff227431 */ /* 0x000fe200000001ff */
[----:B------:R-:W-:Y:S01]  /*0840*/  BSSY.RECONVERGENT B1, `(.L_x_362) ;  /* 0x000011a000017945 */ /* 0x000fe20003800200 */
[C---:B-1----:R-:W-:Y:S01]  /*0850*/  SHF.L.U64.HI R10, R12.reuse, 0x1, R13 ;  /* 0x000000010c0a7819 */ /* 0x042fe2000001020d */
[----:B------:R-:W-:Y:S01]  /*0860*/  IMAD.SHL.U32 R11, R12, 0x2, RZ ;  /* 0x000000020c0b7824 */ /* 0x000fe200078e00ff */
[----:B------:R-:W-:Y:S01]  /*0870*/  LOP3.LUT R12, R14, 0x3, RZ, 0xc0, !PT ;  /* 0x000000030e0c7812 */ /* 0x000fe200078ec0ff */
[----:B------:R-:W-:-:S07]  /*0880*/  IMAD.MOV R13, RZ, RZ, -R15 ;  /* 0x000000ffff0d7224 */ /* 0x000fce00078e0a0f */
.L_x_374:
[----:B------:R-:W0:Y:S01]  /*0890*/  LDCU.64 UR8, c[0x0][0x3a8] ;  /* 0x00007500ff0877ac */ /* 0x000e220008000a00 */
[----:B------:R-:W1:Y:S01]  /*08a0*/  LDC.64 R16, c[0x0][0x428] ;  /* 0x00010a00ff107b82 */ /* 0x000e620000000a00 */
[----:B------:R-:W-:Y:S01]  /*08b0*/  SHF.R.S32.HI R14, RZ, 0x1f, R4 ;  /* 0x0000001fff0e7819 */ /* 0x000fe20000011404 */
[----:B------:R-:W-:Y:S01]  /*08c0*/  BSSY.RECONVERGENT B0, `(.L_x_363) ;  /* 0x0000110000007945 */ /* 0x000fe20003800200 */
[----:B------:R-:W1:Y:S01]  /*08d0*/  LDCU UR10, c[0x0][0x41c] ;  /* 0x00008380ff0a77ac */ /* 0x000e620008000800 */
[----:B------:R-:W2:Y:S04]  /*08e0*/  LDCU UR12, c[0x0][0x390] ;  /* 0x00007200ff0c77ac */ /* 0x000ea80008000800 */
[----:B------:R-:W3:Y:S01]  /*08f0*/  LDC.64 R18, c[0x0][0x420] ;  /* 0x00010800ff127b82 */ /* 0x000ee20000000a00 */
[----:B------:R-:W4:Y:S01]  /*0900*/  LDCU.64 UR4, c[0x0][0x3b0] ;  /* 0x00007600ff0477ac */ /* 0x000f220008000a00 */
[----:B------:R-:W5:Y:S01]  /*0910*/  LDCU UR11, c[0x0][0x410] ;  /* 0x00008200ff0b77ac */ /* 0x000f620008000800 */
[----:B0-----:R-:W-:-:S02]  /*0920*/  IMAD R21, R14, UR8, RZ ;  /* 0x000000080e157c24 */ /* 0x001fc4000f8e02ff */
[----:B------:R-:W-:-:S04]  /*0930*/  IMAD.WIDE.U32 R14, R4, UR8, RZ ;  /* 0x00000008040e7c25 */ /* 0x000fc8000f8e00ff */
[----:B------:R-:W-:Y:S02]  /*0940*/  IMAD R21, R4, UR9, R21 ;  /* 0x0000000904157c24 */ /* 0x000fe4000f8e0215 */
[----:B-1----:R-:W-:-:S03]  /*0950*/  IMAD R20, R5, UR10, -R16 ;  /* 0x0000000a05147c24 */ /* 0x002fc6000f8e0a10 */
[----:B------:R-:W-:Y:S01]  /*0960*/  IADD3 R15, PT, PT, R15, R21, RZ ;  /* 0x000000150f0f7210 */ /* 0x000fe20007ffe0ff */
[----:B--2---:R-:W-:Y:S02]  /*0970*/  VIADD R21, R16, UR12 ;  /* 0x0000000c10157c36 */ /* 0x004fe40008000000 */
[----:B---3--:R-:W-:Y:S02]  /*0980*/  IMAD R18, R2, R18, -R17 ;  /* 0x0000001202127224 */ /* 0x008fe400078e0a11 */
[C---:B----4-:R-:W-:Y:S01]  /*0990*/  IMAD.WIDE.U32 R14, R7.reuse, UR4, R14 ;  /* 0x00000004070e7c25 */ /* 0x050fe2000f8e000e */
[----:B-----5:R-:W-:Y:S02]  /*09a0*/  VIADDMNMX R20, R20, UR11, R21, PT ;  /* 0x0000000b14147c46 */ /* 0x020fe4000b800115 */
[----:B------:R-:W-:Y:S01]  /*09b0*/  VIMNMX R18, PT, PT, RZ, R18, !PT ;  /* 0x00000012ff127248 */ /* 0x000fe20007fe0100 */
[----:B------:R-:W-:Y:S01]  /*09c0*/  IMAD R26, R7, UR5, R15 ;  /* 0x00000005071a7c24 */ /* 0x000fe2000f8e020f */
[----:B------:R-:W-:-:S02]  /*09d0*/  VIMNMX R20, PT, PT, R20, UR12, PT ;  /* 0x0000000c14147c48 */ /* 0x000fc4000bfe0100 */
[----:B------:R-:W-:-:S04]  /*09e0*/  IADD3 R7, PT, PT, R7, 0x1, RZ ;  /* 0x0000000107077810 */ /* 0x000fc80007ffe0ff */
[----:B------:R-:W-:-:S13]  /*09f0*/  ISETP.NE.AND P3, PT, R7, R20, PT ;  /* 0x000000140700720c */ /* 0x000fda0003f65270 */
.L_x_373:
[----:B------:R-:W0:Y:S01]  /*0a00*/  LDCU.64 UR4, c[0x0][0x3b8] ;  /* 0x00007700ff0477ac */ /* 0x000e220008000a00 */
[----:B------:R-:W-:Y:S01]  /*0a10*/  MOV R17, R26 ;  /* 0x0000001a00117202 */ /* 0x000fe20000000f00 */
[----:B------:R-:W-:Y:S01]  /*0a20*/  IMAD.MOV.U32 R16, RZ, RZ, R14 ;  /* 0x000000ffff107224 */ /* 0x000fe200078e000e */
[----:B------:R-:W-:Y:S01]  /*0a30*/  BSSY.RECONVERGENT B2, `(.L_x_364) ;  /* 0x0000065000027945 */ /* 0x000fe20003800200 */
[----:B------:R-:W1:Y:S01]  /*0a40*/  LDCU UR8, c[0x0][0x430] ;  /* 0x00008600ff0877ac */ /* 0x000e620008000800 */
[----:B------:R-:W-:Y:S01]  /*0a50*/  ISETP.NE.AND P5, PT, R8, RZ, PT ;  /* 0x000000ff0800720c */ /* 0x000fe20003fa5270 */
[----:B0-----:R-:W-:-:S04]  /*0a60*/  IMAD.WIDE.U32 R16, R18, UR4, R16 ;  /* 0x0000000412107c25 */ /* 0x001fc8000f8e0010 */
[C---:B------:R-:W-:Y:S02]  /*0a70*/  IMAD R27, R18.reuse, UR5, R17 ;  /* 0x00000005121b7c24 */ /* 0x040fe4000f8e0211 */
[----:B------:R-:W-:Y:S02]  /*0a80*/  VIADD R18, R18, 0x1 ;  /* 0x0000000112127836 */ /* 0x000fe40000000000 */
[----:B-1----:R-:W-:-:S03]  /*0a90*/  IMAD R20, R0, R19, -UR8 ;  /* 0x8000000800147e24 */ /* 0x002fc6000f8e0213 */
[----:B------:R-:W-:Y:S02]  /*0aa0*/  ISETP.NE.AND P4, PT, R18, R6, PT ;  /* 0x000000061200720c */ /* 0x000fe40003f85270 */
[----:B------:R-:W-:Y:S01]  /*0ab0*/  VIMNMX R28, PT, PT, RZ, R20, !PT ;  /* 0x00000014ff1c7248 */ /* 0x000fe20007fe0100 */
[----:B------:R-:W-:Y:S10]  /*0ac0*/  @P0 BRA `(.L_x_365) ;  /* 0x00000004006c0947 */ /* 0x000ff40003800000 */
[----:B------:R-:W-:-:S07]  /*0ad0*/  MOV R24, R13 ;  /* 0x0000000d00187202 */ /* 0x000fce0000000f00 */
.L_x_366:
[----:B------:R-:W0:Y:S01]  /*0ae0*/  LDCU.64 UR8, c[0x0][0x3c0] ;  /* 0x00007800ff0877ac */ /* 0x000e220008000a00 */
[----:B------:R-:W-:Y:S01]  /*0af0*/  MOV R21, R27 ;  /* 0x0000001b00157202 */ /* 0x000fe20000000f00 */
[----:B------:R-:W-:Y:S01]  /*0b00*/  IMAD.MOV.U32 R20, RZ, RZ, R16 ;  /* 0x000000ffff147224 */ /* 0x000fe200078e0010 */
[----:B------:R-:W1:Y:S03]  /*0b10*/  LDCU.64 UR4, c[0x0][0x380] ;  /* 0x00007000ff0477ac */ /* 0x000e660008000a00 */
[----:B0-----:R-:W-:-:S04]  /*0b20*/  IMAD.WIDE.U32 R22, R28, UR8, R20 ;  /* 0x000000081c167c25 */ /* 0x001fc8000f8e0014 */
[----:B------:R-:W-:Y:S01]  /*0b30*/  IMAD R21, R28, UR9, R23 ;  /* 0x000000091c157c24 */ /* 0x000fe2000f8e0217 */
[----:B-1----:R-:W-:-:S04]  /*0b40*/  LEA R20, P6, R22, UR4, 0x1 ;  /* 0x0000000416147c11 */ /* 0x002fc8000f8c08ff */
[----:B------:R-:W-:-:S05]  /*0b50*/  LEA.HI.X R21, R22, UR5, R21, 0x1, P6 ;  /* 0x0000000516157c11 */ /* 0x000fca000b0f0c15 */
[----:B------:R0:W2:Y:S02]  /*0b60*/  LDG.E.U16 R29, desc[UR6][R20.64] ;  /* 0x00000006141d7981 */ /* 0x0000a4000c1e1500 */
[----:B0-----:R-:W-:-:S05]  /*0b70*/  IADD3 R20, P6, PT, R20, R11, RZ ;  /* 0x0000000b14147210 */ /* 0x001fca0007fde0ff */
[----:B------:R-:W-:Y:S01]  /*0b80*/  IMAD.X R21, R21, 0x1, R10, P6 ;  /* 0x0000000115157824 */ /* 0x000fe200030e060a */
[----:B------:R-:W-:-:S04]  /*0b90*/  IADD3 R22, P6, PT, R20, R11, RZ ;  /* 0x0000000b14167210 */ /* 0x000fc80007fde0ff */
[----:B------:R-:W-:Y:S01]  /*0ba0*/  IADD3.X R23, PT, PT, R21, R10, RZ, P6, !PT ;  /* 0x0000000a15177210 */ /* 0x000fe200037fe4ff */
[----:B------:R0:W3:Y:S04]  /*0bb0*/  LDG.E.U16 R25, desc[UR6][R20.64] ;  /* 0x0000000614197981 */ /* 0x0000e8000c1e1500 */
[----:B------:R1:W4:Y:S01]  /*0bc0*/  LDG.E.U16 R30, desc[UR6][R22.64] ;  /* 0x00000006161e7981 */ /* 0x000322000c1e1500 */
[----:B0-----:R-:W-:-:S05]  /*0bd0*/  IADD3 R20, P6, PT, R22, R11, RZ ;  /* 0x0000000b16147210 */ /* 0x001fca0007fde0ff */
[----:B------:R-:W-:Y:S01]  /*0be0*/  IMAD.X R21, R23, 0x1, R10, P6 ;  /* 0x0000000117157824 */ /* 0x000fe200030e060a */
[----:B-1----:R-:W-:-:S04]  /*0bf0*/  IADD3 R22, P6, PT, R20, R11, RZ ;  /* 0x0000000b14167210 */ /* 0x002fc80007fde0ff */
[----:B------:R0:W5:Y:S01]  /*0c00*/  LDG.E.U16 R31, desc[UR6][R20.64] ;  /* 0x00000006141f7981 */ /* 0x000162000c1e1500 */
[----:B------:R-:W-:-:S05]  /*0c10*/  IADD3.X R23, PT, PT, R21, R10, RZ, P6, !PT ;  /* 0x0000000a15177210 */ /* 0x000fca00037fe4ff */
[----:B------:R1:W5:Y:S01]  /*0c20*/  LDG.E.U16 R32, desc[UR6][R22.64] ;  /* 0x0000000616207981 */ /* 0x000362000c1e1500 */
[----:B0-----:R-:W-:-:S05]  /*0c30*/  IADD3 R20, P6, PT, R22, R11, RZ ;  /* 0x0000000b16147210 */ /* 0x001fca0007fde0ff */
[----:B------:R-:W-:Y:S01]  /*0c40*/  IMAD.X R21, R23, 0x1, R10, P6 ;  /* 0x0000000117157824 */ /* 0x000fe200030e060a */
[----:B-1----:R-:W-:-:S04]  /*0c50*/  IADD3 R22, P6, PT, R20, R11, RZ ;  /* 0x0000000b14167210 */ /* 0x002fc80007fde0ff */
[-C--:B------:R-:W-:Y:S01]  /*0c60*/  IADD3.X R23, PT, PT, R21, R10.reuse, RZ, P6, !PT ;  /* 0x0000000a15177210 */ /* 0x080fe200037fe4ff */
[----:B------:R0:W5:Y:S02]  /*0c70*/  LDG.E.U16 R33, desc[UR6][R20.64] ;  /* 0x0000000614217981 */ /* 0x000164000c1e1500 */
[----:B0-----:R-:W-:Y:S02]  /*0c80*/  IADD3 R20, P6, PT, R22, R11, RZ ;  /* 0x0000000b16147210 */ /* 0x001fe40007fde0ff */
[----:B------:R-:W5:Y:S02]  /*0c90*/  LDG.E.U16 R22, desc[UR6][R22.64] ;  /* 0x0000000616167981 */ /* 0x000f64000c1e1500 */
[----:B------:R-:W-:-:S05]  /*0ca0*/  IADD3.X R21, PT, PT, R23, R10, RZ, P6, !PT ;  /* 0x0000000a17157210 */ /* 0x000fca00037fe4ff */
[----:B------:R0:W5:Y:S02]  /*0cb0*/  LDG.E.U16 R23, desc[UR6][R20.64] ;  /* 0x0000000614177981 */ /* 0x000164000c1e1500 */
[----:B0-----:R-:W-:-:S05]  /*0cc0*/  IADD3 R20, P6, PT, R20, R11, RZ ;  /* 0x0000000b14147210 */ /* 0x001fca0007fde0ff */
[----:B------:R-:W-:Y:S02]  /*0cd0*/  IMAD.X R21, R21, 0x1, R10, P6 ;  /* 0x0000000115157824 */ /* 0x000fe400030e060a */
[----:B--2---:R-:W-:-:S04]  /*0ce0*/  IMAD.U32 R29, R29, 0x10000, RZ ;  /* 0x000100001d1d7824 */ /* 0x004fc800078e00ff */
[----:B------:R-:W-:Y:S01]  /*0cf0*/  FADD.FTZ R29, R29, R34 ;  /* 0x000000221d1d7221 */ /* 0x000fe20000010000 */
[----:B---3--:R-:W-:Y:S02]  /*0d00*/  IMAD.U32 R34, R25, 0x10000, RZ ;  /* 0x0001000019227824 */ /* 0x008fe400078e00ff */
[----:B------:R0:W2:Y:S01]  /*0d10*/  LDG.E.U16 R25, desc[UR6][R20.64] ;  /* 0x0000000614197981 */ /* 0x0000a2000c1e1500 */
[----:B----4-:R-:W-:Y:S01]  /*0d20*/  SHF.L.U32 R30, R30, 0x10, RZ ;  /* 0x000000101e1e7819 */ /* 0x010fe200000006ff */
[----:B------:R-:W-:-:S04]  /*0d30*/  FADD.FTZ R29, R29, R34 ;  /* 0x000000221d1d7221 */ /* 0x000fc80000010000 */
[----:B------:R-:W-:Y:S01]  /*0d40*/  FADD.FTZ R29, R29, R30 ;  /* 0x0000001e1d1d7221 */ /* 0x000fe20000010000 */
[----:B------:R-:W-:Y:S02]  /*0d50*/  IADD3 R30, P6, PT, R20, R11, RZ ;  /* 0x0000000b141e7210 */ /* 0x000fe40007fde0ff */
[----:B-----5:R-:W-:-:S03]  /*0d60*/  SHF.L.U32 R34, R31, 0x10, RZ ;  /* 0x000000101f227819 */ /* 0x020fc600000006ff */
[----:B------:R-:W-:Y:S01]  /*0d70*/  IMAD.X R31, R21, 0x1, R10, P6 ;  /* 0x00000001151f7824 */ /* 0x000fe200030e060a */
[----:B0-----:R-:W-:Y:S01]  /*0d80*/  IADD3 R20, P6, PT, R30, R11, RZ ;  /* 0x0000000b1e147210 */ /* 0x001fe20007fde0ff */
[----:B------:R-:W-:Y:S01]  /*0d90*/  FADD.FTZ R34, R29, R34 ;  /* 0x000000221d227221 */ /* 0x000fe20000010000 */
[----:B------:R-:W-:Y:S02]  /*0da0*/  SHF.L.U32 R35, R32, 0x10, RZ ;  /* 0x0000001020237819 */ /* 0x000fe400000006ff */
[----:B------:R0:W3:Y:S01]  /*0db0*/  LDG.E.U16 R29, desc[UR6][R30.64] ;  /* 0x000000061e1d7981 */ /* 0x0000e2000c1e1500 */
[----:B------:R-:W-:Y:S02]  /*0dc0*/  IMAD.X R21, R31, 0x1, R10, P6 ;  /* 0x000000011f157824 */ /* 0x000fe400030e060a */
[----:B------:R-:W-:-:S03]  /*0dd0*/  FADD.FTZ R34, R34, R35 ;  /* 0x0000002322227221 */ /* 0x000fc60000010000 */
[----:B------:R1:W4:Y:S01]  /*0de0*/  LDG.E.U16 R32, desc[UR6][R20.64] ;  /* 0x0000000614207981 */ /* 0x000322000c1e1500 */
[----:B0-----:R-:W-:Y:S02]  /*0df0*/  IADD3 R30, P6, PT, R20, R11, RZ ;  /* 0x0000000b141e7210 */ /* 0x001fe40007fde0ff */
[----:B------:R-:W-:-:S03]  /*0e00*/  SHF.L.U32 R33, R33, 0x10, RZ ;  /* 0x0000001021217819 */ /* 0x000fc600000006ff */
[----:B------:R-:W-:Y:S01]  /*0e10*/  IMAD.X R31, R21, 0x1, R10, P6 ;  /* 0x00000001151f7824 */ /* 0x000fe200030e060a */
[----:B-1----:R-:W-:Y:S01]  /*0e20*/  IADD3 R20, P6, PT, R30, R11, RZ ;  /* 0x0000000b1e147210 */ /* 0x002fe20007fde0ff */
[----:B------:R-:W-:-:S03]  /*0e30*/  FADD.FTZ R33, R34, R33 ;  /* 0x0000002122217221 */ /* 0x000fc60000010000 */
[----:B------:R-:W5:Y:S01]  /*0e40*/  LDG.E.U16 R30, desc[UR6][R30.64] ;  /* 0x000000061e1e7981 */ /* 0x000f62000c1e1500 */
[----:B------:R-:W-:Y:S01]  /*0e50*/  IMAD.X R21, R31, 0x1, R10, P6 ;  /* 0x000000011f157824 */ /* 0x000fe200030e060a */
[----:B------:R-:W-:-:S05]  /*0e60*/  SHF.L.U32 R22, R22, 0x10, RZ ;  /* 0x0000001016167819 */ /* 0x000fca00000006ff */
[----:B------:R-:W-:Y:S01]  /*0e70*/  FADD.FTZ R35, R33, R22 ;  /* 0x0000001621237221 */ /* 0x000fe20000010000 */
[----:B------:R-:W-:Y:S01]  /*0e80*/  IADD3 R22, P6, PT, R20, R11, RZ ;  /* 0x0000000b14167210 */ /* 0x000fe20007fde0ff */
[----:B------:R0:W5:Y:S01]  /*0e90*/  LDG.E.U16 R33, desc[UR6][R20.64] ;  /* 0x0000000614217981 */ /* 0x000162000c1e1500 */
[----:B------:R-:W-:-:S03]  /*0ea0*/  SHF.L.U32 R34, R23, 0x10, RZ ;  /* 0x0000001017227819 */ /* 0x000fc600000006ff */
[----:B------:R-:W-:Y:S01]  /*0eb0*/  IMAD.X R23, R21, 0x1, R10, P6 ;  /* 0x0000000115177824 */ /* 0x000fe200030e060a */
[----:B0-----:R-:W-:Y:S01]  /*0ec0*/  IADD3 R20, P6, PT, R22, R11, RZ ;  /* 0x0000000b16147210 */ /* 0x001fe20007fde0ff */
[----:B------:R-:W-:-:S03]  /*0ed0*/  FADD.FTZ R35, R35, R34 ;  /* 0x0000002223237221 */ /* 0x000fc60000010000 */
[----:B------:R0:W5:Y:S01]  /*0ee0*/  LDG.E.U16 R34, desc[UR6][R22.64] ;  /* 0x0000000616227981 */ /* 0x000162000c1e1500 */
[----:B------:R-:W-:-:S05]  /*0ef0*/  IADD3.X R21, PT, PT, R23, R10, RZ, P6, !PT ;  /* 0x0000000a17157210 */ /* 0x000fca00037fe4ff */
[----:B------:R-:W5:Y:S01]  /*0f00*/  LDG.E.U16 R31, desc[UR6][R20.64] ;  /* 0x00000006141f7981 */ /* 0x000f62000c1e1500 */
[----:B0-----:R-:W-:-:S05]  /*0f10*/  IADD3 R22, P6, PT, R20, R11, RZ ;  /* 0x0000000b14167210 */ /* 0x001fca0007fde0ff */
[----:B------:R-:W-:-:S05]  /*0f20*/  IMAD.X R23, R21, 0x1, R10, P6 ;  /* 0x0000000115177824 */ /* 0x000fca00030e060a */
[----:B------:R-:W5:Y:S01]  /*0f30*/  LDG.E.U16 R36, desc[UR6][R22.64] ;  /* 0x0000000616247981 */ /* 0x000f62000c1e1500 */
[----:B------:R-:W-:-:S04]  /*0f40*/  IADD3 R24, PT, PT, R24, 0x10, RZ ;  /* 0x0000001018187810 */ /* 0x000fc80007ffe0ff */
[----:B------:R-:W-:Y:S01]  /*0f50*/  ISETP.NE.AND P6, PT, R24, RZ, PT ;  /* 0x000000ff1800720c */ /* 0x000fe20003fc5270 */
[----:B------:R-:W-:Y:S01]  /*0f60*/  VIADD R28, R28, 0x10 ;  /* 0x000000101c1c7836 */ /* 0x000fe20000000000 */
[----:B--2---:R-:W-:-:S05]  /*0f70*/  SHF.L.U32 R25, R25, 0x10, RZ ;  /* 0x0000001019197819 */ /* 0x004fca00000006ff */
[----:B------:R-:W-:Y:S01]  /*0f80*/  FADD.FTZ R25, R35, R25 ;  /* 0x0000001923197221 */ /* 0x000fe20000010000 */
[----:B---3--:R-:W-:-:S04]  /*0f90*/  IMAD.U32 R29, R29, 0x10000, RZ ;  /* 0x000100001d1d7824 */ /* 0x008fc800078e00ff */
[----:B------:R-:W-:Y:S01]  /*0fa0*/  FADD.FTZ R25, R25, R29 ;  /* 0x0000001d19197221 */ /* 0x000fe20000010000 */
[----:B----4-:R-:W-:-:S05]  /*0fb0*/  SHF.L.U32 R32, R32, 0x10, RZ ;  /* 0x0000001020207819 */ /* 0x010fca00000006ff */
[----:B------:R-:W-:Y:S01]  /*0fc0*/  FADD.FTZ R25, R25, R32 ;  /* 0x0000002019197221 */ /* 0x000fe20000010000 */
[----:B-----5:R-:W-:-:S04]  /*0fd0*/  IMAD.U32 R30, R30, 0x10000, RZ ;  /* 0x000100001e1e7824 */ /* 0x020fc800078e00ff */
[----:B------:R-:W-:Y:S01]  /*0fe0*/  FADD.FTZ R25, R25, R30 ;  /* 0x0000001e19197221 */ /* 0x000fe20000010000 */
[----:B------:R-:W-:-:S05]  /*0ff0*/  SHF.L.U32 R32, R33, 0x10, RZ ;  /* 0x0000001021207819 */ /* 0x000fca00000006ff */
[----:B------:R-:W-:Y:S01]  /*1000*/  FADD.FTZ R25, R25, R32 ;  /* 0x0000002019197221 */ /* 0x000fe20000010000 */
[----:B------:R-:W-:-:S04]  /*1010*/  IMAD.U32 R34, R34, 0x10000, RZ ;  /* 0x0001000022227824 */ /* 0x000fc800078e00ff */
[----:B------:R-:W-:Y:S01]  /*1020*/  FADD.FTZ R25, R25, R34 ;  /* 0x0000002219197221 */ /* 0x000fe20000010000 */
[----:B------:R-:W-:-:S04]  /*1030*/  IMAD.U32 R20, R31, 0x10000, RZ ;  /* 0x000100001f147824 */ /* 0x000fc800078e00ff */
[----:B------:R-:W-:Y:S01]  /*1040*/  FADD.FTZ R20, R25, R20 ;  /* 0x0000001419147221 */ /* 0x000fe20000010000 */
[----:B------:R-:W-:-:S05]  /*1050*/  SHF.L.U32 R21, R36, 0x10, RZ ;  /* 0x0000001024157819 */ /* 0x000fca00000006ff */
[----:B------:R-:W-:Y:S01]  /*1060*/  FADD.FTZ R34, R20, R21 ;  /* 0x0000001514227221 */ /* 0x000fe20000010000 */
[----:B------:R-:W-:Y:S06]  /*1070*/  @P6 BRA `(.L_x_366) ;  /* 0xfffffff800986947 */ /* 0x000fec000383ffff */
.L_x_365:
[----:B------:R-:W-:Y:S05]  /*1080*/  BSYNC.RECONVERGENT B2 ;  /* 0x0000000000027941 */ /* 0x000fea0003800200 */
.L_x_364:
[----:B------:R-:W-:Y:S04]  /*1090*/  BSSY.RECONVERGENT B2, `(.L_x_367) ;  /* 0x0000091000027945 */ /* 0x000fe80003800200 */
[----:B------:R-:W-:Y:S05]  /*10a0*/  @!P5 BRA `(.L_x_368) ;  /* 0x00000008003cd947 */ /* 0x000fea0003800000 */
[----:B------:R-:W-:Y:S01]  /*10b0*/  BSSY.RECONVERGENT B3, `(.L_x_369) ;  /* 0x0000047000037945 */ /* 0x000fe20003800200 */
[----:B------:R-:W-:-:S03]  /*10c0*/  ISETP.NE.AND P5, PT, R9, RZ, PT ;  /* 0x000000ff0900720c */ /* 0x000fc60003fa5270 */
[----:B------:R-:W-:Y:S10]  /*10d0*/  @!P1 BRA `(.L_x_370) ;  /* 0x0000000400109947 */ /* 0x000ff40003800000 */
[----:B------:R-:W0:Y:S01]  /*10e0*/  LDCU.64 UR4, c[0x0][0x3c0] ;  /* 0x00007800ff0477ac */ /* 0x000e220008000a00 */
[----:B------:R-:W-:Y:S01]  /*10f0*/  MOV R22, R16 ;  /* 0x0000001000167202 */ /* 0x000fe20000000f00 */
[----:B------:R-:W-:Y:S01]  /*1100*/  IMAD.MOV.U32 R23, RZ, RZ, R27 ;  /* 0x000000ffff177224 */ /* 0x000fe200078e001b */
[----:B------:R-:W1:Y:S03]  /*1110*/  LDCU.64 UR8, c[0x0][0x380] ;  /* 0x00007000ff0877ac */ /* 0x000e660008000a00 */
[----:B0-----:R-:W-:-:S04]  /*1120*/  IMAD.WIDE.U32 R24, R28, UR4, R22 ;  /* 0x000000041c187c25 */ /* 0x001fc8000f8e0016 */
[----:B------:R-:W-:Y:S01]  /*1130*/  IMAD R21, R28, UR5, R25 ;  /* 0x000000051c157c24 */ /* 0x000fe2000f8e0219 */
[----:B-1----:R-:W-:Y:S02]  /*1140*/  LEA R20, P6, R24, UR8, 0x1 ;  /* 0x0000000818147c11 */ /* 0x002fe4000f8c08ff */
[----:B------:R-:W-:Y:S02]  /*1150*/  IADD3 R25, PT, PT, R28, 0x1, RZ ;  /* 0x000000011c197810 */ /* 0x000fe40007ffe0ff */
[----:B------:R-:W-:-:S05]  /*1160*/  LEA.HI.X R21, R24, UR9, R21, 0x1, P6 ;  /* 0x0000000918157c11 */ /* 0x000fca000b0f0c15 */
[----:B------:R0:W2:Y:S01]  /*1170*/  LDG.E.U16 R35, desc[UR6][R20.64] ;  /* 0x0000000614237981 */ /* 0x0000a2000c1e1500 */
[----:B------:R-:W-:Y:S02]  /*1180*/  VIADD R29, R28, 0x2 ;  /* 0x000000021c1d7836 */ /* 0x000fe40000000000 */
[----:B0-----:R-:W-:-:S04]  /*1190*/  IMAD.WIDE.U32 R20, R25, UR4, R22 ;  /* 0x0000000419147c25 */ /* 0x001fc8000f8e0016 */
[----:B------:R-:W-:Y:S01]  /*11a0*/  IMAD R25, R25, UR5, R21 ;  /* 0x0000000519197c24 */ /* 0x000fe2000f8e0215 */
[----:B------:R-:W-:-:S04]  /*11b0*/  LEA R30, P6, R20, UR8, 0x1 ;  /* 0x00000008141e7c11 */ /* 0x000fc8000f8c08ff */
[----:B------:R-:W-:Y:S01]  /*11c0*/  LEA.HI.X R31, R20, UR9, R25, 0x1, P6 ;  /* 0x00000009141f7c11 */ /* 0x000fe2000b0f0c19 */
[----:B------:R-:W-:-:S04]  /*11d0*/  IMAD.WIDE.U32 R24, R29, UR4, R22 ;  /* 0x000000041d187c25 */ /* 0x000fc8000f8e0016 */
[----:B------:R-:W-:Y:S01]  /*11e0*/  IMAD R25, R29, UR5, R25 ;  /* 0x000000051d197c24 */ /* 0x000fe2000f8e0219 */
[C---:B------:R-:W-:Y:S01]  /*11f0*/  IADD3 R29, PT, PT, R28.reuse, 0x3, RZ ;  /* 0x000000031c1d7810 */ /* 0x040fe20007ffe0ff */
[----:B------:R-:W-:Y:S01]  /*1200*/  VIADD R37, R28, 0x4 ;  /* 0x000000041c257836 */ /* 0x000fe20000000000 */
[C---:B------:R-:W-:Y:S01]  /*1210*/  LEA R20, P6, R24.reuse, UR8, 0x1 ;  /* 0x0000000818147c11 */ /* 0x040fe2000f8c08ff */
[----:B------:R-:W3:Y:S03]  /*1220*/  LDG.E.U16 R30, desc[UR6][R30.64] ;  /* 0x000000061e1e7981 */ /* 0x000ee6000c1e1500 */
[----:B------:R-:W-:Y:S01]  /*1230*/  LEA.HI.X R21, R24, UR9, R25, 0x1, P6 ;  /* 0x0000000918157c11 */ /* 0x000fe2000b0f0c19 */
[----:B------:R-:W-:-:S04]  /*1240*/  IMAD.WIDE.U32 R24, R29, UR4, R22 ;  /* 0x000000041d187c25 */ /* 0x000fc8000f8e0016 */
[----:B------:R-:W-:Y:S01]  /*1250*/  IMAD R29, R29, UR5, R25 ;  /* 0x000000051d1d7c24 */ /* 0x000fe2000f8e0219 */
[----:B------:R-:W-:-:S04]  /*1260*/  LEA R32, P6, R24, UR8, 0x1 ;  /* 0x0000000818207c11 */ /* 0x000fc8000f8c08ff */
[----:B------:R-:W-:Y:S01]  /*1270*/  LEA.HI.X R33, R24, UR9, R29, 0x1, P6 ;  /* 0x0000000918217c11 */ /* 0x000fe2000b0f0c1d */
[C---:B------:R-:W-:Y:S01]  /*1280*/  IMAD.WIDE.U32 R24, R37.reuse, UR4, R22 ;  /* 0x0000000425187c25 */ /* 0x040fe2000f8e0016 */
[----:B------:R0:W4:Y:S03]  /*1290*/  LDG.E.U16 R29, desc[UR6][R20.64] ;  /* 0x00000006141d7981 */ /* 0x000126000c1e1500 */
[----:B------:R-:W-:Y:S01]  /*12a0*/  IMAD R37, R37, UR5, R25 ;  /* 0x0000000525257c24 */ /* 0x000fe2000f8e0219 */
[----:B------:R-:W5:Y:S01]  /*12b0*/  LDG.E.U16 R33, desc[UR6][R32.64] ;  /* 0x0000000620217981 */ /* 0x000f62000c1e1500 */
[----:B0-----:R-:W-:-:S04]  /*12c0*/  LEA R20, P6, R24, UR8, 0x1 ;  /* 0x0000000818147c11 */ /* 0x001fc8000f8c08ff */
[----:B------:R-:W-:Y:S02]  /*12d0*/  LEA.HI.X R21, R24, UR9, R37, 0x1, P6 ;  /* 0x0000000918157c11 */ /* 0x000fe4000b0f0c25 */
[----:B------:R-:W-:-:S03]  /*12e0*/  IADD3 R37, PT, PT, R28, 0x5, RZ ;  /* 0x000000051c257810 */ /* 0x000fc60007ffe0ff */
[----:B------:R0:W5:Y:S02]  /*12f0*/  LDG.E.U16 R32, desc[UR6][R20.64] ;  /* 0x0000000614207981 */ /* 0x000164000c1e1500 */
[----:B------:R-:W-:-:S04]  /*1300*/  IMAD.WIDE.U32 R24, R37, UR4, R22 ;  /* 0x0000000425187c25 */ /* 0x000fc8000f8e0016 */
[----:B------:R-:W-:Y:S01]  /*1310*/  IMAD R37, R37, UR5, R25 ;  /* 0x0000000525257c24 */ /* 0x000fe2000f8e0219 */
[----:B0-----:R-:W-:-:S04]  /*1320*/  LEA R20, P6, R24, UR8, 0x1 ;  /* 0x0000000818147c11 */ /* 0x001fc8000f8c08ff */
[----:B------:R-:W-:Y:S02]  /*1330*/  LEA.HI.X R21, R24, UR9, R37, 0x1, P6 ;  /* 0x0000000918157c11 */ /* 0x000fe4000b0f0c25 */
[----:B------:R-:W-:-:S03]  /*1340*/  IADD3 R37, PT, PT, R28, 0x6, RZ ;  /* 0x000000061c257810 */ /* 0x000fc60007ffe0ff */
[----:B------:R0:W5:Y:S02]  /*1350*/  LDG.E.U16 R31, desc[UR6][R20.64] ;  /* 0x00000006141f7981 */ /* 0x000164000c1e1500 */
[----:B------:R-:W-:-:S04]  /*1360*/  IMAD.WIDE.U32 R24, R37, UR4, R22 ;  /* 0x0000000425187c25 */ /* 0x000fc8000f8e0016 */
[----:B------:R-:W-:Y:S02]  /*1370*/  IMAD R37, R37, UR5, R25 ;  /* 0x0000000525257c24 */ /* 0x000fe4000f8e0219 */
[----:B------:R-:W-:Y:S01]  /*1380*/  VIADD R25, R28, 0x7 ;  /* 0x000000071c197836 */ /* 0x000fe20000000000 */
[----:B0-----:R-:W-:-:S03]  /*1390*/  LEA R20, P6, R24, UR8, 0x1 ;  /* 0x0000000818147c11 */ /* 0x001fc6000f8c08ff */
[----:B------:R-:W-:Y:S01]  /*13a0*/  IMAD.WIDE.U32 R22, R25, UR4, R22 ;  /* 0x0000000419167c25 */ /* 0x000fe2000f8e0016 */
[----:B------:R-:W-:-:S03]  /*13b0*/  LEA.HI.X R21, R24, UR9, R37, 0x1, P6 ;  /* 0x0000000918157c11 */ /* 0x000fc6000b0f0c25 */
[----:B------:R-:W-:Y:S01]  /*13c0*/  IMAD R25, R25, UR5, R23 ;  /* 0x0000000519197c24 */ /* 0x000fe2000f8e0217 */
[C---:B------:R-:W-:Y:S01]  /*13d0*/  LEA R24, P6, R22.reuse, UR8, 0x1 ;  /* 0x0000000816187c11 */ /* 0x040fe2000f8c08ff */
[----:B------:R-:W5:Y:S03]  /*13e0*/  LDG.E.U16 R20, desc[UR6][R20.64] ;  /* 0x0000000614147981 */ /* 0x000f66000c1e1500 */
[----:B------:R-:W-:-:S05]  /*13f0*/  LEA.HI.X R25, R22, UR9, R25, 0x1, P6 ;  /* 0x0000000916197c11 */ /* 0x000fca000b0f0c19 */
[----:B------:R-:W5:Y:S01]  /*1400*/  LDG.E.U16 R24, desc[UR6][R24.64] ;  /* 0x0000000618187981 */ /* 0x000f62000c1e1500 */
[----:B------:R-:W-:Y:S02]  /*1410*/  VIADD R28, R28, 0x8 ;  /* 0x000000081c1c7836 */ /* 0x000fe40000000000 */
[----:B--2---:R-:W-:-:S04]  /*1420*/  IMAD.U32 R35, R35, 0x10000, RZ ;  /* 0x0001000023237824 */ /* 0x004fc800078e00ff */
[----:B------:R-:W-:Y:S01]  /*1430*/  FADD.FTZ R34, R34, R35 ;  /* 0x0000002322227221 */ /* 0x000fe20000010000 */
[----:B---3--:R-:W-:-:S05]  /*1440*/  SHF.L.U32 R23, R30, 0x10, RZ ;  /* 0x000000101e177819 */ /* 0x008fca00000006ff */
[----:B------:R-:W-:Y:S01]  /*1450*/  FADD.FTZ R23, R34, R23 ;  /* 0x0000001722177221 */ /* 0x000fe20000010000 */
[----:B----4-:R-:W-:Y:S01]  /*1460*/  IMAD.U32 R22, R29, 0x10000, RZ ;  /* 0x000100001d167824 */ /* 0x010fe200078e00ff */
[----:B-----5:R-:W-:-:S03]  /*1470*/  SHF.L.U32 R33, R33, 0x10, RZ ;  /* 0x0000001021217819 */ /* 0x020fc600000006ff */
[----:B------:R-:W-:-:S04]  /*1480*/  FADD.FTZ R22, R23, R22 ;  /* 0x0000001617167221 */ /* 0x000fc80000010000 */
[----:B------:R-:W-:Y:S01]  /*1490*/  FADD.FTZ R22, R22, R33 ;  /* 0x0000002116167221 */ /* 0x000fe20000010000 */
[----:B------:R-:W-:-:S04]  /*14a0*/  IMAD.U32 R23, R32, 0x10000, RZ ;  /* 0x0001000020177824 */ /* 0x000fc800078e00ff */
[----:B------:R-:W-:Y:S01]  /*14b0*/  FADD.FTZ R22, R22, R23 ;  /* 0x0000001716167221 */ /* 0x000fe20000010000 */
[----:B------:R-:W-:-:S05]  /*14c0*/  SHF.L.U32 R31, R31, 0x10, RZ ;  /* 0x000000101f1f7819 */ /* 0x000fca00000006ff */
[----:B------:R-:W-:Y:S01]  /*14d0*/  FADD.FTZ R22, R22, R31 ;  /* 0x0000001f16167221 */ /* 0x000fe20000010000 */
[----:B------:R-:W-:-:S04]  /*14e0*/  IMAD.U32 R21, R20, 0x10000, RZ ;  /* 0x0001000014157824 */ /* 0x000fc800078e00ff */
[----:B------:R-:W-:Y:S01]  /*14f0*/  FADD.FTZ R21, R22, R21 ;  /* 0x0000001516157221 */ /* 0x000fe20000010000 */
[----:B------:R-:W-:-:S05]  /*1500*/  SHF.L.U32 R24, R24, 0x10, RZ ;  /* 0x0000001018187819 */ /* 0x000fca00000006ff */
[----:B------:R-:W-:-:S07]  /*1510*/  FADD.FTZ R34, R21, R24 ;  /* 0x0000001815227221 */ /* 0x000fce0000010000 */
.L_x_370:
[----:B------:R-:W-:Y:S05]  /*1520*/  BSYNC.RECONVERGENT B3 ;  /* 0x0000000000037941 */ /* 0x000fea0003800200 */
.L_x_369:
[----:B------:R-:W-:Y:S05]  /*1530*/  @!P5 BRA `(.L_x_368) ;  /* 0x000000040018d947 */ /* 0x000fea0003800000 */
[----:B------:R-:W-:Y:S01]  /*1540*/  BSSY.RECONVERGENT B3, `(.L_x_371) ;  /* 0x0000027000037945 */ /* 0x000fe20003800200 */
[----:B------:R-:W-:-:S03]  /*1550*/  ISETP.NE.AND P5, PT, R12, RZ, PT ;  /* 0x000000ff0c00720c */ /* 0x000fc60003fa5270 */
[----:B------:R-:W-:Y:S10]  /*1560*/  @!P2 BRA `(.L_x_372) ;  /* 0x000000000090a947 */ /* 0x000ff40003800000 */
[----:B------:R-:W0:Y:S01]  /*1570*/  LDCU.64 UR4, c[0x0][0x3c0] ;  /* 0x00007800ff0477ac */ /* 0x000e220008000a00 */
[----:B------:R-:W-:Y:S01]  /*1580*/  MOV R20, R16 ;  /* 0x0000001000147202 */ /* 0x000fe20000000f00 */
[----:B------:R-:W-:Y:S01]  /*1590*/  IMAD.MOV.U32 R21, RZ, RZ, R27 ;  /* 0x000000ffff157224 */ /* 0x000fe200078e001b */
[C---:B------:R-:W-:Y:S01]  /*15a0*/  IADD3 R29, PT, PT, R28.reuse, 0x1, RZ ;  /* 0x000000011c1d7810 */ /* 0x040fe20007ffe0ff */
[----:B------:R-:W1:Y:S01]  /*15b0*/  LDCU.64 UR8, c[0x0][0x380] ;  /* 0x00007000ff0877ac */ /* 0x000e620008000a00 */
[C---:B------:R-:W-:Y:S02]  /*15c0*/  VIADD R35, R28.reuse, 0x2 ;  /* 0x000000021c237836 */ /* 0x040fe40000000000 */
[----:B0-----:R-:W-:-:S04]  /*15d0*/  IMAD.WIDE.U32 R24, R28, UR4, R20 ;  /* 0x000000041c187c25 */ /* 0x001fc8000f8e0014 */
[----:B------:R-:W-:Y:S01]  /*15e0*/  IMAD R25, R28, UR5, R25 ;  /* 0x000000051c197c24 */ /* 0x000fe2000f8e0219 */
[----:B-1----:R-:W-:Y:S01]  /*15f0*/  LEA R32, P6, R24, UR8, 0x1 ;  /* 0x0000000818207c11 */ /* 0x002fe2000f8c08ff */
[----:B------:R-:W-:-:S03]  /*1600*/  IMAD.WIDE.U32 R22, R29, UR4, R20 ;  /* 0x000000041d167c25 */ /* 0x000fc6000f8e0014 */
[----:B------:R-:W-:Y:S01]  /*1610*/  LEA.HI.X R33, R24, UR9, R25, 0x1, P6 ;  /* 0x0000000918217c11 */ /* 0x000fe2000b0f0c19 */
[----:B------:R-:W-:Y:S01]  /*1620*/  IMAD.WIDE.U32 R24, R35, UR4, R20 ;  /* 0x0000000423187c25 */ /* 0x000fe2000f8e0014 */
[----:B------:R-:W-:-:S03]  /*1630*/  LEA R30, P6, R22, UR8, 0x1 ;  /* 0x00000008161e7c11 */ /* 0x000fc6000f8c08ff */
[----:B------:R-:W-:Y:S01]  /*1640*/  IMAD R29, R29, UR5, R23 ;  /* 0x000000051d1d7c24 */ /* 0x000fe2000f8e0217 */
[----:B------:R-:W2:Y:S01]  /*1650*/  LDG.E.U16 R32, desc[UR6][R32.64] ;  /* 0x0000000620207981 */ /* 0x000ea2000c1e1500 */
[----:B------:R-:W-:Y:S01]  /*1660*/  IMAD R35, R35, UR5, R25 ;  /* 0x0000000523237c24 */ /* 0x000fe2000f8e0219 */
[----:B------:R-:W-:Y:S02]  /*1670*/  IADD3 R25, PT, PT, R28, 0x3, RZ ;  /* 0x000000031c197810 */ /* 0x000fe40007ffe0ff */
[----:B------:R-:W-:Y:S02]  /*1680*/  LEA.HI.X R31, R22, UR9, R29, 0x1, P6 ;  /* 0x00000009161f7c11 */ /* 0x000fe4000b0f0c1d */
[C---:B------:R-:W-:Y:S01]  /*1690*/  LEA R22, P6, R24.reuse, UR8, 0x1 ;  /* 0x0000000818167c11 */ /* 0x040fe2000f8c08ff */
[C---:B------:R-:W-:Y:S02]  /*16a0*/  IMAD.WIDE.U32 R20, R25.reuse, UR4, R20 ;  /* 0x0000000419147c25 */ /* 0x040fe4000f8e0014 */
[----:B------:R-:W3:Y:S01]  /*16b0*/  LDG.E.U16 R30, desc[UR6][R30.64] ;  /* 0x000000061e1e7981 */ /* 0x000ee2000c1e1500 */
[----:B------:R-:W-:Y:S01]  /*16c0*/  LEA.HI.X R23, R24, UR9, R35, 0x1, P6 ;  /* 0x0000000918177c11 */ /* 0x000fe2000b0f0c23 */
[----:B------:R-:W-:Y:S01]  /*16d0*/  IMAD R25, R25, UR5, R21 ;  /* 0x0000000519197c24 */ /* 0x000fe2000f8e0215 */
[----:B------:R-:W-:-:S03]  /*16e0*/  LEA R24, P6, R20, UR8, 0x1 ;  /* 0x0000000814187c11 */ /* 0x000fc6000f8c08ff */
[----:B------:R-:W4:Y:S01]  /*16f0*/  LDG.E.U16 R22, desc[UR6][R22.64] ;  /* 0x0000000616167981 */ /* 0x000f22000c1e1500 */
[----:B------:R-:W-:-:S05]  /*1700*/  LEA.HI.X R25, R20, UR9, R25, 0x1, P6 ;  /* 0x0000000914197c11 */ /* 0x000fca000b0f0c19 */
[----:B------:R-:W5:Y:S01]  /*1710*/  LDG.E.U16 R24, desc[UR6][R24.64] ;  /* 0x0000000618187981 */ /* 0x000f62000c1e1500 */
[----:B------:R-:W-:Y:S02]  /*1720*/  VIADD R28, R28, 0x4 ;  /* 0x000000041c1c7836 */ /* 0x000fe40000000000 */
[----:B--2---:R-:W-:-:S04]  /*1730*/  IMAD.U32 R21, R32, 0x10000, RZ ;  /* 0x0001000020157824 */ /* 0x004fc800078e00ff */
[----:B------:R-:W-:Y:S01]  /*1740*/  FADD.FTZ R21, R34, R21 ;  /* 0x0000001522157221 */ /* 0x000fe20000010000 */
[----:B---3--:R-:W-:-:S05]  /*1750*/  SHF.L.U32 R20, R30, 0x10, RZ ;  /* 0x000000101e147819 */ /* 0x008fca00000006ff */
[----:B------:R-:W-:Y:S01]  /*1760*/  FADD.FTZ R20, R21, R20 ;  /* 0x0000001415147221 */ /* 0x000fe20000010000 */
[----:B----4-:R-:W-:-:S04]  /*1770*/  IMAD.U32 R29, R22, 0x10000, RZ ;  /* 0x00010000161d7824 */ /* 0x010fc800078e00ff */
[----:B------:R-:W-:Y:S01]  /*1780*/  FADD.FTZ R20, R20, R29 ;  /* 0x0000001d14147221 */ /* 0x000fe20000010000 */
[----:B-----5:R-:W-:-:S05]  /*1790*/  SHF.L.U32 R21, R24, 0x10, RZ ;  /* 0x0000001018157819 */ /* 0x020fca00000006ff */
[----:B------:R-:W-:-:S07]  /*17a0*/  FADD.FTZ R34, R20, R21 ;  /* 0x0000001514227221 */ /* 0x000fce0000010000 */
.L_x_372:
[----:B------:R-:W-:Y:S05]  /*17b0*/  BSYNC.RECONVERGENT B3 ;  /* 0x0000000000037941 */ /* 0x000fea0003800200 */
.L_x_371:
[----:B------:R-:W-:Y:S05]  /*17c0*/  @!P5 BRA `(.L_x_368) ;  /* 0x000000000074d947 */ /* 0x000fea0003800000 */
[----:B------:R-:W0:Y:S01]  /*17d0*/  LDC.64 R20, c[0x0][0x3c0] ;  /* 0x0000f000ff147b82 */ /* 0x000e220000000a00 */
[----:B------:R-:W-:-:S07]  /*17e0*/  MOV R17, R27 ;  /* 0x0000001b00117202 */ /* 0x000fce0000000f00 */
[----:B------:R-:W1:Y:S01]  /*17f0*/  LDC.64 R22, c[0x0][0x380] ;  /* 0x0000e000ff167b82 */ /* 0x000e620000000a00 */
[----:B0-----:R-:W-:-:S04]  /*1800*/  IMAD.WIDE.U32 R30, R28, R20, R16 ;  /* 0x000000141c1e7225 */ /* 0x001fc800078e0010 */
[----:B------:R-:W-:Y:S01]  /*1810*/  IMAD R25, R28, R21, R31 ;  /* 0x000000151c197224 */ /* 0x000fe200078e021f */
[----:B-1----:R-:W-:-:S04]  /*1820*/  LEA R24, P5, R30, R22, 0x1 ;  /* 0x000000161e187211 */ /* 0x002fc800078a08ff */
[----:B------:R-:W-:-:S05]  /*1830*/  LEA.HI.X R25, R30, R23, R25, 0x1, P5 ;  /* 0x000000171e197211 */ /* 0x000fca00028f0c19 */
[----:B------:R-:W2:Y:S01]  /*1840*/  LDG.E.U16 R24, desc[UR6][R24.64] ;  /* 0x0000000618187981 */ /* 0x000ea2000c1e1500 */
[----:B------:R-:W-:Y:S01]  /*1850*/  ISETP.NE.AND P5, PT, R12, 0x1, PT ;  /* 0x000000010c00780c */ /* 0x000fe20003fa5270 */
[----:B--2---:R-:W-:-:S04]  /*1860*/  IMAD.U32 R27, R24, 0x10000, RZ ;  /* 0x00010000181b7824 */ /* 0x004fc800078e00ff */
[----:B------:R-:W-:-:S08]  /*1870*/  FADD.FTZ R34, R34, R27 ;  /* 0x0000001b22227221 */ /* 0x000fd00000010000 */
[----:B------:R-:W-:Y:S05]  /*1880*/  @!P5 BRA `(.L_x_368) ;  /* 0x000000000044d947 */ /* 0x000fea0003800000 */
[----:B------:R-:W-:Y:S02]  /*1890*/  ISETP.NE.AND P5, PT, R12, 0x2, PT ;  /* 0x000000020c00780c */ /* 0x000fe40003fa5270 */
[----:B------:R-:W-:-:S05]  /*18a0*/  IADD3 R27, PT, PT, R28, 0x1, RZ ;  /* 0x000000011c1b7810 */ /* 0x000fca0007ffe0ff */
[----:B------:R-:W-:-:S04]  /*18b0*/  IMAD.WIDE.U32 R24, R27, R20, R16 ;  /* 0x000000141b187225 */ /* 0x000fc800078e0010 */
[----:B------:R-:W-:Y:S02]  /*18c0*/  IMAD R27, R27, R21, R25 ;  /* 0x000000151b1b7224 */ /* 0x000fe400078e0219 */
[----:B------:R-:W-:Y:S01]  /*18d0*/  @P5 VIADD R31, R28, 0x2 ;  /* 0x000000021c1f5836 */ /* 0x000fe20000000000 */
[----:B------:R-:W-:-:S03]  /*18e0*/  LEA R28, P6, R24, R22, 0x1 ;  /* 0x00000016181c7211 */ /* 0x000fc600078c08ff */
[----:B------:R-:W-:Y:S01]  /*18f0*/  @P5 IMAD.WIDE.U32 R16, R31, R20, R16 ;  /* 0x000000141f105225 */ /* 0x000fe200078e0010 */
[----:B------:R-:W-:-:S03]  /*1900*/  LEA.HI.X R29, R24, R23, R27, 0x1, P6 ;  /* 0x00000017181d7211 */ /* 0x000fc600030f0c1b */
[----:B------:R-:W-:Y:S01]  /*1910*/  @P5 IMAD R21, R31, R21, R17 ;  /* 0x000000151f155224 */ /* 0x000fe200078e0211 */
[C---:B------:R-:W-:Y:S01]  /*1920*/  @P5 LEA R22, P6, R16.reuse, R22, 0x1 ;  /* 0x0000001610165211 */ /* 0x040fe200078c08ff */
[----:B------:R-:W2:Y:S03]  /*1930*/  LDG.E.U16 R28, desc[UR6][R28.64] ;  /* 0x000000061c1c7981 */ /* 0x000ea6000c1e1500 */
[----:B------:R-:W-:-:S05]  /*1940*/  @P5 LEA.HI.X R23, R16, R23, R21, 0x1, P6 ;  /* 0x0000001710175211 */ /* 0x000fca00030f0c15 */
[----:B------:R-:W3:Y:S01]  /*1950*/  @P5 LDG.E.U16 R22, desc[UR6][R22.64] ;  /* 0x0000000616165981 */ /* 0x000ee2000c1e1500 */
[----:B--2---:R-:W-:-:S05]  /*1960*/  SHF.L.U32 R17, R28, 0x10, RZ ;  /* 0x000000101c117819 */ /* 0x004fca00000006ff */
[----:B------:R-:W-:Y:S01]  /*1970*/  FADD.FTZ R34, R34, R17 ;  /* 0x0000001122227221 */ /* 0x000fe20000010000 */
[----:B---3--:R-:W-:-:S04]  /*1980*/  @P5 IMAD.U32 R21, R22, 0x10000, RZ ;  /* 0x0001000016155824 */ /* 0x008fc800078e00ff */
[----:B------:R-:W-:-:S07]  /*1990*/  @P5 FADD.FTZ R34, R34, R21 ;  /* 0x0000001522225221 */ /* 0x000fce0000010000 */
.L_x_368:
[----:B------:R-:W-:Y:S05]  /*19a0*/  BSYNC.RECONVERGENT B2 ;  /* 0x0000000000027941 */ /* 0x000fea0003800200 */
.L_x_367:
[----:B------:R-:W-:Y:S05]  /*19b0*/  @P4 BRA `(.L_x_373) ;  /* 0xfffffff000104947 */ /* 0x000fea000383ffff */
[----:B------:R-:W-:Y:S05]  /*19c0*/  BSYNC.RECONVERGENT B0 ;  /* 0x0000000000007941 */ /* 0x000fea0003800200 */
.L_x_363:
[----:B------:R-:W-:Y:S05]  /*19d0*/  @P3 BRA `(.L_x_374) ;  /* 0xffffffec00ac3947 */ /* 0x000fea000383ffff */
[----:B------:R-:W-:Y:S05]  /*19e0*/  BSYNC.RECONVERGENT B1 ;  /* 0x0000000000017941 */ /* 0x000fea0003800200 */
.L_x_362:
[----:B------:R-:W0:Y:S01]  /*19f0*/  LDCU.128 UR8, c[0x0][0x400] ;  /* 0x00008000ff0877ac */ /* 0x000e220008000c00 */
[----:B------:R-:W-:Y:S02]  /*1a00*/  SHF.R.S32.HI R9, RZ, 0x1f, R0 ;  /* 0x0000001fff097819 */ /* 0x000fe40000011400 */
[----:B------:R-:W-:Y:S01]  /*1a10*/  I2FP.F32.S32 R3, R3 ;  /* 0x0000000300037245 */ /* 0x000fe20000201400 */
[----:B------:R-:W1:Y:S01]  /*1a20*/  LDCU.128 UR12, c[0x0][0x3f0] ;  /* 0x00007e00ff0c77ac */ /* 0x000e620008000c00 */
[----:B------:R-:W2:Y:S04]  /*1a30*/  LDCU.64 UR4, c[0x0][0x3c8] ;  /* 0x00007900ff0477ac */ /* 0x000ea80008000a00 */
[----:B------:R-:W3:Y:S01]  /*1a40*/  MUFU.RCP R3, R3 ;  /* 0x0000000300037308 */ /* 0x000ee20000001000 */
[----:B0-----:R-:W-:-:S04]  /*1a50*/  IMAD.WIDE.U32 R6, R2, UR8, RZ ;  /* 0x0000000802067c25 */ /* 0x001fc8000f8e00ff */
[----:B------:R-:W-:Y:S01]  /*1a60*/  IMAD R7, R2, UR9, R7 ;  /* 0x0000000902077c24 */ /* 0x000fe2000f8e0207 */
[----:B------:R-:W-:Y:S01]  /*1a70*/  SHF.R.S32.HI R2, RZ, 0x1f, R5 ;  /* 0x0000001fff027819 */ /* 0x000fe20000011405 */
[----:B------:R-:W-:Y:S02]  /*1a80*/  IMAD R9, R9, UR10, RZ ;  /* 0x0000000a09097c24 */ /* 0x000fe4000f8e02ff */
[----:B------:R-:W-:-:S04]  /*1a90*/  IMAD.WIDE.U32 R6, R0, UR10, R6 ;  /* 0x0000000a00067c25 */ /* 0x000fc8000f8e0006 */
[----:B---3--:R-:W-:Y:S01]  /*1aa0*/  FMUL.FTZ R34, R34, R3 ;  /* 0x0000000322227220 */ /* 0x008fe20000410000 */
[----:B------:R-:W-:Y:S02]  /*1ab0*/  IMAD R9, R0, UR11, R9 ;  /* 0x0000000b00097c24 */ /* 0x000fe4000f8e0209 */
[----:B-1----:R-:W-:Y:S02]  /*1ac0*/  IMAD R2, R2, UR14, RZ ;  /* 0x0000000e02027c24 */ /* 0x002fe4000f8e02ff */
[----:B------:R-:W-:Y:S02]  /*1ad0*/  F2FP.BF16.F32.PACK_AB R34, RZ, R34 ;  /* 0x00000022ff22723e */ /* 0x000fe400000010ff */
[----:B------:R-:W-:Y:S01]  /*1ae0*/  IADD3 R7, PT, PT, R7, R9, RZ ;  /* 0x0000000907077210 */ /* 0x000fe20007ffe0ff */
[C---:B------:R-:W-:Y:S02]  /*1af0*/  IMAD R9, R5.reuse, UR15, R2 ;  /* 0x0000000f05097c24 */ /* 0x040fe4000f8e0202 */
[----:B------:R-:W-:Y:S01]  /*1b00*/  IMAD.WIDE.U32 R6, R5, UR14, R6 ;  /* 0x0000000e05067c25 */ /* 0x000fe2000f8e0006 */
[----:B------:R-:W-:-:S03]  /*1b10*/  SHF.R.S32.HI R5, RZ, 0x1f, R4 ;  /* 0x0000001fff057819 */ /* 0x000fc60000011404 */
[----:B------:R-:W-:Y:S02]  /*1b20*/  IMAD.IADD R7, R7, 0x1, R9 ;  /* 0x0000000107077824 */ /* 0x000fe400078e0209 */
[----:B------:R-:W-:-:S04]  /*1b30*/  IMAD R5, R5, UR12, RZ ;  /* 0x0000000c05057c24 */ /* 0x000fc8000f8e02ff */
[C---:B------:R-:W-:Y:S02]  /*1b40*/  IMAD R9, R4.reuse, UR13, R5 ;  /* 0x0000000d04097c24 */ /* 0x040fe4000f8e0205 */
[----:B------:R-:W-:-:S05]  /*1b50*/  IMAD.WIDE.U32 R4, R4, UR12, R6 ;  /* 0x0000000c04047c25 */ /* 0x000fca000f8e0006 */
[----:B------:R-:W-:Y:S02]  /*1b60*/  IADD3 R3, PT, PT, R5, R9, RZ ;  /* 0x0000000905037210 */ /* 0x000fe40007ffe0ff */
[----:B--2---:R-:W-:-:S04]  /*1b70*/  LEA R2, P0, R4, UR4, 0x1 ;  /* 0x0000000404027c11 */ /* 0x004fc8000f8008ff */
[----:B------:R-:W-:-:S05]  /*1b80*/  LEA.HI.X R3, R4, UR5, R3, 0x1, P0 ;  /* 0x0000000504037c11 */ /* 0x000fca00080f0c03 */
[----:B------:R-:W-:Y:S01]  /*1b90*/  STG.E.U16 desc[UR6][R2.64], R34 ;  /* 0x0000002202007986 */ /* 0x000fe2000c101506 */
[----:B------:R-:W-:Y:S05]  /*1ba0*/  EXIT ;  /* 0x000000000000794d */ /* 0x000fea0003800000 */
        .weak           $__internal_14_$__cuda_sm20_div_s64
        .type           $__internal_14_$__cuda_sm20_div_s64,@function
        .size           $__internal_14_$__cuda_sm20_div_s64,(.L_x_1016 - $__internal_14_$__cuda_sm20_div_s64)
$__internal_14_$__cuda_sm20_div_s64:
        /* <DEDUP_REMOVED lines=17> */
[----:B------:R-:W-:-:S03]  /*1cc0*/  IMAD.HI.U32 R12, R10, R15, RZ ;  /* 0x0000000f0a0c7227 */ /* 0x000fc600078e00ff */
[----:B------:R-:W-:Y:S02]  /*1cd0*/  IADD3.X R17, PT, PT, RZ, ~R13, RZ, P0, !PT ;  /* 0x8000000dff117210 */ /* 0x000fe400007fe4ff */
[----:B------:R-:W-:-:S03]  /*1ce0*/  MOV R13, R10 ;  /* 0x0000000a000d7202 */ /* 0x000fc60000000f00 */
        /* <DEDUP_REMOVED lines=11> */
[----:B------:R-:W-:-:S03]  /*1da0*/  IMAD.HI.U32 R12, R13, R15, RZ ;  /* 0x0000000f0d0c7227 */ /* 0x000fc600078e00ff */
[----:B------:R-:W-:Y:S01]  /*1db0*/  IADD3.X R10, PT, PT, RZ, ~R11, RZ, P0, !PT ;  /* 0x8000000bff0a7210 */ /* 0x000fe200007fe4ff */
[----:B------:R-:W-:-:S04]  /*1dc0*/  IMAD.MOV.U32 R11, RZ, RZ, RZ ;  /* 0x000000ffff0b7224 */ /* 0x000fc800078e00ff */
        /* <DEDUP_REMOVED lines=9> */
[----:B------:R-:W-:-:S05]  /*1e60*/  IMAD.HI.U32 R9, P0, R9, UR4, R10 ;  /* 0x0000000409097c27 */ /* 0x000fca000f80000a */
[----:B------:R-:W-:Y:S02]  /*1e70*/  IADD3 R13, P2, PT, RZ, R9, RZ ;  /* 0x00000009ff0d7210 */ /* 0x000fe40007f5e0ff */
[----:B------:R-:W-:-:S03]  /*1e80*/  IADD3.X R9, PT, PT, RZ, RZ, RZ, P0, !PT ;  /* 0x000000ffff097210 */ /* 0x000fc600007fe4ff */
        /* <DEDUP_REMOVED lines=9> */
[CC--:B------:R-:W-:Y:S02]  /*1f20*/  ISETP.GE.U32.AND.EX P0, PT, R17.reuse, R7.reuse, PT, P0 ;  /* 0x000000071100720c */ /* 0x0c0fe40003f06100 */
[----:B------:R-:W-:Y:S02]  /*1f30*/  IADD3.X R11, PT, PT, R17, ~R7, RZ, P2, !PT ;  /* 0x80000007110b7210 */ /* 0x000fe400017fe4ff */
[----:B------:R-:W-:Y:S02]  /*1f40*/  SEL R9, R9, R15, P0 ;  /* 0x0000000f09097207 */ /* 0x000fe40000000000 */
[----:B------:R-:W-:Y:S02]  /*1f50*/  SEL R13, R10, R13, P0 ;  /* 0x0000000d0a0d7207 */ /* 0x000fe40000000000 */
[----:B------:R-:W-:Y:S02]  /*1f60*/  SEL R11, R11, R17, P0 ;  /* 0x000000110b0b7207 */ /* 0x000fe40000000000 */
[----:B------:R-:W-:Y:S01]  /*1f70*/  ISETP.GE.U32.AND P0, PT, R9, R6, PT ;  /* 0x000000060900720c */ /* 0x000fe20003f06070 */
[----:B------:R-:W-:-:S02]  /*1f80*/  VIADD R6, R13, 0x1 ;  /* 0x000000010d067836 */ /* 0x000fc40000000000 */
[----:B------:R-:W-:Y:S01]  /*1f90*/  HFMA2 R9, -RZ, RZ, 0, 0 ;  /* 0x00000000ff097431 */ /* 0x000fe200000001ff */
[----:B------:R-:W-:-:S04]  /*1fa0*/  ISETP.GE.U32.AND.EX P0, PT, R11, R7, PT, P0 ;  /* 0x000000070b00720c */ /* 0x000fc80003f06100 */
[----:B------:R-:W-:Y:S02]  /*1fb0*/  SEL R6, R6, R13, P0 ;  /* 0x0000000d06067207 */ /* 0x000fe40000000000 */
[----:B------:R-:W-:Y:S02]  /*1fc0*/  ISETP.NE.U32.AND P0, PT, R4, RZ, PT ;  /* 0x000000ff0400720c */ /* 0x000fe40003f05070 */
[-C--:B------:R-:W-:Y:S02]  /*1fd0*/  IADD3 R7, PT, PT, RZ, -R6.reuse, RZ ;  /* 0x80000006ff077210 */ /* 0x080fe40007ffe0ff */
[----:B------:R-:W-:Y:S02]  /*1fe0*/  ISETP.NE.AND.EX P0, PT, R5, RZ, PT, P0 ;  /* 0x000000ff0500720c */ /* 0x000fe40003f05300 */
[----:B------:R-:W-:-:S04]  /*1ff0*/  SEL R4, R7, R6, !P1 ;  /* 0x0000000607047207 */ /* 0x000fc80004800000 */
[----:B------:R-:W-:Y:S01]  /*2000*/  SEL R4, R4, 0xffffffff, P0 ;  /* 0xffffffff04047807 */ /* 0x000fe20000000000 */
[----:B------:R-:W-:Y:S06]  /*2010*/  RET.REL.NODEC R8 `(_ZN2at6native49_GLOBAL__N__09e94e3a_16_AveragePool3d_cu_a8eae74c29avg_pool3d_cuda_update_outputIN3c108BFloat16EfEEvNS_27GenericPackedTensorAccessorIKT_Lm4ENS_16DefaultPtrTraitsElEENS5_IS6_Lm4ES8_lEEiiiiiiiiibii) ;  /* 0xffffffdc08f87950 */ /* 0x000fec0003c3ffff */
.L_x_375:
        /* <DEDUP_REMOVED lines=14> */
.L_x_1016:


//--------------------- .text._ZN2at6native49_GLOBAL__N__09e94e3a_16_AveragePool3d_cu_a8eae74c29avg_pool3d_cuda_update_outputILi7EN3c108BFloat16EfEEvNS_27GenericPackedTensorAccessorIKT0_Lm4ENS_16DefaultPtrTraitsElEENS5_IS6_Lm4ES8_lEEiiiiiiiibii --------------------------
	.section	.text._ZN2at6native49_GLOBAL__N__09e94e3a_16_AveragePool3d_cu_a8eae74c29avg_pool3d_cuda_update_outputILi7EN3c108BFloat16EfEEvNS_27GenericPackedTensorAccessorIKT0_Lm4ENS_16DefaultPtrTraitsElEENS5_IS6_Lm4ES8_lEEiiiiiiiibii,"ax",@progbits
	.align	128
.text._ZN2at6native49_GLOBAL__N__09e94e3a_16_AveragePool3d_cu_a8eae74c29avg_pool3d_cuda_update_outputILi7EN3c108BFloat16EfEEvNS_27GenericPackedTensorAccessorIKT0_Lm4ENS_16DefaultPtrTraitsElEENS5_IS6_Lm4ES8_lEEiiiiiiiibii:
        .type           _ZN2at6native49_GLOBAL__N__09e94e3a_16_AveragePool3d_cu_a8eae74c29avg_pool3d_cuda_update_outputILi7EN3c108BFloat16EfEEvNS_27GenericPackedTensorAccessorIKT0_Lm4ENS_16DefaultPtrTraitsElEENS5_IS6_Lm4ES8_lEEiiiiiiiibii,@function
        .size           _ZN2at6native49_GLOBAL__N__09e94e3a_16_AveragePool3d_cu_a8eae74c29avg_pool3d_cuda_update_outputILi7EN3c108BFloat16EfEEvNS_27GenericPackedTensorAccessorIKT0_Lm4ENS_16DefaultPtrTraitsElEENS5_IS6_Lm4ES8_lEEiiiiiiiibii,(.L_x_1018 - _ZN2at6native49_GLOBAL__N__09e94e3a_16_AveragePool3d_cu_a8eae74c29avg_pool3d_cuda_update_outputILi7EN3c108BFloat16EfEEvNS_27GenericPackedTensorAccessorIKT0_Lm4ENS_16DefaultPtrTraitsElEENS5_IS6_Lm4ES8_lEEiiiiiiiibii)
        .other          _ZN2at6native49_GLOBAL__N__09e94e3a_16_AveragePool3d_cu_a8eae74c29avg_pool3d_cuda_update_outputILi7EN3c108BFloat16EfEEvNS_27GenericPackedTensorAccessorIKT0_Lm4ENS_16DefaultPtrTraitsElEENS5_IS6_Lm4ES8_lEEiiiiiiiibii,@"STO_CUDA_ENTRY STV_DEFAULT"
_ZN2at6native49_GLOBAL__N__09e94e3a_16_AveragePool3d_cu_a8eae74c29avg_pool3d_cuda_update_outputILi7EN3c108BFloat16EfEEvNS_27GenericPackedTensorAccessorIKT0_Lm4ENS_16DefaultPtrTraitsElEENS5_IS6_Lm4ES8_lEEiiiiiiiibii:
        /* <DEDUP_REMOVED lines=12> */
[----:B0-----:R-:W-:Y:S02]  /*00c0*/  IMAD R0, R0, UR6, R3 ;  /* 0x0000000600007c24 */ /* 0x001fe4000f8e0203 */
[----:B--2---:R-:W-:Y:S01]  /*00d0*/  IMAD R3, R2, UR7, R5 ;  /* 0x0000000702037c24 */ /* 0x004fe2000f8e0205 */
[----:B---3--:R-:W-:Y:S01]  /*00e0*/  MOV R2, UR9 ;  /* 0x0000000900027c02 */ /* 0x008fe20008000f00 */
        /* <DEDUP_REMOVED lines=24> */
.L_x_376:
[----:B------:R-:W-:-:S07]  /*0270*/  MOV R8, 0x290 ;  /* 0x0000029000087802 */ /* 0x000fce0000000f00 */
[----:B------:R-:W-:Y:S05]  /*0280*/  CALL.REL.NOINC `($__internal_15_$__cuda_sm20_div_s64) ;  /* 0x00000018003c7944 */ /* 0x000fea0003c00000 */
[----:B------:R-:W0:Y:S01]  /*0290*/  LDC R5, c[0x0][0x3d8] ;  /* 0x0000f600ff057b82 */ /* 0x000e220000000800 */
[----:B------:R-:W-:-:S04]  /*02a0*/  IMAD.MOV R6, RZ, RZ, -R4 ;  /* 0x000000ffff067224 */ /* 0x000fc800078e0a04 */
[----:B0-----:R-:W-:-:S07]  /*02b0*/  IMAD R6, R6, R5, UR4 ;  /* 0x0000000406067e24 */ /* 0x001fce000f8e0205 */
.L_x_377:
        /* <DEDUP_REMOVED lines=10> */
[----:B------:R-:W0:Y:S01]  /*0360*/  LDCU.128 UR8, c[0x0][0x410] ;  /* 0x00008200ff0877ac */ /* 0x000e220008000c00 */
[----:B------:R-:W1:Y:S06]  /*0370*/  LDCU UR5, c[0x0][0x398] ;  /* 0x00007300ff0577ac */ /* 0x000e6c0008000800 */
[----:B------:R-:W2:Y:S01]  /*0380*/  LDC.64 R14, c[0x0][0x420] ;  /* 0x00010800ff0e7b82 */ /* 0x000ea20000000a00 */
[----:B------:R-:W3:Y:S01]  /*0390*/  LDCU UR6, c[0x0][0x3a0] ;  /* 0x00007400ff0677ac */ /* 0x000ee20008000800 */
[----:B------:R-:W4:Y:S01]  /*03a0*/  LDCU UR4, c[0x0][0x390] ;  /* 0x00007200ff0477ac */ /* 0x000f220008000800 */
[----:B0-----:R-:W-:-:S02]  /*03b0*/  IMAD R11, R3, UR11, -R8 ;  /* 0x0000000b030b7c24 */ /* 0x001fc4000f8e0a08 */
[----:B-1----:R-:W-:Y:S01]  /*03c0*/  VIADD R8, R8, UR5 ;  /* 0x0000000508087c36 */ /* 0x002fe20008000000 */
[----:B---3--:R-:W-:Y:S02]  /*03d0*/  IADD3 R7, PT, PT, R9, UR6, RZ ;  /* 0x0000000609077c10 */ /* 0x008fe4000fffe0ff */
[----:B------:R-:W-:Y:S02]  /*03e0*/  VIMNMX R18, PT, PT, RZ, R11, !PT ;  /* 0x0000000bff127248 */ /* 0x000fe40007fe0100 */
[----:B------:R-:W-:Y:S01]  /*03f0*/  VIADDMNMX R16, R11, UR9, R8, PT ;  /* 0x000000090b107c46 */ /* 0x000fe2000b800108 */
[----:B--2---:R-:W-:Y:S01]  /*0400*/  IMAD R14, R0, R14, -R9 ;  /* 0x0000000e000e7224 */ /* 0x004fe200078e0a09 */
[----:B----4-:R-:W-:Y:S01]  /*0410*/  IADD3 R5, PT, PT, R15, UR4, RZ ;  /* 0x000000040f057c10 */ /* 0x010fe2000fffe0ff */
[----:B------:R-:W-:-:S03]  /*0420*/  IMAD R10, R6, UR10, -R15 ;  /* 0x0000000a060a7c24 */ /* 0x000fc6000f8e0a0f */
[----:B------:R-:W-:Y:S02]  /*0430*/  VIADDMNMX R17, R14, 0x7, R7, PT ;  /* 0x000000070e117846 */ /* 0x000fe40003800107 */
[----:B------:R-:W-:Y:S02]  /*0440*/  VIADDMNMX R15, R10, UR8, R5, PT ;  /* 0x000000080a0f7c46 */ /* 0x000fe4000b800105 */
[----:B------:R-:W-:Y:S02]  /*0450*/  VIMNMX R7, PT, PT, R16, UR5, PT ;  /* 0x0000000510077c48 */ /* 0x000fe4000bfe0100 */
[----:B------:R-:W-:Y:S02]  /*0460*/  VIMNMX R5, PT, PT, RZ, R10, !PT ;  /* 0x0000000aff057248 */ /* 0x000fe40007fe0100 */
[----:B------:R-:W-:Y:S02]  /*0470*/  VIMNMX R19, PT, PT, RZ, R14, !PT ;  /* 0x0000000eff137248 */ /* 0x000fe40007fe0100 */
[----:B------:R-:W-:-:S02]  /*0480*/  VIMNMX R22, PT, PT, R15, UR4, PT ;  /* 0x000000040f167c48 */ /* 0x000fc4000bfe0100 */
[----:B------:R-:W-:Y:S01]  /*0490*/  VIMNMX R20, PT, PT, R17, UR6, PT ;  /* 0x0000000611147c48 */ /* 0x000fe2000bfe0100 */
[----:B------:R-:W0:Y:S01]  /*04a0*/  LDCU.64 UR6, c[0x0][0x358] ;  /* 0x00006b00ff0677ac */ /* 0x000e220008000a00 */
        /* <DEDUP_REMOVED lines=15> */
[----:B------:R-:W-:-:S03]  /*05a0*/  SHF.R.S32.HI R0, RZ, 0x1f, R4 ;  /* 0x0000001fff007819 */ /* 0x000fc60000011404 */
[C---:B------:R-:W-:Y:S02]  /*05b0*/  IMAD R5, R6.reuse, UR15, R5 ;  /* 0x0000000f06057c24 */ /* 0x040fe4000f8e0205 */
[----:B------:R-:W-:-:S04]  /*05c0*/  IMAD.WIDE.U32 R6, R6, UR14, R2 ;  /* 0x0000000e06067c25 */ /* 0x000fc8000f8e0002 */
[----:B------:R-:W-:Y:S01]  /*05d0*/  IMAD R3, R0, UR12, RZ ;  /* 0x0000000c00037c24 */ /* 0x000fe2000f8e02ff */
[----:B------:R-:W-:-:S03]  /*05e0*/  IADD3 R7, PT, PT, R7, R5, RZ ;  /* 0x0000000507077210 */ /* 0x000fc60007ffe0ff */
[C---:B------:R-:W-:Y:S02]  /*05f0*/  IMAD R3, R4.reuse, UR13, R3 ;  /* 0x0000000d04037c24 */ /* 0x040fe4000f8e0203 */
[----:B------:R-:W-:-:S04]  /*0600*/  IMAD.WIDE.U32 R4, R4, UR12, R6 ;  /* 0x0000000c04047c25 */ /* 0x000fc8000f8e0006 */
[----:B------:R-:W-:Y:S01]  /*0610*/  IMAD.IADD R3, R5, 0x1, R3 ;  /* 0x0000000105037824 */ /* 0x000fe200078e0203 */
[----:B--2---:R-:W-:-:S04]  /*0620*/  LEA R2, P0, R4, UR4, 0x1 ;  /* 0x0000000404027c11 */ /* 0x004fc8000f8008ff */
[----:B------:R-:W-:-:S05]  /*0630*/  LEA.HI.X R3, R4, UR5, R3, 0x1, P0 ;  /* 0x0000000504037c11 */ /* 0x000fca00080f0c03 */
[----:B------:R-:W-:Y:S01]  /*0640*/  STG.E.U16 desc[UR6][R2.64], RZ ;  /* 0x000000ff02007986 */ /* 0x000fe2000c101506 */
[----:B------:R-:W-:Y:S05]  /*0650*/  EXIT ;  /* 0x000000000000794d */ /* 0x000fea0003800000 */
.L_x_378:
        /* <DEDUP_REMOVED lines=27> */
.L_x_379:
[----:B------:R-:W-:Y:S01]  /*0810*/  LOP3.LUT R27, R26, 0xfffffff0, RZ, 0xc0, !PT ;  /* 0xfffffff01a1b7812 */ /* 0x000fe200078ec0ff */
[----:B------:R-:W-:Y:S01]  /*0820*/  HFMA2 R32, -RZ, RZ, 0, 0 ;  /* 0x00000000ff207431 */ /* 0x000fe200000001ff */
[----:B------:R-:W-:Y:S01]  /*0830*/  BSSY.RECONVERGENT B1, `(.L_x_380) ;  /* 0x0000118000017945 */ /* 0x000fe20003800200 */
[C---:B-1----:R-:W-:Y:S01]  /*0840*/  SHF.L.U64.HI R10, R12.reuse, 0x1, R13 ;  /* 0x000000010c0a7819 */ /* 0x042fe2000001020d */
[----:B------:R-:W-:Y:S01]  /*0850*/  IMAD.SHL.U32 R11, R12, 0x2, RZ ;  /* 0x000000020c0b7824 */ /* 0x000fe200078e00ff */
[----:B------:R-:W-:Y:S01]  /*0860*/  LOP3.LUT R26, R26, 0x3, RZ, 0xc0, !PT ;  /* 0x000000031a1a7812 */ /* 0x000fe200078ec0ff */
[----:B------:R-:W-:-:S07]  /*0870*/  IMAD.MOV R27, RZ, RZ, -R27 ;  /* 0x000000ffff1b7224 */ /* 0x000fce00078e0a1b */
.L_x_392:
[----:B------:R-:W0:Y:S01]  /*0880*/  LDCU.64 UR12, c[0x0][0x3a8] ;  /* 0x00007500ff0c77ac */ /* 0x000e220008000a00 */
[----:B------:R-:W1:Y:S01]  /*0890*/  LDC.64 R16, c[0x0][0x420] ;  /* 0x00010800ff107b82 */ /* 0x000e620000000a00 */
[----:B------:R-:W-:Y:S01]  /*08a0*/  SHF.R.S32.HI R12, RZ, 0x1f, R4 ;  /* 0x0000001fff0c7819 */ /* 0x000fe20000011404 */
[----:B------:R-:W-:Y:S01]  /*08b0*/  BSSY.RECONVERGENT B0, `(.L_x_381) ;  /* 0x000010e000007945 */ /* 0x000fe20003800200 */
[----:B------:R-:W1:Y:S01]  /*08c0*/  LDCU.64 UR8, c[0x0][0x418] ;  /* 0x00008300ff0877ac */ /* 0x000e620008000a00 */
[----:B------:R-:W2:Y:S04]  /*08d0*/  LDCU UR11, c[0x0][0x390] ;  /* 0x00007200ff0b77ac */ /* 0x000ea80008000800 */
[----:B------:R-:W3:Y:S01]  /*08e0*/  LDC.64 R18, c[0x0][0x428] ;  /* 0x00010a00ff127b82 */ /* 0x000ee20000000a00 */
[----:B------:R-:W4:Y:S01]  /*08f0*/  LDCU.64 UR4, c[0x0][0x3b0] ;  /* 0x00007600ff0477ac */ /* 0x000f220008000a00 */
[----:B------:R-:W5:Y:S01]  /*0900*/  LDCU UR10, c[0x0][0x410] ;  /* 0x00008200ff0a77ac */ /* 0x000f620008000800 */
[----:B0-----:R-:W-:-:S02]  /*0910*/  IMAD R15, R12, UR12, RZ ;  /* 0x0000000c0c0f7c24 */ /* 0x001fc4000f8e02ff */
[----:B------:R-:W-:-:S04]  /*0920*/  IMAD.WIDE.U32 R12, R4, UR12, RZ ;  /* 0x0000000c040c7c25 */ /* 0x000fc8000f8e00ff */
[----:B------:R-:W-:Y:S02]  /*0930*/  IMAD R15, R4, UR13, R15 ;  /* 0x0000000d040f7c24 */ /* 0x000fe4000f8e020f */
[----:B-1----:R-:W-:Y:S02]  /*0940*/  IMAD R14, R6, UR8, -R17 ;  /* 0x00000008060e7c24 */ /* 0x002fe4000f8e0a11 */
[----:B--2---:R-:W-:Y:S01]  /*0950*/  VIADD R17, R17, UR11 ;  /* 0x0000000b11117c36 */ /* 0x004fe20008000000 */
[----:B------:R-:W-:Y:S01]  /*0960*/  IADD3 R13, PT, PT, R13, R15, RZ ;  /* 0x0000000f0d0d7210 */ /* 0x000fe20007ffe0ff */
[----:B---3--:R-:W-:-:S03]  /*0970*/  IMAD R18, R3, UR9, -R18 ;  /* 0x0000000903127c24 */ /* 0x008fc6000f8e0a12 */
[----:B-----5:R-:W-:Y:S01]  /*0980*/  VIADDMNMX R14, R14, UR10, R17, PT ;  /* 0x0000000a0e0e7c46 */ /* 0x020fe2000b800111 */
[----:B----4-:R-:W-:-:S03]  /*0990*/  IMAD.WIDE.U32 R12, R5, UR4, R12 ;  /* 0x00000004050c7c25 */ /* 0x010fc6000f8e000c */
[----:B------:R-:W-:Y:S01]  /*09a0*/  VIMNMX R14, PT, PT, R14, UR11, PT ;  /* 0x0000000b0e0e7c48 */ /* 0x000fe2000bfe0100 */
[C---:B------:R-:W-:Y:S01]  /*09b0*/  IMAD R17, R5.reuse, UR5, R13 ;  /* 0x0000000505117c24 */ /* 0x040fe2000f8e020d */
[----:B------:R-:W-:Y:S02]  /*09c0*/  IADD3 R5, PT, PT, R5, 0x1, RZ ;  /* 0x0000000105057810 */ /* 0x000fe40007ffe0ff */
[----:B------:R-:W-:Y:S02]  /*09d0*/  VIMNMX R18, PT, PT, RZ, R18, !PT ;  /* 0x00000012ff127248 */ /* 0x000fe40007fe0100 */
[----:B------:R-:W-:-:S13]  /*09e0*/  ISETP.NE.AND P3, PT, R5, R14, PT ;  /* 0x0000000e0500720c */ /* 0x000fda0003f65270 */
.L_x_391:
[----:B------:R-:W0:Y:S01]  /*09f0*/  LDCU.64 UR4, c[0x0][0x3b8] ;  /* 0x00007700ff0477ac */ /* 0x000e220008000a00 */
[----:B------:R-:W-:Y:S01]  /*0a00*/  MOV R15, R17 ;  /* 0x00000011000f7202 */ /* 0x000fe20000000f00 */
[----:B------:R-:W-:Y:S01]  /*0a10*/  IMAD.MOV.U32 R14, RZ, RZ, R12 ;  /* 0x000000ffff0e7224 */ /* 0x000fe200078e000c */
[----:B------:R-:W-:Y:S01]  /*0a20*/  BSSY.RECONVERGENT B2, `(.L_x_382) ;  /* 0x0000064000027945 */ /* 0x000fe20003800200 */
[----:B------:R-:W-:Y:S01]  /*0a30*/  IMAD R20, R0, R16, -R19 ;  /* 0x0000001000147224 */ /* 0x000fe200078e0a13 */
[----:B------:R-:W-:-:S04]  /*0a40*/  ISETP.NE.AND P5, PT, R8, RZ, PT ;  /* 0x000000ff0800720c */ /* 0x000fc80003fa5270 */
[----:B------:R-:W-:Y:S01]  /*0a50*/  VIMNMX R31, PT, PT, RZ, R20, !PT ;  /* 0x00000014ff1f7248 */ /* 0x000fe20007fe0100 */
[----:B0-----:R-:W-:-:S04]  /*0a60*/  IMAD.WIDE.U32 R14, R18, UR4, R14 ;  /* 0x00000004120e7c25 */ /* 0x001fc8000f8e000e */
[C---:B------:R-:W-:Y:S02]  /*0a70*/  IMAD R29, R18.reuse, UR5, R15 ;  /* 0x00000005121d7c24 */ /* 0x040fe4000f8e020f */
[----:B------:R-:W-:-:S05]  /*0a80*/  VIADD R18, R18, 0x1 ;  /* 0x0000000112127836 */ /* 0x000fca0000000000 */
[----:B------:R-:W-:Y:S01]  /*0a90*/  ISETP.NE.AND P4, PT, R18, R7, PT ;  /* 0x000000071200720c */ /* 0x000fe20003f85270 */
[----:B------:R-:W-:-:S12]  /*0aa0*/  @P0 BRA `(.L_x_383) ;  /* 0x00000004006c0947 */ /* 0x000fd80003800000 */
[----:B------:R-:W-:-:S07]  /*0ab0*/  MOV R28, R27 ;  /* 0x0000001b001c7202 */ /* 0x000fce0000000f00 */
.L_x_384:
[----:B------:R-:W0:Y:S01]  /*0ac0*/  LDCU.64 UR8, c[0x0][0x3c0] ;  /* 0x00007800ff0877ac */ /* 0x000e220008000a00 */
[----:B------:R-:W-:Y:S01]  /*0ad0*/  MOV R21, R29 ;  /* 0x0000001d00157202 */ /* 0x000fe20000000f00 */
[----:B------:R-:W-:Y:S01]  /*0ae0*/  IMAD.MOV.U32 R20, RZ, RZ, R14 ;  /* 0x000000ffff147224 */ /* 0x000fe200078e000e */
[----:B------:R-:W1:Y:S03]  /*0af0*/  LDCU.64 UR4, c[0x0][0x380] ;  /* 0x00007000ff0477ac */ /* 0x000e660008000a00 */
[----:B0-----:R-:W-:-:S04]  /*0b00*/  IMAD.WIDE.U32 R20, R31, UR8, R20 ;  /* 0x000000081f147c25 */ /* 0x001fc8000f8e0014 */
[----:B------:R-:W-:Y:S01]  /*0b10*/  IMAD R21, R31, UR9, R21 ;  /* 0x000000091f157c24 */ /* 0x000fe2000f8e0215 */
[----:B-1----:R-:W-:-:S04]  /*0b20*/  LEA R24, P6, R20, UR4, 0x1 ;  /* 0x0000000414187c11 */ /* 0x002fc8000f8c08ff */
[----:B------:R-:W-:Y:S02]  /*0b30*/  LEA.HI.X R25, R20, UR5, R21, 0x1, P6 ;  /* 0x0000000514197c11 */ /* 0x000fe4000b0f0c15 */
[----:B------:R-:W-:-:S03]  /*0b40*/  IADD3 R22, P6, PT, R24, R11, RZ ;  /* 0x0000000b18167210 */ /* 0x000fc60007fde0ff */
[----:B------:R0:W2:Y:S02]  /*0b50*/  LDG.E.U16 R21, desc[UR6][R24.64] ;  /* 0x0000000618157981 */ /* 0x0000a4000c1e1500 */
[----:B------:R-:W-:Y:S01]  /*0b60*/  IMAD.X R23, R25, 0x1, R10, P6 ;  /* 0x0000000119177824 */ /* 0x000fe200030e060a */
[----:B------:R-:W-:-:S04]  /*0b70*/  IADD3 R36, P6, PT, R22, R11, RZ ;  /* 0x0000000b16247210 */ /* 0x000fc80007fde0ff */
[----:B------:R1:W3:Y:S01]  /*0b80*/  LDG.E.U16 R33, desc[UR6][R22.64] ;  /* 0x0000000616217981 */ /* 0x0002e2000c1e1500 */
[----:B------:R-:W-:-:S05]  /*0b90*/  IADD3.X R37, PT, PT, R23, R10, RZ, P6, !PT ;  /* 0x0000000a17257210 */ /* 0x000fca00037fe4ff */
[----:B------:R-:W4:Y:S01]  /*0ba0*/  LDG.E.U16 R30, desc[UR6][R36.64] ;  /* 0x00000006241e7981 */ /* 0x000f22000c1e1500 */
[----:B------:R-:W-:-:S05]  /*0bb0*/  IADD3 R34, P6, PT, R36, R11, RZ ;  /* 0x0000000b24227210 */ /* 0x000fca0007fde0ff */
[----:B------:R-:W-:Y:S01]  /*0bc0*/  IMAD.X R35, R37, 0x1, R10, P6 ;  /* 0x0000000125237824 */ /* 0x000fe200030e060a */
[----:B0-----:R-:W-:-:S04]  /*0bd0*/  IADD3 R24, P6, PT, R34, R11, RZ ;  /* 0x0000000b22187210 */ /* 0x001fc80007fde0ff */
[----:B------:R-:W-:Y:S01]  /*0be0*/  IADD3.X R25, PT, PT, R35, R10, RZ, P6, !PT ;  /* 0x0000000a23197210 */ /* 0x000fe200037fe4ff */
[----:B------:R-:W5:Y:S01]  /*0bf0*/  LDG.E.U16 R34, desc[UR6][R34.64] ;  /* 0x0000000622227981 */ /* 0x000f62000c1e1500 */
[----:B-1----:R-:W-:-:S03]  /*0c00*/  IADD3 R22, P6, PT, R24, R11, RZ ;  /* 0x0000000b18167210 */ /* 0x002fc60007fde0ff */
[----:B------:R2:W5:Y:S02]  /*0c10*/  LDG.E.U16 R24, desc[UR6][R24.64] ;  /* 0x0000000618187981 */ /* 0x000564000c1e1500 */
[----:B------:R-:W-:Y:S01]  /*0c20*/  IMAD.X R23, R25, 0x1, R10, P6 ;  /* 0x0000000119177824 */ /* 0x000fe200030e060a */
[----:B------:R-:W-:-:S04]  /*0c30*/  IADD3 R20, P6, PT, R22, R11, RZ ;  /* 0x0000000b16147210 */ /* 0x000fc80007fde0ff */
[----:B------:R-:W5:Y:S01]  /*0c40*/  LDG.E.U16 R22, desc[UR6][R22.64] ;  /* 0x0000000616167981 */ /* 0x000f62000c1e1500 */
[----:B--2---:R-:W-:Y:S01]  /*0c50*/  SHF.L.U32 R25, R21, 0x10, RZ ;  /* 0x0000001015197819 */ /* 0x004fe200000006ff */
[----:B------:R-:W-:-:S04]  /*0c60*/  IMAD.X R21, R23, 0x1, R10, P6 ;  /* 0x0000000117157824 */ /* 0x000fc800030e060a */
[----:B------:R-:W-:Y:S01]  /*0c70*/  FADD.FTZ R36, R25, R32 ;  /* 0x0000002019247221 */ /* 0x000fe20000010000 */
[----:B------:R-:W-:Y:S01]  /*0c80*/  IADD3 R32, P6, PT, R20, R11, RZ ;  /* 0x0000000b14207210 */ /* 0x000fe20007fde0ff */
[----:B------:R0:W2:Y:S01]  /*0c90*/  LDG.E.U16 R23, desc[UR6][R20.64] ;  /* 0x0000000614177981 */ /* 0x0000a2000c1e1500 */
[----:B---3--:R-:W-:-:S03]  /*0ca0*/  SHF.L.U32 R35, R33, 0x10, RZ ;  /* 0x0000001021237819 */ /* 0x008fc600000006ff */
[--C-:B------:R-:W-:Y:S02]  /*0cb0*/  IMAD.X R33, R21, 0x1, R10.reuse, P6 ;  /* 0x0000000115217824 */ /* 0x100fe400030e060a */
[----:B------:R-:W-:Y:S01]  /*0cc0*/  FADD.FTZ R35, R36, R35 ;  /* 0x0000002324237221 */ /* 0x000fe20000010000 */
[----:B------:R-:W-:Y:S02]  /*0cd0*/  IADD3 R36, P6, PT, R32, R11, RZ ;  /* 0x0000000b20247210 */ /* 0x000fe40007fde0ff */
[----:B----4-:R-:W-:Y:S01]  /*0ce0*/  SHF.L.U32 R30, R30, 0x10, RZ ;  /* 0x000000101e1e7819 */ /* 0x010fe200000006ff */
[----:B------:R1:W3:Y:S02]  /*0cf0*/  LDG.E.U16 R25, desc[UR6][R32.64] ;  /* 0x0000000620197981 */ /* 0x0002e4000c1e1500 */
[----:B------:R-:W-:Y:S02]  /*0d00*/  IMAD.X R37, R33, 0x1, R10, P6 ;  /* 0x0000000121257824 */ /* 0x000fe400030e060a */
[----:B------:R-:W-:-:S03]  /*0d10*/  FADD.FTZ R35, R35, R30 ;  /* 0x0000001e23237221 */ /* 0x000fc60000010000 */
[----:B------:R4:W4:Y:S01]  /*0d20*/  LDG.E.U16 R30, desc[UR6][R36.64] ;  /* 0x00000006241e7981 */ /* 0x000922000c1e1500 */
[----:B-----5:R-:W-:Y:S02]  /*0d30*/  SHF.L.U32 R34, R34, 0x10, RZ ;  /* 0x0000001022227819 */ /* 0x020fe400000006ff */
[----:B0-----:R-:W-:-:S03]  /*0d40*/  IADD3 R20, P6, PT, R36, R11, RZ ;  /* 0x0000000b24147210 */ /* 0x001fc60007fde0ff */
[----:B------:R-:W-:Y:S01]  /*0d50*/  FADD.FTZ R34, R35, R34 ;  /* 0x0000002223227221 */ /* 0x000fe20000010000 */
[----:B------:R-:W-:Y:S01]  /*0d60*/  IMAD.U32 R35, R24, 0x10000, RZ ;  /* 0x0001000018237824 */ /* 0x000fe200078e00ff */
[-C--:B------:R-:W-:Y:S02]  /*0d70*/  IADD3.X R21, PT, PT, R37, R10.reuse, RZ, P6, !PT ;  /* 0x0000000a25157210 */ /* 0x080fe400037fe4ff */
[-C--:B-1----:R-:W-:Y:S01]  /*0d80*/  IADD3 R32, P6, PT, R20, R11.reuse, RZ ;  /* 0x0000000b14207210 */ /* 0x082fe20007fde0ff */
[----:B------:R-:W-:Y:S01]  /*0d90*/  FADD.FTZ R34, R34, R35 ;  /* 0x0000002322227221 */ /* 0x000fe20000010000 */
[----:B------:R-:W-:Y:S01]  /*0da0*/  IMAD.U32 R35, R22, 0x10000, RZ ;  /* 0x0001000016237824 */ /* 0x000fe200078e00ff */
[----:B------:R-:W5:Y:S01]  /*0db0*/  LDG.E.U16 R20, desc[UR6][R20.64] ;  /* 0x0000000614147981 */ /* 0x000f62000c1e1500 */
[----:B------:R-:W-:Y:S02]  /*0dc0*/  IADD3.X R33, PT, PT, R21, R10, RZ, P6, !PT ;  /* 0x0000000a15217210 */ /* 0x000fe400037fe4ff */
[----:B------:R-:W-:Y:S01]  /*0dd0*/  FADD.FTZ R34, R34, R35 ;  /* 0x0000002322227221 */ /* 0x000fe20000010000 */
[----:B------:R-:W-:-:S02]  /*0de0*/  IADD3 R22, P6, PT, R32, R11, RZ ;  /* 0x0000000b20167210 */ /* 0x000fc40007fde0ff */
[----:B------:R0:W5:Y:S01]  /*0df0*/  LDG.E.U16 R32, desc[UR6][R32.64] ;  /* 0x0000000620207981 */ /* 0x000162000c1e1500 */
[----:B--2---:R-:W-:Y:S01]  /*0e00*/  IMAD.U32 R35, R23, 0x10000, RZ ;  /* 0x0001000017237824 */ /* 0x004fe200078e00ff */
[-C--:B------:R-:W-:Y:S02]  /*0e10*/  IADD3.X R23, PT, PT, R33, R10.reuse, RZ, P6, !PT ;  /* 0x0000000a21177210 */ /* 0x080fe400037fe4ff */
[----:B------:R-:W-:Y:S01]  /*0e20*/  IADD3 R24, P6, PT, R22, R11, RZ ;  /* 0x0000000b16187210 */ /* 0x000fe20007fde0ff */
[----:B------:R-:W-:Y:S02]  /*0e30*/  FADD.FTZ R34, R34, R35 ;  /* 0x0000002322227221 */ /* 0x000fe40000010000 */
[----:B------:R-:W2:Y:S01]  /*0e40*/  LDG.E.U16 R22, desc[UR6][R22.64] ;  /* 0x0000000616167981 */ /* 0x000ea2000c1e1500 */
[----:B---3--:R-:W-:Y:S01]  /*0e50*/  IMAD.U32 R35, R25, 0x10000, RZ ;  /* 0x0001000019237824 */ /* 0x008fe200078e00ff */
[----:B------:R-:W-:-:S03]  /*0e60*/  IADD3.X R25, PT, PT, R23, R10, RZ, P6, !PT ;  /* 0x0000000a17197210 */ /* 0x000fc600037fe4ff */
[----:B----4-:R-:W-:Y:S01]  /*0e70*/  FADD.FTZ R36, R34, R35 ;  /* 0x0000002322247221 */ /* 0x010fe20000010000 */
[-C--:B------:R-:W-:Y:S01]  /*0e80*/  IADD3 R34, P6, PT, R24, R11.reuse, RZ ;  /* 0x0000000b18227210 */ /* 0x080fe20007fde0ff */
[----:B------:R1:W3:Y:S01]  /*0e90*/  LDG.E.U16 R21, desc[UR6][R24.64] ;  /* 0x0000000618157981 */ /* 0x0002e2000c1e1500 */
[----:B------:R-:W-:Y:S02]  /*0ea0*/  IMAD.U32 R37, R30, 0x10000, RZ ;  /* 0x000100001e257824 */ /* 0x000fe400078e00ff */
[----:B------:R-:W-:Y:S02]  /*0eb0*/  IADD3.X R35, PT, PT, R25, R10, RZ, P6, !PT ;  /* 0x0000000a19237210 */ /* 0x000fe400037fe4ff */
[----:B0-----:R-:W-:Y:S01]  /*0ec0*/  FADD.FTZ R33, R36, R37 ;  /* 0x0000002524217221 */ /* 0x001fe20000010000 */
[-C--:B------:R-:W-:Y:S02]  /*0ed0*/  IADD3 R36, P6, PT, R34, R11.reuse, RZ ;  /* 0x0000000b22247210 */ /* 0x080fe40007fde0ff */
[----:B------:R-:W4:Y:S03]  /*0ee0*/  LDG.E.U16 R30, desc[UR6][R34.64] ;  /* 0x00000006221e7981 */ /* 0x000f26000c1e1500 */
[----:B------:R-:W-:Y:S01]  /*0ef0*/  IMAD.X R37, R35, 0x1, R10, P6 ;  /* 0x0000000123257824 */ /* 0x000fe200030e060a */
[----:B-1----:R-:W-:-:S04]  /*0f00*/  IADD3 R24, P6, PT, R36, R11, RZ ;  /* 0x0000000b24187210 */ /* 0x002fc80007fde0ff */
[----:B------:R-:W-:Y:S01]  /*0f10*/  IADD3.X R25, PT, PT, R37, R10, RZ, P6, !PT ;  /* 0x0000000a25197210 */ /* 0x000fe200037fe4ff */
[----:B------:R-:W4:Y:S04]  /*0f20*/  LDG.E.U16 R23, desc[UR6][R36.64] ;  /* 0x0000000624177981 */ /* 0x000f28000c1e1500 */
[----:B------:R-:W4:Y:S01]  /*0f30*/  LDG.E.U16 R24, desc[UR6][R24.64] ;  /* 0x0000000618187981 */ /* 0x000f22000c1e1500 */
[----:B-----5:R-:W-:-:S04]  /*0f40*/  IMAD.U32 R20, R20, 0x10000, RZ ;  /* 0x0001000014147824 */ /* 0x020fc800078e00ff */
[----:B------:R-:W-:Y:S01]  /*0f50*/  FADD.FTZ R20, R33, R20 ;  /* 0x0000001421147221 */ /* 0x000fe20000010000 */
[----:B------:R-:W-:Y:S02]  /*0f60*/  SHF.L.U32 R33, R32, 0x10, RZ ;  /* 0x0000001020217819 */ /* 0x000fe400000006ff */
[----:B------:R-:W-:-:S03]  /*0f70*/  IADD3 R28, PT, PT, R28, 0x10, RZ ;  /* 0x000000101c1c7810 */ /* 0x000fc60007ffe0ff */
[----:B------:R-:W-:Y:S01]  /*0f80*/  FADD.FTZ R20, R20, R33 ;  /* 0x0000002114147221 */ /* 0x000fe20000010000 */
[----:B------:R-:W-:Y:S01]  /*0f90*/  ISETP.NE.AND P6, PT, R28, RZ, PT ;  /* 0x000000ff1c00720c */ /* 0x000fe20003fc5270 */
[----:B------:R-:W-:Y:S02]  /*0fa0*/  VIADD R31, R31, 0x10 ;  /* 0x000000101f1f7836 */ /* 0x000fe40000000000 */
[----:B--2---:R-:W-:-:S04]  /*0fb0*/  IMAD.U32 R22, R22, 0x10000, RZ ;  /* 0x0001000016167824 */ /* 0x004fc800078e00ff */
[----:B------:R-:W-:Y:S01]  /*0fc0*/  FADD.FTZ R20, R20, R22 ;  /* 0x0000001614147221 */ /* 0x000fe20000010000 */
[----:B---3--:R-:W-:-:S05]  /*0fd0*/  SHF.L.U32 R21, R21, 0x10, RZ ;  /* 0x0000001015157819 */ /* 0x008fca00000006ff */
[----:B------:R-:W-:Y:S01]  /*0fe0*/  FADD.FTZ R20, R20, R21 ;  /* 0x0000001514147221 */ /* 0x000fe20000010000 */
[----:B----4-:R-:W-:-:S04]  /*0ff0*/  IMAD.U32 R33, R30, 0x10000, RZ ;  /* 0x000100001e217824 */ /* 0x010fc800078e00ff */
[----:B------:R-:W-:Y:S01]  /*1000*/  FADD.FTZ R20, R20, R33 ;  /* 0x0000002114147221 */ /* 0x000fe20000010000 */
[----:B------:R-:W-:Y:S01]  /*1010*/  IMAD.U32 R23, R23, 0x10000, RZ ;  /* 0x0001000017177824 */ /* 0x000fe200078e00ff */
[----:B------:R-:W-:-:S03]  /*1020*/  SHF.L.U32 R21, R24, 0x10, RZ ;  /* 0x0000001018157819 */ /* 0x000fc600000006ff */
[----:B------:R-:W-:-:S04]  /*1030*/  FADD.FTZ R20, R20, R23 ;  /* 0x0000001714147221 */ /* 0x000fc80000010000 */
[----:B------:R-:W-:Y:S01]  /*1040*/  FADD.FTZ R32, R20, R21 ;  /* 0x0000001514207221 */ /* 0x000fe20000010000 */
[----:B------:R-:W-:Y:S06]  /*1050*/  @P6 BRA `(.L_x_384) ;  /* 0xfffffff800986947 */ /* 0x000fec000383ffff */
.L_x_383:
[----:B------:R-:W-:Y:S05]  /*1060*/  BSYNC.RECONVERGENT B2 ;  /* 0x0000000000027941 */ /* 0x000fea0003800200 */
.L_x_382:
        /* <DEDUP_REMOVED lines=13> */
[----:B------:R-:W2:Y:S01]  /*1140*/  LDG.E.U16 R35, desc[UR6][R36.64] ;  /* 0x0000000624237981 */ /* 0x000ea2000c1e1500 */
[----:B------:R-:W-:-:S05]  /*1150*/  IADD3 R21, PT, PT, R31, 0x1, RZ ;  /* 0x000000011f157810 */ /* 0x000fca0007ffe0ff */
[----:B------:R-:W-:-:S04]  /*1160*/  IMAD.WIDE.U32 R24, R21, UR4, R22 ;  /* 0x0000000415187c25 */ /* 0x000fc8000f8e0016 */
[----:B------:R-:W-:Y:S01]  /*1170*/  IMAD R21, R21, UR5, R25 ;  /* 0x0000000515157c24 */ /* 0x000fe2000f8e0219 */
[----:B------:R-:W-:Y:S01]  /*1180*/  LEA R20, P6, R24, UR8, 0x1 ;  /* 0x0000000818147c11 */ /* 0x000fe2000f8c08ff */
[----:B------:R-:W-:-:S03]  /*1190*/  VIADD R25, R31, 0x2 ;  /* 0x000000021f197836 */ /* 0x000fc60000000000 */
[----:B------:R-:W-:-:S05]  /*11a0*/  LEA.HI.X R21, R24, UR9, R21, 0x1, P6 ;  /* 0x0000000918157c11 */ /* 0x000fca000b0f0c15 */
[----:B------:R0:W3:Y:S01]  /*11b0*/  LDG.E.U16 R34, desc[UR6][R20.64] ;  /* 0x0000000614227981 */ /* 0x0000e2000c1e1500 */
[----:B------:R-:W-:Y:S01]  /*11c0*/  IADD3 R33, PT, PT, R31, 0x3, RZ ;  /* 0x000000031f217810 */ /* 0x000fe20007ffe0ff */
[----:B0-----:R-:W-:-:S04]  /*11d0*/  IMAD.WIDE.U32 R20, R25, UR4, R22 ;  /* 0x0000000419147c25 */ /* 0x001fc8000f8e0016 */
[----:B------:R-:W-:Y:S01]  /*11e0*/  IMAD R25, R25, UR5, R21 ;  /* 0x0000000519197c24 */ /* 0x000fe2000f8e0215 */
[----:B------:R-:W-:-:S04]  /*11f0*/  LEA R24, P6, R20, UR8, 0x1 ;  /* 0x0000000814187c11 */ /* 0x000fc8000f8c08ff */
[----:B------:R-:W-:Y:S01]  /*1200*/  LEA.HI.X R25, R20, UR9, R25, 0x1, P6 ;  /* 0x0000000914197c11 */ /* 0x000fe2000b0f0c19 */
[----:B------:R-:W-:-:S04]  /*1210*/  IMAD.WIDE.U32 R20, R33, UR4, R22 ;  /* 0x0000000421147c25 */ /* 0x000fc8000f8e0016 */
[----:B------:R-:W-:Y:S01]  /*1220*/  IMAD R33, R33, UR5, R21 ;  /* 0x0000000521217c24 */ /* 0x000fe2000f8e0215 */
[C---:B------:R-:W-:Y:S01]  /*1230*/  LEA R36, P6, R20.reuse, UR8, 0x1 ;  /* 0x0000000814247c11 */ /* 0x040fe2000f8c08ff */
[----:B------:R0:W4:Y:S03]  /*1240*/  LDG.E.U16 R30, desc[UR6][R24.64] ;  /* 0x00000006181e7981 */ /* 0x000126000c1e1500 */
[----:B------:R-:W-:Y:S01]  /*1250*/  LEA.HI.X R37, R20, UR9, R33, 0x1, P6 ;  /* 0x0000000914257c11 */ /* 0x000fe2000b0f0c21 */
[----:B------:R-:W-:-:S04]  /*1260*/  VIADD R33, R31, 0x4 ;  /* 0x000000041f217836 */ /* 0x000fc80000000000 */
[C---:B------:R-:W-:Y:S01]  /*1270*/  IMAD.WIDE.U32 R20, R33.reuse, UR4, R22 ;  /* 0x0000000421147c25 */ /* 0x040fe2000f8e0016 */
[----:B------:R1:W5:Y:S03]  /*1280*/  LDG.E.U16 R28, desc[UR6][R36.64] ;  /* 0x00000006241c7981 */ /* 0x000366000c1e1500 */
[----:B------:R-:W-:Y:S01]  /*1290*/  IMAD R33, R33, UR5, R21 ;  /* 0x0000000521217c24 */ /* 0x000fe2000f8e0215 */
[----:B0-----:R-:W-:Y:S01]  /*12a0*/  LEA R24, P6, R20, UR8, 0x1 ;  /* 0x0000000814187c11 */ /* 0x001fe2000f8c08ff */
[----:B-1----:R-:W-:-:S03]  /*12b0*/  VIADD R37, R31, 0x5 ;  /* 0x000000051f257836 */ /* 0x002fc60000000000 */
[----:B------:R-:W-:Y:S01]  /*12c0*/  LEA.HI.X R25, R20, UR9, R33, 0x1, P6 ;  /* 0x0000000914197c11 */ /* 0x000fe2000b0f0c21 */
[----:B------:R-:W-:-:S04]  /*12d0*/  IMAD.WIDE.U32 R20, R37, UR4, R22 ;  /* 0x0000000425147c25 */ /* 0x000fc8000f8e0016 */
[----:B------:R0:W5:Y:S01]  /*12e0*/  LDG.E.U16 R33, desc[UR6][R24.64] ;  /* 0x0000000618217981 */ /* 0x000162000c1e1500 */
[----:B------:R-:W-:Y:S01]  /*12f0*/  IMAD R21, R37, UR5, R21 ;  /* 0x0000000525157c24 */ /* 0x000fe2000f8e0215 */
[----:B------:R-:W-:-:S04]  /*1300*/  LEA R36, P6, R20, UR8, 0x1 ;  /* 0x0000000814247c11 */ /* 0x000fc8000f8c08ff */
[----:B------:R-:W-:Y:S01]  /*1310*/  LEA.HI.X R37, R20, UR9, R21, 0x1, P6 ;  /* 0x0000000914257c11 */ /* 0x000fe2000b0f0c15 */
[----:B------:R-:W-:-:S04]  /*1320*/  VIADD R21, R31, 0x6 ;  /* 0x000000061f157836 */ /* 0x000fc80000000000 */
[----:B0-----:R-:W-:-:S04]  /*1330*/  IMAD.WIDE.U32 R24, R21, UR4, R22 ;  /* 0x0000000415187c25 */ /* 0x001fc8000f8e0016 */
[----:B------:R-:W-:Y:S01]  /*1340*/  IMAD R21, R21, UR5, R25 ;  /* 0x0000000515157c24 */ /* 0x000fe2000f8e0219 */
[----:B------:R-:W-:Y:S02]  /*1350*/  IADD3 R25, PT, PT, R31, 0x7, RZ ;  /* 0x000000071f197810 */ /* 0x000fe40007ffe0ff */
[----:B------:R-:W-:-:S03]  /*1360*/  LEA R20, P6, R24, UR8, 0x1 ;  /* 0x0000000818147c11 */ /* 0x000fc6000f8c08ff */
[----:B------:R-:W-:Y:S01]  /*1370*/  IMAD.WIDE.U32 R22, R25, UR4, R22 ;  /* 0x0000000419167c25 */ /* 0x000fe2000f8e0016 */
[----:B------:R-:W-:-:S03]  /*1380*/  LEA.HI.X R21, R24, UR9, R21, 0x1, P6 ;  /* 0x0000000918157c11 */ /* 0x000fc6000b0f0c15 */
[----:B------:R-:W-:Y:S01]  /*1390*/  IMAD R25, R25, UR5, R23 ;  /* 0x0000000519197c24 */ /* 0x000fe2000f8e0217 */
[C---:B------:R-:W-:Y:S01]  /*13a0*/  LEA R24, P6, R22.reuse, UR8, 0x1 ;  /* 0x0000000816187c11 */ /* 0x040fe2000f8c08ff */
[----:B------:R-:W5:Y:S03]  /*13b0*/  LDG.E.U16 R20, desc[UR6][R20.64] ;  /* 0x0000000614147981 */ /* 0x000f66000c1e1500 */
[----:B------:R-:W-:-:S05]  /*13c0*/  LEA.HI.X R25, R22, UR9, R25, 0x1, P6 ;  /* 0x0000000916197c11 */ /* 0x000fca000b0f0c19 */
[----:B------:R-:W5:Y:S01]  /*13d0*/  LDG.E.U16 R24, desc[UR6][R24.64] ;  /* 0x0000000618187981 */ /* 0x000f62000c1e1500 */
[----:B--2---:R-:W-:-:S05]  /*13e0*/  SHF.L.U32 R35, R35, 0x10, RZ ;  /* 0x0000001023237819 */ /* 0x004fca00000006ff */
[----:B------:R-:W-:Y:S02]  /*13f0*/  FADD.FTZ R35, R32, R35 ;  /* 0x0000002320237221 */ /* 0x000fe40000010000 */
[----:B------:R-:W2:Y:S01]  /*1400*/  LDG.E.U16 R32, desc[UR6][R36.64] ;  /* 0x0000000624207981 */ /* 0x000ea2000c1e1500 */
[----:B---3--:R-:W-:-:S05]  /*1410*/  SHF.L.U32 R34, R34, 0x10, RZ ;  /* 0x0000001022227819 */ /* 0x008fca00000006ff */
[----:B------:R-:W-:Y:S01]  /*1420*/  FADD.FTZ R34, R35, R34 ;  /* 0x0000002223227221 */ /* 0x000fe20000010000 */
[----:B----4-:R-:W-:-:S04]  /*1430*/  IMAD.U32 R23, R30, 0x10000, RZ ;  /* 0x000100001e177824 */ /* 0x010fc800078e00ff */
[----:B------:R-:W-:Y:S01]  /*1440*/  FADD.FTZ R23, R34, R23 ;  /* 0x0000001722177221 */ /* 0x000fe20000010000 */
[----:B-----5:R-:W-:-:S05]  /*1450*/  SHF.L.U32 R28, R28, 0x10, RZ ;  /* 0x000000101c1c7819 */ /* 0x020fca00000006ff */
[----:B------:R-:W-:Y:S01]  /*1460*/  FADD.FTZ R23, R23, R28 ;  /* 0x0000001c17177221 */ /* 0x000fe20000010000 */
[----:B------:R-:W-:-:S04]  /*1470*/  IMAD.U32 R22, R33, 0x10000, RZ ;  /* 0x0001000021167824 */ /* 0x000fc800078e00ff */
[----:B------:R-:W-:Y:S01]  /*1480*/  FADD.FTZ R22, R23, R22 ;  /* 0x0000001617167221 */ /* 0x000fe20000010000 */
[----:B------:R-:W-:Y:S02]  /*1490*/  VIADD R31, R31, 0x8 ;  /* 0x000000081f1f7836 */ /* 0x000fe40000000000 */
[----:B------:R-:W-:Y:S01]  /*14a0*/  IMAD.U32 R23, R20, 0x10000, RZ ;  /* 0x0001000014177824 */ /* 0x000fe200078e00ff */
[----:B------:R-:W-:Y:S02]  /*14b0*/  SHF.L.U32 R21, R24, 0x10, RZ ;  /* 0x0000001018157819 */ /* 0x000fe400000006ff */
[----:B--2---:R-:W-:-:S05]  /*14c0*/  SHF.L.U32 R33, R32, 0x10, RZ ;  /* 0x0000001020217819 */ /* 0x004fca00000006ff */
[----:B------:R-:W-:-:S04]  /*14d0*/  FADD.FTZ R22, R22, R33 ;  /* 0x0000002116167221 */ /* 0x000fc80000010000 */
[----:B------:R-:W-:-:S04]  /*14e0*/  FADD.FTZ R22, R22, R23 ;  /* 0x0000001716167221 */ /* 0x000fc80000010000 */
[----:B------:R-:W-:-:S07]  /*14f0*/  FADD.FTZ R32, R22, R21 ;  /* 0x0000001516207221 */ /* 0x000fce0000010000 */
.L_x_388:
[----:B------:R-:W-:Y:S05]  /*1500*/  BSYNC.RECONVERGENT B3 ;  /* 0x0000000000037941 */ /* 0x000fea0003800200 */
.L_x_387:
[----:B------:R-:W-:Y:S05]  /*1510*/  @!P5 BRA `(.L_x_386) ;  /* 0x000000040014d947 */ /* 0x000fea0003800000 */
[----:B------:R-:W-:Y:S01]  /*1520*/  BSSY.RECONVERGENT B3, `(.L_x_389) ;  /* 0x0000026000037945 */ /* 0x000fe20003800200 */
[----:B------:R-:W-:-:S03]  /*1530*/  ISETP.NE.AND P5, PT, R26, RZ, PT ;  /* 0x000000ff1a00720c */ /* 0x000fc60003fa5270 */
[----:B------:R-:W-:Y:S10]  /*1540*/  @!P2 BRA `(.L_x_390) ;  /* 0x00000000008ca947 */ /* 0x000ff40003800000 */
[----:B------:R-:W0:Y:S01]  /*1550*/  LDCU.64 UR4, c[0x0][0x3c0] ;  /* 0x00007800ff0477ac */ /* 0x000e220008000a00 */
[----:B------:R-:W-:Y:S01]  /*1560*/  MOV R28, R14 ;  /* 0x0000000e001c7202 */ /* 0x000fe20000000f00 */
[C---:B------:R-:W-:Y:S01]  /*1570*/  VIADD R25, R31.reuse, 0x1 ;  /* 0x000000011f197836 */ /* 0x040fe20000000000 */
[----:B------:R-:W1:Y:S01]  /*1580*/  LDCU.64 UR8, c[0x0][0x380] ;  /* 0x00007000ff0877ac */ /* 0x000e620008000a00 */
[C---:B------:R-:W-:Y:S02]  /*1590*/  VIADD R33, R31.reuse, 0x3 ;  /* 0x000000031f217836 */ /* 0x040fe40000000000 */
[----:B0-----:R-:W-:-:S04]  /*15a0*/  IMAD.WIDE.U32 R22, R31, UR4, R28 ;  /* 0x000000041f167c25 */ /* 0x001fc8000f8e001c */
[----:B------:R-:W-:Y:S01]  /*15b0*/  IMAD.WIDE.U32 R20, R25, UR4, R28 ;  /* 0x0000000419147c25 */ /* 0x000fe2000f8e001c */
[----:B-1----:R-:W-:-:S03]  /*15c0*/  LEA R34, P6, R22, UR8, 0x1 ;  /* 0x0000000816227c11 */ /* 0x002fc6000f8c08ff */
[----:B------:R-:W-:Y:S02]  /*15d0*/  IMAD R23, R31, UR5, R23 ;  /* 0x000000051f177c24 */ /* 0x000fe4000f8e0217 */
[----:B------:R-:W-:Y:S01]  /*15e0*/  IMAD R25, R25, UR5, R21 ;  /* 0x0000000519197c24 */ /* 0x000fe2000f8e0215 */
[----:B------:R-:W-:Y:S02]  /*15f0*/  IADD3 R21, PT, PT, R31, 0x2, RZ ;  /* 0x000000021f157810 */ /* 0x000fe40007ffe0ff */
[----:B------:R-:W-:Y:S02]  /*1600*/  LEA.HI.X R35, R22, UR9, R23, 0x1, P6 ;  /* 0x0000000916237c11 */ /* 0x000fe4000b0f0c17 */
[C---:B------:R-:W-:Y:S01]  /*1610*/  LEA R24, P6, R20.reuse, UR8, 0x1 ;  /* 0x0000000814187c11 */ /* 0x040fe2000f8c08ff */
[C---:B------:R-:W-:Y:S02]  /*1620*/  IMAD.WIDE.U32 R22, R21.reuse, UR4, R28 ;  /* 0x0000000415167c25 */ /* 0x040fe4000f8e001c */
[----:B------:R-:W2:Y:S01]  /*1630*/  LDG.E.U16 R34, desc[UR6][R34.64] ;  /* 0x0000000622227981 */ /* 0x000ea2000c1e1500 */
[----:B------:R-:W-:Y:S01]  /*1640*/  LEA.HI.X R25, R20, UR9, R25, 0x1, P6 ;  /* 0x0000000914197c11 */ /* 0x000fe2000b0f0c19 */
[----:B------:R-:W-:Y:S01]  /*1650*/  IMAD R21, R21, UR5, R23 ;  /* 0x0000000515157c24 */ /* 0x000fe2000f8e0217 */
[----:B------:R-:W-:-:S03]  /*1660*/  LEA R20, P6, R22, UR8, 0x1 ;  /* 0x0000000816147c11 */ /* 0x000fc6000f8c08ff */
[----:B------:R-:W3:Y:S01]  /*1670*/  LDG.E.U16 R24, desc[UR6][R24.64] ;  /* 0x0000000618187981 */ /* 0x000ee2000c1e1500 */
[----:B------:R-:W-:Y:S01]  /*1680*/  LEA.HI.X R21, R22, UR9, R21, 0x1, P6 ;  /* 0x0000000916157c11 */ /* 0x000fe2000b0f0c15 */
[----:B------:R-:W-:-:S04]  /*1690*/  IMAD.WIDE.U32 R22, R33, UR4, R28 ;  /* 0x0000000421167c25 */ /* 0x000fc8000f8e001c */
[----:B------:R-:W-:Y:S01]  /*16a0*/  IMAD R33, R33, UR5, R23 ;  /* 0x0000000521217c24 */ /* 0x000fe2000f8e0217 */
[C---:B------:R-:W-:Y:S01]  /*16b0*/  LEA R36, P6, R22.reuse, UR8, 0x1 ;  /* 0x0000000816247c11 */ /* 0x040fe2000f8c08ff */
[----:B------:R-:W4:Y:S03]  /*16c0*/  LDG.E.U16 R20, desc[UR6][R20.64] ;  /* 0x0000000614147981 */ /* 0x000f26000c1e1500 */
[----:B------:R-:W-:-:S05]  /*16d0*/  LEA.HI.X R37, R22, UR9, R33, 0x1, P6 ;  /* 0x0000000916257c11 */ /* 0x000fca000b0f0c21 */
[----:B------:R-:W5:Y:S01]  /*16e0*/  LDG.E.U16 R36, desc[UR6][R36.64] ;  /* 0x0000000624247981 */ /* 0x000f62000c1e1500 */
[----:B------:R-:W-:Y:S02]  /*16f0*/  IADD3 R31, PT, PT, R31, 0x4, RZ ;  /* 0x000000041f1f7810 */ /* 0x000fe40007ffe0ff */
[----:B--2---:R-:W-:-:S05]  /*1700*/  SHF.L.U32 R23, R34, 0x10, RZ ;  /* 0x0000001022177819 */ /* 0x004fca00000006ff */
[----:B------:R-:W-:Y:S01]  /*1710*/  FADD.FTZ R23, R32, R23 ;  /* 0x0000001720177221 */ /* 0x000fe20000010000 */
[----:B---3--:R-:W-:-:S04]  /*1720*/  IMAD.U32 R22, R24, 0x10000, RZ ;  /* 0x0001000018167824 */ /* 0x008fc800078e00ff */
[----:B------:R-:W-:Y:S01]  /*1730*/  FADD.FTZ R22, R23, R22 ;  /* 0x0000001617167221 */ /* 0x000fe20000010000 */
[----:B----4-:R-:W-:-:S05]  /*1740*/  SHF.L.U32 R33, R20, 0x10, RZ ;  /* 0x0000001014217819 */ /* 0x010fca00000006ff */
[----:B------:R-:W-:Y:S01]  /*1750*/  FADD.FTZ R22, R22, R33 ;  /* 0x0000002116167221 */ /* 0x000fe20000010000 */
[----:B-----5:R-:W-:-:S04]  /*1760*/  IMAD.U32 R23, R36, 0x10000, RZ ;  /* 0x0001000024177824 */ /* 0x020fc800078e00ff */
[----:B------:R-:W-:-:S07]  /*1770*/  FADD.FTZ R32, R22, R23 ;  /* 0x0000001716207221 */ /* 0x000fce0000010000 */
.L_x_390:
[----:B------:R-:W-:Y:S05]  /*1780*/  BSYNC.RECONVERGENT B3 ;  /* 0x0000000000037941 */ /* 0x000fea0003800200 */
.L_x_389:
[----:B------:R-:W-:Y:S05]  /*1790*/  @!P5 BRA `(.L_x_386) ;  /* 0x000000000074d947 */ /* 0x000fea0003800000 */
[----:B------:R-:W0:Y:S01]  /*17a0*/  LDC.64 R20, c[0x0][0x3c0] ;  /* 0x0000f000ff147b82 */ /* 0x000e220000000a00 */
[----:B------:R-:W-:-:S07]  /*17b0*/  IMAD.MOV.U32 R28, RZ, RZ, R14 ;  /* 0x000000ffff1c7224 */ /* 0x000fce00078e000e */
[----:B------:R-:W1:Y:S01]  /*17c0*/  LDC.64 R22, c[0x0][0x380] ;  /* 0x0000e000ff167b82 */ /* 0x000e620000000a00 */
[----:B0-----:R-:W-:-:S04]  /*17d0*/  IMAD.WIDE.U32 R24, R31, R20, R28 ;  /* 0x000000141f187225 */ /* 0x001fc800078e001c */
[----:B------:R-:W-:Y:S01]  /*17e0*/  IMAD R15, R31, R21, R25 ;  /* 0x000000151f0f7224 */ /* 0x000fe200078e0219 */
[----:B-1----:R-:W-:-:S04]  /*17f0*/  LEA R14, P5, R24, R22, 0x1 ;  /* 0x00000016180e7211 */ /* 0x002fc800078a08ff */
[----:B------:R-:W-:-:S05]  /*1800*/  LEA.HI.X R15, R24, R23, R15, 0x1, P5 ;  /* 0x00000017180f7211 */ /* 0x000fca00028f0c0f */
[----:B------:R-:W2:Y:S01]  /*1810*/  LDG.E.U16 R14, desc[UR6][R14.64] ;  /* 0x000000060e0e7981 */ /* 0x000ea2000c1e1500 */
[----:B------:R-:W-:Y:S02]  /*1820*/  ISETP.NE.AND P5, PT, R26, 0x1, PT ;  /* 0x000000011a00780c */ /* 0x000fe40003fa5270 */
[----:B--2---:R-:W-:-:S05]  /*1830*/  SHF.L.U32 R25, R14, 0x10, RZ ;  /* 0x000000100e197819 */ /* 0x004fca00000006ff */
[----:B------:R-:W-:-:S06]  /*1840*/  FADD.FTZ R32, R32, R25 ;  /* 0x0000001920207221 */ /* 0x000fcc0000010000 */
[----:B------:R-:W-:Y:S05]  /*1850*/  @!P5 BRA `(.L_x_386) ;  /* 0x000000000044d947 */ /* 0x000fea0003800000 */
[----:B------:R-:W-:Y:S01]  /*1860*/  ISETP.NE.AND P5, PT, R26, 0x2, PT ;  /* 0x000000021a00780c */ /* 0x000fe20003fa5270 */
[----:B------:R-:W-:-:S04]  /*1870*/  VIADD R25, R31, 0x1 ;  /* 0x000000011f197836 */ /* 0x000fc80000000000 */
[----:B------:R-:W-:-:S04]  /*1880*/  IMAD.WIDE.U32 R14, R25, R20, R28 ;  /* 0x00000014190e7225 */ /* 0x000fc800078e001c */
[----:B------:R-:W-:Y:S01]  /*1890*/  IMAD R25, R25, R21, R15 ;  /* 0x0000001519197224 */ /* 0x000fe200078e020f */
[----:B------:R-:W-:-:S03]  /*18a0*/  LEA R24, P6, R14, R22, 0x1 ;  /* 0x000000160e187211 */ /* 0x000fc600078c08ff */
[----:B------:R-:W-:Y:S02]  /*18b0*/  @P5 IADD3 R31, PT, PT, R31, 0x2, RZ ;  /* 0x000000021f1f5810 */ /* 0x000fe40007ffe0ff */
[----:B------:R-:W-:-:S03]  /*18c0*/  LEA.HI.X R25, R14, R23, R25, 0x1, P6 ;  /* 0x000000170e197211 */ /* 0x000fc600030f0c19 */
[C---:B------:R-:W-:Y:S02]  /*18d0*/  @P5 IMAD.WIDE.U32 R28, R31.reuse, R20, R28 ;  /* 0x000000141f1c5225 */ /* 0x040fe400078e001c */
[----:B------:R-:W2:Y:S02]  /*18e0*/  LDG.E.U16 R24, desc[UR6][R24.64] ;  /* 0x0000000618187981 */ /* 0x000ea4000c1e1500 */
[----:B------:R-:W-:Y:S01]  /*18f0*/  @P5 IMAD R21, R31, R21, R29 ;  /* 0x000000151f155224 */ /* 0x000fe200078e021d */
[----:B------:R-:W-:-:S04]  /*1900*/  @P5 LEA R22, P6, R28, R22, 0x1 ;  /* 0x000000161c165211 */ /* 0x000fc800078c08ff */
[----:B------:R-:W-:-:S05]  /*1910*/  @P5 LEA.HI.X R23, R28, R23, R21, 0x1, P6 ;  /* 0x000000171c175211 */ /* 0x000fca00030f0c15 */
[----:B------:R-:W3:Y:S01]  /*1920*/  @P5 LDG.E.U16 R22, desc[UR6][R22.64] ;  /* 0x0000000616165981 */ /* 0x000ee2000c1e1500 */
[----:B--2---:R-:W-:-:S04]  /*1930*/  IMAD.U32 R15, R24, 0x10000, RZ ;  /* 0x00010000180f7824 */ /* 0x004fc800078e00ff */
[----:B------:R-:W-:Y:S01]  /*1940*/  FADD.FTZ R32, R32, R15 ;  /* 0x0000000f20207221 */ /* 0x000fe20000010000 */
[----:B---3--:R-:W-:-:S05]  /*1950*/  @P5 SHF.L.U32 R21, R22, 0x10, RZ ;  /* 0x0000001016155819 */ /* 0x008fca00000006ff */
[----:B------:R-:W-:-:S07]  /*1960*/  @P5 FADD.FTZ R32, R32, R21 ;  /* 0x0000001520205221 */ /* 0x000fce0000010000 */
.L_x_386:
[----:B------:R-:W-:Y:S05]  /*1970*/  BSYNC.RECONVERGENT B2 ;  /* 0x0000000000027941 */ /* 0x000fea0003800200 */
.L_x_385:
[----:B------:R-:W-:Y:S05]  /*1980*/  @P4 BRA `(.L_x_391) ;  /* 0xfffffff000184947 */ /* 0x000fea000383ffff */
[----:B------:R-:W-:Y:S05]  /*1990*/  BSYNC.RECONVERGENT B0 ;  /* 0x0000000000007941 */ /* 0x000fea0003800200 */
.L_x_381:
[----:B------:R-:W-:Y:S05]  /*19a0*/  @P3 BRA `(.L_x_392) ;  /* 0xffffffec00b43947 */ /* 0x000fea000383ffff */
[----:B------:R-:W-:Y:S05]  /*19b0*/  BSYNC.RECONVERGENT B1 ;  /* 0x0000000000017941 */ /* 0x000fea0003800200 */
.L_x_380:
[----:B------:R-:W0:Y:S01]  /*19c0*/  LDCU.128 UR8, c[0x0][0x400] ;  /* 0x00008000ff0877ac */ /* 0x000e220008000c00 */
[----:B------:R-:W-:Y:S02]  /*19d0*/  SHF.R.S32.HI R5, RZ, 0x1f, R0 ;  /* 0x0000001fff057819 */ /* 0x000fe40000011400 */
[----:B------:R-:W-:Y:S01]  /*19e0*/  I2FP.F32.S32 R2, R2 ;  /* 0x0000000200027245 */ /* 0x000fe20000201400 */
[----:B------:R-:W1:Y:S01]  /*19f0*/  LDCU.128 UR12, c[0x0][0x3f0] ;  /* 0x00007e00ff0c77ac */ /* 0x000e620008000c00 */
[----:B------:R-:W2:Y:S01]  /*1a00*/  LDCU.64 UR4, c[0x0][0x3c8] ;  /* 0x00007900ff0477ac */ /* 0x000ea20008000a00 */
[----:B0-----:R-:W-:-:S04]  /*1a10*/  IMAD.WIDE.U32 R8, R3, UR8, RZ ;  /* 0x0000000803087c25 */ /* 0x001fc8000f8e00ff */
[----:B------:R-:W-:Y:S01]  /*1a20*/  IMAD R9, R3, UR9, R9 ;  /* 0x0000000903097c24 */ /* 0x000fe2000f8e0209 */
[----:B------:R-:W-:Y:S01]  /*1a30*/  SHF.R.S32.HI R3, RZ, 0x1f, R6 ;  /* 0x0000001fff037819 */ /* 0x000fe20000011406 */
[----:B------:R-:W-:Y:S02]  /*1a40*/  IMAD R5, R5, UR10, RZ ;  /* 0x0000000a05057c24 */ /* 0x000fe4000f8e02ff */
[----:B------:R-:W-:-:S04]  /*1a50*/  IMAD.WIDE.U32 R8, R0, UR10, R8 ;  /* 0x0000000a00087c25 */ /* 0x000fc8000f8e0008 */
[----:B------:R-:W-:Y:S01]  /*1a60*/  IMAD R5, R0, UR11, R5 ;  /* 0x0000000b00057c24 */ /* 0x000fe2000f8e0205 */
[----:B------:R-:W-:Y:S01]  /*1a70*/  SHF.R.S32.HI R0, RZ, 0x1f, R4 ;  /* 0x0000001fff007819 */ /* 0x000fe20000011404 */
[----:B-1----:R-:W-:Y:S02]  /*1a80*/  IMAD R7, R3, UR14, RZ ;  /* 0x0000000e03077c24 */ /* 0x002fe4000f8e02ff */
[----:B------:R-:W-:Y:S01]  /*1a90*/  IMAD.IADD R9, R9, 0x1, R5 ;  /* 0x0000000109097824 */ /* 0x000fe200078e0205 */
[----:B------:R-:W0:Y:S01]  /*1aa0*/  MUFU.RCP R3, R2 ;  /* 0x0000000200037308 */ /* 0x000e220000001000 */
[C---:B------:R-:W-:Y:S02]  /*1ab0*/  IMAD R5, R6.reuse, UR15, R7 ;  /* 0x0000000f06057c24 */ /* 0x040fe4000f8e0207 */
[----:B------:R-:W-:-:S05]  /*1ac0*/  IMAD.WIDE.U32 R6, R6, UR14, R8 ;  /* 0x0000000e06067c25 */ /* 0x000fca000f8e0008 */
[----:B------:R-:W-:Y:S01]  /*1ad0*/  IADD3 R7, PT, PT, R7, R5, RZ ;  /* 0x0000000507077210 */ /* 0x000fe20007ffe0ff */
[----:B------:R-:W-:-:S04]  /*1ae0*/  IMAD R5, R0, UR12, RZ ;  /* 0x0000000c00057c24 */ /* 0x000fc8000f8e02ff */
[C---:B------:R-:W-:Y:S02]  /*1af0*/  IMAD R9, R4.reuse, UR13, R5 ;  /* 0x0000000d04097c24 */ /* 0x040fe4000f8e0205 */
[----:B------:R-:W-:-:S04]  /*1b00*/  IMAD.WIDE.U32 R4, R4, UR12, R6 ;  /* 0x0000000c04047c25 */ /* 0x000fc8000f8e0006 */
[----:B0-----:R-:W-:Y:S01]  /*1b10*/  FMUL.FTZ R32, R32, R3 ;  /* 0x0000000320207220 */ /* 0x001fe20000410000 */
[----:B------:R-:W-:Y:S01]  /*1b20*/  IMAD.IADD R3, R5, 0x1, R9 ;  /* 0x0000000105037824 */ /* 0x000fe200078e0209 */
[----:B--2---:R-:W-:-:S03]  /*1b30*/  LEA R2, P0, R4, UR4, 0x1 ;  /* 0x0000000404027c11 */ /* 0x004fc6000f8008ff */
[----:B------:R-:W-:Y:S02]  /*1b40*/  F2FP.BF16.F32.PACK_AB R32, RZ, R32 ;  /* 0x00000020ff20723e */ /* 0x000fe400000010ff */
[----:B------:R-:W-:-:S05]  /*1b50*/  LEA.HI.X R3, R4, UR5, R3, 0x1, P0 ;  /* 0x0000000504037c11 */ /* 0x000fca00080f0c03 */
[----:B------:R-:W-:Y:S01]  /*1b60*/  STG.E.U16 desc[UR6][R2.64], R32 ;  /* 0x0000002002007986 */ /* 0x000fe2000c101506 */
[----:B------:R-:W-:Y:S05]  /*1b70*/  EXIT ;  /* 0x000000000000794d */ /* 0x000fea0003800000 */
        .weak           $__internal_15_$__cuda_sm20_div_s64
        .type           $__internal_15_$__cuda_sm20_div_s64,@function
        .size           $__internal_15_$__cuda_sm20_div_s64,(.L_x_1018 - $__internal_15_$__cuda_sm20_div_s64)
$__internal_15_$__cuda_sm20_div_s64:
        /* <DEDUP_REMOVED lines=70> */
[----:B------:R-:W-:Y:S06]  /*1fe0*/  RET.REL.NODEC R8 `(_ZN2at6native49_GLOBAL__N__09e94e3a_16_AveragePool3d_cu_a8eae74c29avg_pool3d_cuda_update_outputILi7EN3c108BFloat16EfEEvNS_27GenericPackedTensorAccessorIKT0_Lm4ENS_16DefaultPtrTraitsElEENS5_IS6_Lm4ES8_lEEiiiiiiiibii) ;  /* 0xffffffe008047950 */ /* 0x000fec0003c3ffff */
.L_x_393:
        /* <DEDUP_REMOVED lines=9> */
.L_x_1018:


//--------------------- .text._ZN2at6native49_GLOBAL__N__09e94e3a_16_AveragePool3d_cu_a8eae74c29avg_pool3d_cuda_update_outputILi6EN3c108BFloat16EfEEvNS_27GenericPackedTensorAccessorIKT0_Lm4ENS_16DefaultPtrTraitsElEENS5_IS6_Lm4ES8_lEEiiiiiiiibii --------------------------
	.section	.text._ZN2at6native49_GLOBAL__N__09e94e3a_16_AveragePool3d_cu_a8eae74c29avg_pool3d_cuda_update_outputILi6EN3c108BFloat16EfEEvNS_27GenericPackedTensorAccessorIKT0_Lm4ENS_16DefaultPtrTraitsElEENS5_IS6_Lm4ES8_lEEiiiiiiiibii,"ax",@progbits
	.align	128
.text._ZN2at6native49_GLOBAL__N__09e94e3a_16_AveragePool3d_cu_a8eae74c29avg_pool3d_cuda_update_outputILi6EN3c108BFloat16EfEEvNS_27GenericPackedTensorAccessorIKT0_Lm4ENS_16DefaultPtrTraitsElEENS5_IS6_Lm4ES8_lEEiiiiiiiibii:
        .type           _ZN2at6native49_GLOBAL__N__09e94e3a_16_AveragePool3d_cu_a8eae74c29avg_pool3d_cuda_update_outputILi6EN3c108BFloat16EfEEvNS_27GenericPackedTensorAccessorIKT0_Lm4ENS_16DefaultPtrTraitsElEENS5_IS6_Lm4ES8_lEEiiiiiiiibii,@function
        .size           _ZN2at6native49_GLOBAL__N__09e94e3a_16_AveragePool3d_cu_a8eae74c29avg_pool3d_cuda_update_outputILi6EN3c108BFloat16EfEEvNS_27GenericPackedTensorAccessorIKT0_Lm4ENS_16DefaultPtrTraitsElEENS5_IS6_Lm4ES8_lEEiiiiiiiibii,(.L_x_1020 - _ZN2at6native49_GLOBAL__N__09e94e3a_16_AveragePool3d_cu_a8eae74c29avg_pool3d_cuda_update_outputILi6EN3c108BFloat16EfEEvNS_27GenericPackedTensorAccessorIKT0_Lm4ENS_16DefaultPtrTraitsElEENS5_IS6_Lm4ES8_lEEiiiiiiiibii)
        .other          _ZN2at6native49_GLOBAL__N__09e94e3a_16_AveragePool3d_cu_a8eae74c29avg_pool3d_cuda_update_outputILi6EN3c108BFloat16EfEEvNS_27GenericPackedTensorAccessorIKT0_Lm4ENS_16DefaultPtrTraitsElEENS5_IS6_Lm4ES8_lEEiiiiiiiibii,@"STO_CUDA_ENTRY STV_DEFAULT"
_ZN2at6native49_GLOBAL__N__09e94e3a_16_AveragePool3d_cu_a8eae74c29avg_pool3d_cuda_update_outputILi6EN3c108BFloat16EfEEvNS_27GenericPackedTensorAccessorIKT0_Lm4ENS_16DefaultPtrTraitsElEENS5_IS6_Lm4ES8_lEEiiiiiiiibii:
        /* <DEDUP_REMOVED lines=39> */
.L_x_394:
[----:B------:R-:W-:-:S07]  /*0270*/  MOV R8, 0x290 ;  /* 0x0000029000087802 */ /* 0x000fce0000000f00 */
[----:B------:R-:W-:Y:S05]  /*0280*/  CALL.REL.NOINC `($__internal_16_$__cuda_sm20_div_s64) ;  /* 0x00000018003c7944 */ /* 0x000fea0003c00000 */
[----:B------:R-:W0:Y:S01]  /*0290*/  LDC R5, c[0x0][0x3d8] ;  /* 0x0000f600ff057b82 */ /* 0x000e220000000800 */
[----:B------:R-:W-:-:S04]  /*02a0*/  IMAD.MOV R6, RZ, RZ, -R4 ;  /* 0x000000ffff067224 */ /* 0x000fc800078e0a04 */
[----:B0-----:R-:W-:-:S07]  /*02b0*/  IMAD R6, R6, R5, UR4 ;  /* 0x0000000406067e24 */ /* 0x001fce000f8e0205 */
.L_x_395:
        /* <DEDUP_REMOVED lines=58> */
.L_x_396:
        /* <DEDUP_REMOVED lines=27> */
.L_x_397:
[----:B------:R-:W-:Y:S01]  /*0810*/  LOP3.LUT R27, R26, 0xfffffff0, RZ, 0xc0, !PT ;  /* 0xfffffff01a1b7812 */ /* 0x000fe200078ec0ff */
[----:B------:R-:W-:Y:S01]  /*0820*/  HFMA2 R32, -RZ, RZ, 0, 0 ;  /* 0x00000000ff207431 */ /* 0x000fe200000001ff */
[----:B------:R-:W-:Y:S01]  /*0830*/  BSSY.RECONVERGENT B1, `(.L_x_398) ;  /* 0x0000118000017945 */ /* 0x000fe20003800200 */
[C---:B-1----:R-:W-:Y:S01]  /*0840*/  SHF.L.U64.HI R10, R12.reuse, 0x1, R13 ;  /* 0x000000010c0a7819 */ /* 0x042fe2000001020d */
[----:B------:R-:W-:Y:S01]  /*0850*/  IMAD.SHL.U32 R11, R12, 0x2, RZ ;  /* 0x000000020c0b7824 */ /* 0x000fe200078e00ff */
[----:B------:R-:W-:Y:S01]  /*0860*/  LOP3.LUT R26, R26, 0x3, RZ, 0xc0, !PT ;  /* 0x000000031a1a7812 */ /* 0x000fe200078ec0ff */
[----:B------:R-:W-:-:S07]  /*0870*/  IMAD.MOV R27, RZ, RZ, -R27 ;  /* 0x000000ffff1b7224 */ /* 0x000fce00078e0a1b */
.L_x_410:
        /* <DEDUP_REMOVED lines=23> */
.L_x_409:
        /* <DEDUP_REMOVED lines=13> */
.L_x_402:
        /* <DEDUP_REMOVED lines=90> */
.L_x_401:
[----:B------:R-:W-:Y:S05]  /*1060*/  BSYNC.RECONVERGENT B2 ;  /* 0x0000000000027941 */ /* 0x000fea0003800200 */
.L_x_400:
        /* <DEDUP_REMOVED lines=73> */
.L_x_406:
[----:B------:R-:W-:Y:S05]  /*1500*/  BSYNC.RECONVERGENT B3 ;  /* 0x0000000000037941 */ /* 0x000fea0003800200 */
.L_x_405:
        /* <DEDUP_REMOVED lines=39> */
.L_x_408:
[----:B------:R-:W-:Y:S05]  /*1780*/  BSYNC.RECONVERGENT B3 ;  /* 0x0000000000037941 */ /* 0x000fea0003800200 */
.L_x_407:
        /* <DEDUP_REMOVED lines=30> */
.L_x_404:
[----:B------:R-:W-:Y:S05]  /*1970*/  BSYNC.RECONVERGENT B2 ;  /* 0x0000000000027941 */ /* 0x000fea0003800200 */
.L_x_403:
[----:B------:R-:W-:Y:S05]  /*1980*/  @P4 BRA `(.L_x_409) ;  /* 0xfffffff000184947 */ /* 0x000fea000383ffff */
[----:B------:R-:W-:Y:S05]  /*1990*/  BSYNC.RECONVERGENT B0 ;  /* 0x0000000000007941 */ /* 0x000fea0003800200 */
.L_x_399:
[----:B------:R-:W-:Y:S05]  /*19a0*/  @P3 BRA `(.L_x_410) ;  /* 0xffffffec00b43947 */ /* 0x000fea000383ffff */
[----:B------:R-:W-:Y:S05]  /*19b0*/  BSYNC.RECONVERGENT B1 ;  /* 0x0000000000017941 */ /* 0x000fea0003800200 */
.L_x_398:
        /* <DEDUP_REMOVED lines=28> */
        .weak           $__internal_16_$__cuda_sm20_div_s64
        .type           $__internal_16_$__cuda_sm20_div_s64,@function
        .size           $__internal_16_$__cuda_sm20_div_s64,(.L_x_1020 - $__internal_16_$__cuda_sm20_div_s64)
$__internal_16_$__cuda_sm20_div_s64:
        /* <DEDUP_REMOVED lines=70> */
[----:B------:R-:W-:Y:S06]  /*1fe0*/  RET.REL.NODEC R8 `(_ZN2at6native49_GLOBAL__N__09e94e3a_16_AveragePool3d_cu_a8eae74c29avg_pool3d_cuda_update_outputILi6EN3c108BFloat16EfEEvNS_27GenericPackedTensorAccessorIKT0_Lm4ENS_16DefaultPtrTraitsElEENS5_IS6_Lm4ES8_lEEiiiiiiiibii) ;  /* 0xffffffe008047950 */ /* 0x000fec0003c3ffff */
.L_x_411:
        /* <DEDUP_REMOVED lines=9> */
.L_x_1020:


//--------------------- .text._ZN2at6native49_GLOBAL__N__09e94e3a_16_AveragePool3d_cu_a8eae74c29avg_pool3d_cuda_update_outputILi5EN3c108BFloat16EfEEvNS_27GenericPackedTensorAccessorIKT0_Lm4ENS_16DefaultPtrTraitsElEENS5_IS6_Lm4ES8_lEEiiiiiiiibii --------------------------
	.section	.text._ZN2at6native49_GLOBAL__N__09e94e3a_16_AveragePool3d_cu_a8eae74c29avg_pool3d_cuda_update_outputILi5EN3c108BFloat16EfEEvNS_27GenericPackedTensorAccessorIKT0_Lm4ENS_16DefaultPtrTraitsElEENS5_IS6_Lm4ES8_lEEiiiiiiiibii,"ax",@progbits
	.align	128
.text._ZN2at6native49_GLOBAL__N__09e94e3a_16_AveragePool3d_cu_a8eae74c29avg_pool3d_cuda_update_outputILi5EN3c108BFloat16EfEEvNS_27GenericPackedTensorAccessorIKT0_Lm4ENS_16DefaultPtrTraitsElEENS5_IS6_Lm4ES8_lEEiiiiiiiibii:
        .type           _ZN2at6native49_GLOBAL__N__09e94e3a_16_AveragePool3d_cu_a8eae74c29avg_pool3d_cuda_update_outputILi5EN3c108BFloat16EfEEvNS_27GenericPackedTensorAccessorIKT0_Lm4ENS_16DefaultPtrTraitsElEENS5_IS6_Lm4ES8_lEEiiiiiiiibii,@function
        .size           _ZN2at6native49_GLOBAL__N__09e94e3a_16_AveragePool3d_cu_a8eae74c29avg_pool3d_cuda_update_outputILi5EN3c108BFloat16EfEEvNS_27GenericPackedTensorAccessorIKT0_Lm4ENS_16DefaultPtrTraitsElEENS5_IS6_Lm4ES8_lEEiiiiiiiibii,(.L_x_1022 - _ZN2at6native49_GLOBAL__N__09e94e3a_16_AveragePool3d_cu_a8eae74c29avg_pool3d_cuda_update_outputILi5EN3c108BFloat16EfEEvNS_27GenericPackedTensorAccessorIKT0_Lm4ENS_16DefaultPtrTraitsElEENS5_IS6_Lm4ES8_lEEiiiiiiiibii)
        .other          _ZN2at6native49_GLOBAL__N__09e94e3a_16_AveragePool3d_cu_a8eae74c29avg_pool3d_cuda_update_outputILi5EN3c108BFloat16EfEEvNS_27GenericPackedTensorAccessorIKT0_Lm4ENS_16DefaultPtrTraitsElEENS5_IS6_Lm4ES8_lEEiiiiiiiibii,@"STO_CUDA_ENTRY STV_DEFAULT"
_ZN2at6native49_GLOBAL__N__09e94e3a_16_AveragePool3d_cu_a8eae74c29avg_pool3d_cuda_update_outputILi5EN3c108BFloat16EfEEvNS_27GenericPackedTensorAccessorIKT0_Lm4ENS_16DefaultPtrTraitsElEENS5_IS6_Lm4ES8_lEEiiiiiiiibii:
        /* <DEDUP_REMOVED lines=39> */
.L_x_412:
[----:B------:R-:W-:-:S07]  /*0270*/  MOV R8, 0x290 ;  /* 0x0000029000087802 */ /* 0x000fce0000000f00 */
[----:B------:R-:W-:Y:S05]  /*0280*/  CALL.REL.NOINC `($__internal_17_$__cuda_sm20_div_s64) ;  /* 0x00000018003c7944 */ /* 0x000fea0003c00000 */
[----:B------:R-:W0:Y:S01]  /*0290*/  LDC R5, c[0x0][0x3d8] ;  /* 0x0000f600ff057b82 */ /* 0x000e220000000800 */
[----:B------:R-:W-:-:S04]  /*02a0*/  IMAD.MOV R6, RZ, RZ, -R4 ;  /* 0x000000ffff067224 */ /* 0x000fc800078e0a04 */
[----:B0-----:R-:W-:-:S07]  /*02b0*/  IMAD R6, R6, R5, UR4 ;  /* 0x0000000406067e24 */ /* 0x001fce000f8e0205 */
.L_x_413:
        /* <DEDUP_REMOVED lines=58> */
.L_x_414:
        /* <DEDUP_REMOVED lines=27> */
.L_x_415:
[----:B------:R-:W-:Y:S01]  /*0810*/  LOP3.LUT R27, R26, 0xfffffff0, RZ, 0xc0, !PT ;  /* 0xfffffff01a1b7812 */ /* 0x000fe200078ec0ff */
[----:B------:R-:W-:Y:S01]  /*0820*/  HFMA2 R32, -RZ, RZ, 0, 0 ;  /* 0x00000000ff207431 */ /* 0x000fe200000001ff */
[----:B------:R-:W-:Y:S01]  /*0830*/  BSSY.RECONVERGENT B1, `(.L_x_416) ;  /* 0x0000118000017945 */ /* 0x000fe20003800200 */
[C---:B-1----:R-:W-:Y:S01]  /*0840*/  SHF.L.U64.HI R10, R12.reuse, 0x1, R13 ;  /* 0x000000010c0a7819 */ /* 0x042fe2000001020d */
[----:B------:R-:W-:Y:S01]  /*0850*/  IMAD.SHL.U32 R11, R12, 0x2, RZ ;  /* 0x000000020c0b7824 */ /* 0x000fe200078e00ff */
[----:B------:R-:W-:Y:S01]  /*0860*/  LOP3.LUT R26, R26, 0x3, RZ, 0xc0, !PT ;  /* 0x000000031a1a7812 */ /* 0x000fe200078ec0ff */
[----:B------:R-:W-:-:S07]  /*0870*/  IMAD.MOV R27, RZ, RZ, -R27 ;  /* 0x000000ffff1b7224 */ /* 0x000fce00078e0a1b */
.L_x_428:
        /* <DEDUP_REMOVED lines=23> */
.L_x_427:
        /* <DEDUP_REMOVED lines=13> */
.L_x_420:
        /* <DEDUP_REMOVED lines=90> */
.L_x_419:
[----:B------:R-:W-:Y:S05]  /*1060*/  BSYNC.RECONVERGENT B2 ;  /* 0x0000000000027941 */ /* 0x000fea0003800200 */
.L_x_418:
        /* <DEDUP_REMOVED lines=73> */
.L_x_424:
[----:B------:R-:W-:Y:S05]  /*1500*/  BSYNC.RECONVERGENT B3 ;  /* 0x0000000000037941 */ /* 0x000fea0003800200 */
.L_x_423:
        /* <DEDUP_REMOVED lines=39> */
.L_x_426:
[----:B------:R-:W-:Y:S05]  /*1780*/  BSYNC.RECONVERGENT B3 ;  /* 0x0000000000037941 */ /* 0x000fea0003800200 */
.L_x_425:
        /* <DEDUP_REMOVED lines=30> */
.L_x_422:
[----:B------:R-:W-:Y:S05]  /*1970*/  BSYNC.RECONVERGENT B2 ;  /* 0x0000000000027941 */ /* 0x000fea0003800200 */
.L_x_421:
[----:B------:R-:W-:Y:S05]  /*1980*/  @P4 BRA `(.L_x_427) ;  /* 0xfffffff000184947 */ /* 0x000fea000383ffff */
[----:B------:R-:W-:Y:S05]  /*1990*/  BSYNC.RECONVERGENT B0 ;  /* 0x0000000000007941 */ /* 0x000fea0003800200 */
.L_x_417:
[----:B------:R-:W-:Y:S05]  /*19a0*/  @P3 BRA `(.L_x_428) ;  /* 0xffffffec00b43947 */ /* 0x000fea000383ffff */
[----:B------:R-:W-:Y:S05]  /*19b0*/  BSYNC.RECONVERGENT B1 ;  /* 0x0000000000017941 */ /* 0x000fea0003800200 */
.L_x_416:
        /* <DEDUP_REMOVED lines=28> */
        .weak           $__internal_17_$__cuda_sm20_div_s64
        .type           $__internal_17_$__cuda_sm20_div_s64,@function
        .size           $__internal_17_$__cuda_sm20_div_s64,(.L_x_1022 - $__internal_17_$__cuda_sm20_div_s64)
$__internal_17_$__cuda_sm20_div_s64:
        /* <DEDUP_REMOVED lines=70> */
[----:B------:R-:W-:Y:S06]  /*1fe0*/  RET.REL.NODEC R8 `(_ZN2at6native49_GLOBAL__N__09e94e3a_16_AveragePool3d_cu_a8eae74c29avg_pool3d_cuda_update_outputILi5EN3c108BFloat16EfEEvNS_27GenericPackedTensorAccessorIKT0_Lm4ENS_16DefaultPtrTraitsElEENS5_IS6_Lm4ES8_lEEiiiiiiiibii) ;  /* 0xffffffe008047950 */ /* 0x000fec0003c3ffff */
.L_x_429:
        /* <DEDUP_REMOVED lines=9> */
.L_x_1022:


//--------------------- .text._ZN2at6native49_GLOBAL__N__09e94e3a_16_AveragePool3d_cu_a8eae74c29avg_pool3d_cuda_update_outputILi4EN3c108BFloat16EfEEvNS_27GenericPackedTensorAccessorIKT0_Lm4ENS_16DefaultPtrTraitsElEENS5_IS6_Lm4ES8_lEEiiiiiiiibii --------------------------
	.section	.text._ZN2at6native49_GLOBAL__N__09e94e3a_16_AveragePool3d_cu_a8eae74c29avg_pool3d_cuda_update_outputILi4EN3c108BFloat16EfEEvNS_27GenericPackedTensorAccessorIKT0_Lm4ENS_16DefaultPtrTraitsElEENS5_IS6_Lm4ES8_lEEiiiiiiiibii,"ax",@progbits
	.align	128
.text._ZN2at6native49_GLOBAL__N__09e94e3a_16_AveragePool3d_cu_a8eae74c29avg_pool3d_cuda_update_outputILi4EN3c108BFloat16EfEEvNS_27GenericPackedTensorAccessorIKT0_Lm4ENS_16DefaultPtrTraitsElEENS5_IS6_Lm4ES8_lEEiiiiiiiibii:
        .type           _ZN2at6native49_GLOBAL__N__09e94e3a_16_AveragePool3d_cu_a8eae74c29avg_pool3d_cuda_update_outputILi4EN3c108BFloat16EfEEvNS_27GenericPackedTensorAccessorIKT0_Lm4ENS_16DefaultPtrTraitsElEENS5_IS6_Lm4ES8_lEEiiiiiiiibii,@function
        .size           _ZN2at6native49_GLOBAL__N__09e94e3a_16_AveragePool3d_cu_a8eae74c29avg_pool3d_cuda_update_outputILi4EN3c108BFloat16EfEEvNS_27GenericPackedTensorAccessorIKT0_Lm4ENS_16DefaultPtrTraitsElEENS5_IS6_Lm4ES8_lEEiiiiiiiibii,(.L_x_1024 - _ZN2at6native49_GLOBAL__N__09e94e3a_16_AveragePool3d_cu_a8eae74c29avg_pool3d_cuda_update_outputILi4EN3c108BFloat16EfEEvNS_27GenericPackedTensorAccessorIKT0_Lm4ENS_16DefaultPtrTraitsElEENS5_IS6_Lm4ES8_lEEiiiiiiiibii)
        .other          _ZN2at6native49_GLOBAL__N__09e94e3a_16_AveragePool3d_cu_a8eae74c29avg_pool3d_cuda_update_outputILi4EN3c108BFloat16EfEEvNS_27GenericPackedTensorAccessorIKT0_Lm4ENS_16DefaultPtrTraitsElEENS5_IS6_Lm4ES8_lEEiiiiiiiibii,@"STO_CUDA_ENTRY STV_DEFAULT"
_ZN2at6native49_GLOBAL__N__09e94e3a_16_AveragePool3d_cu_a8eae74c29avg_pool3d_cuda_update_outputILi4EN3c108BFloat16EfEEvNS_27GenericPackedTensorAccessorIKT0_Lm4ENS_16DefaultPtrTraitsElEENS5_IS6_Lm4ES8_lEEiiiiiiiibii:
        /* <DEDUP_REMOVED lines=39> */
.L_x_430:
[----:B------:R-:W-:-:S07]  /*0270*/  MOV R8, 0x290 ;  /* 0x0000029000087802 */ /* 0x000fce0000000f00 */
[----:B------:R-:W-:Y:S05]  /*0280*/  CALL.REL.NOINC `($__internal_18_$__cuda_sm20_div_s64) ;  /* 0x00000018003c7944 */ /* 0x000fea0003c00000 */
[----:B------:R-:W0:Y:S01]  /*0290*/  LDC R5, c[0x0][0x3d8] ;  /* 0x0000f600ff057b82 */ /* 0x000e220000000800 */
[----:B------:R-:W-:-:S04]  /*02a0*/  IMAD.MOV R6, RZ, RZ, -R4 ;  /* 0x000000ffff067224 */ /* 0x000fc800078e0a04 */
[----:B0-----:R-:W-:-:S07]  /*02b0*/  IMAD R6, R6, R5, UR4 ;  /* 0x0000000406067e24 */ /* 0x001fce000f8e0205 */
.L_x_431:
        /* <DEDUP_REMOVED lines=58> */
.L_x_432:
        /* <DEDUP_REMOVED lines=27> */
.L_x_433:
[----:B------:R-:W-:Y:S01]  /*0810*/  LOP3.LUT R27, R26, 0xfffffff0, RZ, 0xc0, !PT ;  /* 0xfffffff01a1b7812 */ /* 0x000fe200078ec0ff */
[----:B------:R-:W-:Y:S01]  /*0820*/  HFMA2 R32, -RZ, RZ, 0, 0 ;  /* 0x00000000ff207431 */ /* 0x000fe200000001ff */
[----:B------:R-:W-:Y:S01]  /*0830*/  BSSY.RECONVERGENT B1, `(.L_x_434) ;  /* 0x0000118000017945 */ /* 0x000fe20003800200 */
[C---:B-1----:R-:W-:Y:S01]  /*0840*/  SHF.L.U64.HI R10, R12.reuse, 0x1, R13 ;  /* 0x000000010c0a7819 */ /* 0x042fe2000001020d */
[----:B------:R-:W-:Y:S01]  /*0850*/  IMAD.SHL.U32 R11, R12, 0x2, RZ ;  /* 0x000000020c0b7824 */ /* 0x000fe200078e00ff */
[----:B------:R-:W-:Y:S01]  /*0860*/  LOP3.LUT R26, R26, 0x3, RZ, 0xc0, !PT ;  /* 0x000000031a1a7812 */ /* 0x000fe200078ec0ff */
[----:B------:R-:W-:-:S07]  /*0870*/  IMAD.MOV R27, RZ, RZ, -R27 ;  /* 0x000000ffff1b7224 */ /* 0x000fce00078e0a1b */
.L_x_446:
        /* <DEDUP_REMOVED lines=23> */
.L_x_445:
        /* <DEDUP_REMOVED lines=13> */
.L_x_438:
        /* <DEDUP_REMOVED lines=90> */
.L_x_437:
[----:B------:R-:W-:Y:S05]  /*1060*/  BSYNC.RECONVERGENT B2 ;  /* 0x0000000000027941 */ /* 0x000fea0003800200 */
.L_x_436:
        /* <DEDUP_REMOVED lines=73> */
.L_x_442:
[----:B------:R-:W-:Y:S05]  /*1500*/  BSYNC.RECONVERGENT B3 ;  /* 0x0000000000037941 */ /* 0x000fea0003800200 */
.L_x_441:
        /* <DEDUP_REMOVED lines=39> */
.L_x_444:
[----:B------:R-:W-:Y:S05]  /*1780*/  BSYNC.RECONVERGENT B3 ;  /* 0x0000000000037941 */ /* 0x000fea0003800200 */
.L_x_443:
        /* <DEDUP_REMOVED lines=30> */
.L_x_440:
[----:B------:R-:W-:Y:S05]  /*1970*/  BSYNC.RECONVERGENT B2 ;  /* 0x0000000000027941 */ /* 0x000fea0003800200 */
.L_x_439:
[----:B------:R-:W-:Y:S05]  /*1980*/  @P4 BRA `(.L_x_445) ;  /* 0xfffffff000184947 */ /* 0x000fea000383ffff */
[----:B------:R-:W-:Y:S05]  /*1990*/  BSYNC.RECONVERGENT B0 ;  /* 0x0000000000007941 */ /* 0x000fea0003800200 */
.L_x_435:
[----:B------:R-:W-:Y:S05]  /*19a0*/  @P3 BRA `(.L_x_446) ;  /* 0xffffffec00b43947 */ /* 0x000fea000383ffff */
[----:B------:R-:W-:Y:S05]  /*19b0*/  BSYNC.RECONVERGENT B1 ;  /* 0x0000000000017941 */ /* 0x000fea0003800200 */
.L_x_434:
        /* <DEDUP_REMOVED lines=28> */
        .weak           $__internal_18_$__cuda_sm20_div_s64
        .type           $__internal_18_$__cuda_sm20_div_s64,@function
        .size           $__internal_18_$__cuda_sm20_div_s64,(.L_x_1024 - $__internal_18_$__cuda_sm20_div_s64)
$__internal_18_$__cuda_sm20_div_s64:
        /* <DEDUP_REMOVED lines=70> */
[----:B------:R-:W-:Y:S06]  /*1fe0*/  RET.REL.NODEC R8 `(_ZN2at6native49_GLOBAL__N__09e94e3a_16_AveragePool3d_cu_a8eae74c29avg_pool3d_cuda_update_outputILi4EN3c108BFloat16EfEEvNS_27GenericPackedTensorAccessorIKT0_Lm4ENS_16DefaultPtrTraitsElEENS5_IS6_Lm4ES8_lEEiiiiiiiibii) ;  /* 0xffffffe008047950 */ /* 0x000fec0003c3ffff */
.L_x_447:
        /* <DEDUP_REMOVED lines=9> */
.L_x_1024:


//--------------------- .text._ZN2at6native49_GLOBAL__N__09e94e3a_16_AveragePool3d_cu_a8eae74c29avg_pool3d_cuda_update_outputILi3EN3c108BFloat16EfEEvNS_27GenericPackedTensorAccessorIKT0_Lm4ENS_16DefaultPtrTraitsElEENS5_IS6_Lm4ES8_lEEiiiiiiiibii --------------------------
	.section	.text._ZN2at6native49_GLOBAL__N__09e94e3a_16_AveragePool3d_cu_a8eae74c29avg_pool3d_cuda_update_outputILi3EN3c108BFloat16EfEEvNS_27GenericPackedTensorAccessorIKT0_Lm4ENS_16DefaultPtrTraitsElEENS5_IS6_Lm4ES8_lEEiiiiiiiibii,"ax",@progbits
	.align	128
.text._ZN2at6native49_GLOBAL__N__09e94e3a_16_AveragePool3d_cu_a8eae74c29avg_pool3d_cuda_update_outputILi3EN3c108BFloat16EfEEvNS_27GenericPackedTensorAccessorIKT0_Lm4ENS_16DefaultPtrTraitsElEENS5_IS6_Lm4ES8_lEEiiiiiiiibii:
        .type           _ZN2at6native49_GLOBAL__N__09e94e3a_16_AveragePool3d_cu_a8eae74c29avg_pool3d_cuda_update_outputILi3EN3c108BFloat16EfEEvNS_27GenericPackedTensorAccessorIKT0_Lm4ENS_16DefaultPtrTraitsElEENS5_IS6_Lm4ES8_lEEiiiiiiiibii,@function
        .size           _ZN2at6native49_GLOBAL__N__09e94e3a_16_AveragePool3d_cu_a8eae74c29avg_pool3d_cuda_update_outputILi3EN3c108BFloat16EfEEvNS_27GenericPackedTensorAccessorIKT0_Lm4ENS_16DefaultPtrTraitsElEENS5_IS6_Lm4ES8_lEEiiiiiiiibii,(.L_x_1026 - _ZN2at6native49_GLOBAL__N__09e94e3a_16_AveragePool3d_cu_a8eae74c29avg_pool3d_cuda_update_outputILi3EN3c108BFloat16EfEEvNS_27GenericPackedTensorAccessorIKT0_Lm4ENS_16DefaultPtrTraitsElEENS5_IS6_Lm4ES8_lEEiiiiiiiibii)
        .other          _ZN2at6native49_GLOBAL__N__09e94e3a_16_AveragePool3d_cu_a8eae74c29avg_pool3d_cuda_update_outputILi3EN3c108BFloat16EfEEvNS_27GenericPackedTensorAccessorIKT0_Lm4ENS_16DefaultPtrTraitsElEENS5_IS6_Lm4ES8_lEEiiiiiiiibii,@"STO_CUDA_ENTRY STV_DEFAULT"
_ZN2at6native49_GLOBAL__N__09e94e3a_16_AveragePool3d_cu_a8eae74c29avg_pool3d_cuda_update_outputILi3EN3c108BFloat16EfEEvNS_27GenericPackedTensorAccessorIKT0_Lm4ENS_16DefaultPtrTraitsElEENS5_IS6_Lm4ES8_lEEiiiiiiiibii:
        /* <DEDUP_REMOVED lines=39> */
.L_x_448:
[----:B------:R-:W-:-:S07]  /*0270*/  MOV R8, 0x290 ;  /* 0x0000029000087802 */ /* 0x000fce0000000f00 */
[----:B------:R-:W-:Y:S05]  /*0280*/  CALL.REL.NOINC `($__internal_19_$__cuda_sm20_div_s64) ;  /* 0x00000018003c7944 */ /* 0x000fea0003c00000 */
[----:B------:R-:W0:Y:S01]  /*0290*/  LDC R5, c[0x0][0x3d8] ;  /* 0x0000f600ff057b82 */ /* 0x000e220000000800 */
[----:B------:R-:W-:-:S04]  /*02a0*/  IMAD.MOV R6, RZ, RZ, -R4 ;  /* 0x000000ffff067224 */ /* 0x000fc800078e0a04 */
[----:B0-----:R-:W-:-:S07]  /*02b0*/  IMAD R6, R6, R5, UR4 ;  /* 0x0000000406067e24 */ /* 0x001fce000f8e0205 */
.L_x_449:
        /* <DEDUP_REMOVED lines=58> */
.L_x_450:
        /* <DEDUP_REMOVED lines=27> */
.L_x_451:
[----:B------:R-:W-:Y:S01]  /*0810*/  LOP3.LUT R27, R26, 0xfffffff0, RZ, 0xc0, !PT ;  /* 0xfffffff01a1b7812 */ /* 0x000fe200078ec0ff */
[----:B------:R-:W-:Y:S01]  /*0820*/  HFMA2 R32, -RZ, RZ, 0, 0 ;  /* 0x00000000ff207431 */ /* 0x000fe200000001ff */
[----:B------:R-:W-:Y:S01]  /*0830*/  BSSY.RECONVERGENT B1, `(.L_x_452) ;  /* 0x0000118000017945 */ /* 0x000fe20003800200 */
[C---:B-1----:R-:W-:Y:S01]  /*0840*/  SHF.L.U64.HI R10, R12.reuse, 0x1, R13 ;  /* 0x000000010c0a7819 */ /* 0x042fe2000001020d */
[----:B------:R-:W-:Y:S01]  /*0850*/  IMAD.SHL.U32 R11, R12, 0x2, RZ ;  /* 0x000000020c0b7824 */ /* 0x000fe200078e00ff */
[----:B------:R-:W-:Y:S01]  /*0860*/  LOP3.LUT R26, R26, 0x3, RZ, 0xc0, !PT ;  /* 0x000000031a1a7812 */ /* 0x000fe200078ec0ff */
[----:B------:R-:W-:-:S07]  /*0870*/  IMAD.MOV R27, RZ, RZ, -R27 ;  /* 0x000000ffff1b7224 */ /* 0x000fce00078e0a1b */
.L_x_464:
        /* <DEDUP_REMOVED lines=23> */
.L_x_463:
        /* <DEDUP_REMOVED lines=13> */
.L_x_456:
        /* <DEDUP_REMOVED lines=90> */
.L_x_455:
[----:B------:R-:W-:Y:S05]  /*1060*/  BSYNC.RECONVERGENT B2 ;  /* 0x0000000000027941 */ /* 0x000fea0003800200 */
.L_x_454:
        /* <DEDUP_REMOVED lines=73> */
.L_x_460:
[----:B------:R-:W-:Y:S05]  /*1500*/  BSYNC.RECONVERGENT B3 ;  /* 0x0000000000037941 */ /* 0x000fea0003800200 */
.L_x_459:
        /* <DEDUP_REMOVED lines=39> */
.L_x_462:
[----:B------:R-:W-:Y:S05]  /*1780*/  BSYNC.RECONVERGENT B3 ;  /* 0x0000000000037941 */ /* 0x000fea0003800200 */
.L_x_461:
        /* <DEDUP_REMOVED lines=30> */
.L_x_458:
[----:B------:R-:W-:Y:S05]  /*1970*/  BSYNC.RECONVERGENT B2 ;  /* 0x0000000000027941 */ /* 0x000fea0003800200 */
.L_x_457:
[----:B------:R-:W-:Y:S05]  /*1980*/  @P4 BRA `(.L_x_463) ;  /* 0xfffffff000184947 */ /* 0x000fea000383ffff */
[----:B------:R-:W-:Y:S05]  /*1990*/  BSYNC.RECONVERGENT B0 ;  /* 0x0000000000007941 */ /* 0x000fea0003800200 */
.L_x_453:
[----:B------:R-:W-:Y:S05]  /*19a0*/  @P3 BRA `(.L_x_464) ;  /* 0xffffffec00b43947 */ /* 0x000fea000383ffff */
[----:B------:R-:W-:Y:S05]  /*19b0*/  BSYNC.RECONVERGENT B1 ;  /* 0x0000000000017941 */ /* 0x000fea0003800200 */
.L_x_452:
        /* <DEDUP_REMOVED lines=28> */
        .weak           $__internal_19_$__cuda_sm20_div_s64
        .type           $__internal_19_$__cuda_sm20_div_s64,@function
        .size           $__internal_19_$__cuda_sm20_div_s64,(.L_x_1026 - $__internal_19_$__cuda_sm20_div_s64)
$__internal_19_$__cuda_sm20_div_s64:
        /* <DEDUP_REMOVED lines=70> */
[----:B------:R-:W-:Y:S06]  /*1fe0*/  RET.REL.NODEC R8 `(_ZN2at6native49_GLOBAL__N__09e94e3a_16_AveragePool3d_cu_a8eae74c29avg_pool3d_cuda_update_outputILi3EN3c108BFloat16EfEEvNS_27GenericPackedTensorAccessorIKT0_Lm4ENS_16DefaultPtrTraitsElEENS5_IS6_Lm4ES8_lEEiiiiiiiibii) ;  /* 0xffffffe008047950 */ /* 0x000fec0003c3ffff */
.L_x_465:
        /* <DEDUP_REMOVED lines=9> */
.L_x_1026:


//--------------------- .text._ZN2at6native49_GLOBAL__N__09e94e3a_16_AveragePool3d_cu_a8eae74c29avg_pool3d_cuda_update_outputILi2EN3c108BFloat16EfEEvNS_27GenericPackedTensorAccessorIKT0_Lm4ENS_16DefaultPtrTraitsElEENS5_IS6_Lm4ES8_lEEiiiiiiiibii --------------------------
	.section	.text._ZN2at6native49_GLOBAL__N__09e94e3a_16_AveragePool3d_cu_a8eae74c29avg_pool3d_cuda_update_outputILi2EN3c108BFloat16EfEEvNS_27GenericPackedTensorAccessorIKT0_Lm4ENS_16DefaultPtrTraitsElEENS5_IS6_Lm4ES8_lEEiiiiiiiibii,"ax",@progbits
	.align	128
.text._ZN2at6native49_GLOBAL__N__09e94e3a_16_AveragePool3d_cu_a8eae74c29avg_pool3d_cuda_update_outputILi2EN3c108BFloat16EfEEvNS_27GenericPackedTensorAccessorIKT0_Lm4ENS_16DefaultPtrTraitsElEENS5_IS6_Lm4ES8_lEEiiiiiiiibii:
        .type           _ZN2at6native49_GLOBAL__N__09e94e3a_16_AveragePool3d_cu_a8eae74c29avg_pool3d_cuda_update_outputILi2EN3c108BFloat16EfEEvNS_27GenericPackedTensorAccessorIKT0_Lm4ENS_16DefaultPtrTraitsElEENS5_IS6_Lm4ES8_lEEiiiiiiiibii,@function
        .size           _ZN2at6native49_GLOBAL__N__09e94e3a_16_AveragePool3d_cu_a8eae74c29avg_pool3d_cuda_update_outputILi2EN3c108BFloat16EfEEvNS_27GenericPackedTensorAccessorIKT0_Lm4ENS_16DefaultPtrTraitsElEENS5_IS6_Lm4ES8_lEEiiiiiiiibii,(.L_x_1028 - _ZN2at6native49_GLOBAL__N__09e94e3a_16_AveragePool3d_cu_a8eae74c29avg_pool3d_cuda_update_outputILi2EN3c108BFloat16EfEEvNS_27GenericPackedTensorAccessorIKT0_Lm4ENS_16DefaultPtrTraitsElEENS5_IS6_Lm4ES8_lEEiiiiiiiibii)
        .other          _ZN2at6native49_GLOBAL__N__09e94e3a_16_AveragePool3d_cu_a8eae74c29avg_pool3d_cuda_update_outputILi2EN3c108BFloat16EfEEvNS_27GenericPackedTensorAccessorIKT0_Lm4ENS_16DefaultPtrTraitsElEENS5_IS6_Lm4ES8_lEEiiiiiiiibii,@"STO_CUDA_ENTRY STV_DEFAULT"
_ZN2at6native49_GLOBAL__N__09e94e3a_16_AveragePool3d_cu_a8eae74c29avg_pool3d_cuda_update_outputILi2EN3c108BFloat16EfEEvNS_27GenericPackedTensorAccessorIKT0_Lm4ENS_16DefaultPtrTraitsElEENS5_IS6_Lm4ES8_lEEiiiiiiiibii:
        /* <DEDUP_REMOVED lines=39> */
.L_x_466:
[----:B------:R-:W-:-:S07]  /*0270*/  MOV R8, 0x290 ;  /* 0x0000029000087802 */ /* 0x000fce0000000f00 */
[----:B------:R-:W-:Y:S05]  /*0280*/  CALL.REL.NOINC `($__internal_20_$__cuda_sm20_div_s64) ;  /* 0x00000018003c7944 */ /* 0x000fea0003c00000 */
[----:B------:R-:W0:Y:S01]  /*0290*/  LDC R5, c[0x0][0x3d8] ;  /* 0x0000f600ff057b82 */ /* 0x000e220000000800 */
[----:B------:R-:W-:-:S04]  /*02a0*/  IMAD.MOV R6, RZ, RZ, -R4 ;  /* 0x000000ffff067224 */ /* 0x000fc800078e0a04 */
[----:B0-----:R-:W-:-:S07]  /*02b0*/  IMAD R6, R6, R5, UR4 ;  /* 0x0000000406067e24 */ /* 0x001fce000f8e0205 */
.L_x_467:
        /* <DEDUP_REMOVED lines=58> */
.L_x_468:
        /* <DEDUP_REMOVED lines=27> */
.L_x_469:
[----:B------:R-:W-:Y:S01]  /*0810*/  LOP3.LUT R27, R26, 0xfffffff0, RZ, 0xc0, !PT ;  /* 0xfffffff01a1b7812 */ /* 0x000fe200078ec0ff */
[----:B------:R-:W-:Y:S01]  /*0820*/  HFMA2 R32, -RZ, RZ, 0, 0 ;  /* 0x00000000ff207431 */ /* 0x000fe200000001ff */
[----:B------:R-:W-:Y:S01]  /*0830*/  BSSY.RECONVERGENT B1, `(.L_x_470) ;  /* 0x0000118000017945 */ /* 0x000fe20003800200 */
[C---:B-1----:R-:W-:Y:S01]  /*0840*/  SHF.L.U64.HI R10, R12.reuse, 0x1, R13 ;  /* 0x000000010c0a7819 */ /* 0x042fe2000001020d */
[----:B------:R-:W-:Y:S01]  /*0850*/  IMAD.SHL.U32 R11, R12, 0x2, RZ ;  /* 0x000000020c0b7824 */ /* 0x000fe200078e00ff */
[----:B------:R-:W-:Y:S01]  /*0860*/  LOP3.LUT R26, R26, 0x3, RZ, 0xc0, !PT ;  /* 0x000000031a1a7812 */ /* 0x000fe200078ec0ff */
[----:B------:R-:W-:-:S07]  /*0870*/  IMAD.MOV R27, RZ, RZ, -R27 ;  /* 0x000000ffff1b7224 */ /* 0x000fce00078e0a1b */
.L_x_482:
        /* <DEDUP_REMOVED lines=23> */
.L_x_481:
        /* <DEDUP_REMOVED lines=13> */
.L_x_474:
        /* <DEDUP_REMOVED lines=90> */
.L_x_473:
[----:B------:R-:W-:Y:S05]  /*1060*/  BSYNC.RECONVERGENT B2 ;  /* 0x0000000000027941 */ /* 0x000fea0003800200 */
.L_x_472:
        /* <DEDUP_REMOVED lines=73> */
.L_x_478:
[----:B------:R-:W-:Y:S05]  /*1500*/  BSYNC.RECONVERGENT B3 ;  /* 0x0000000000037941 */ /* 0x000fea0003800200 */
.L_x_477:
        /* <DEDUP_REMOVED lines=39> */
.L_x_480:
[----:B------:R-:W-:Y:S05]  /*1780*/  BSYNC.RECONVERGENT B3 ;  /* 0x0000000000037941 */ /* 0x000fea0003800200 */
.L_x_479:
        /* <DEDUP_REMOVED lines=30> */
.L_x_476:
[----:B------:R-:W-:Y:S05]  /*1970*/  BSYNC.RECONVERGENT B2 ;  /* 0x0000000000027941 */ /* 0x000fea0003800200 */
.L_x_475:
[----:B------:R-:W-:Y:S05]  /*1980*/  @P4 BRA `(.L_x_481) ;  /* 0xfffffff000184947 */ /* 0x000fea000383ffff */
[----:B------:R-:W-:Y:S05]  /*1990*/  BSYNC.RECONVERGENT B0 ;  /* 0x0000000000007941 */ /* 0x000fea0003800200 */
.L_x_471:
[----:B------:R-:W-:Y:S05]  /*19a0*/  @P3 BRA `(.L_x_482) ;  /* 0xffffffec00b43947 */ /* 0x000fea000383ffff */
[----:B------:R-:W-:Y:S05]  /*19b0*/  BSYNC.RECONVERGENT B1 ;  /* 0x0000000000017941 */ /* 0x000fea0003800200 */
.L_x_470:
        /* <DEDUP_REMOVED lines=28> */
        .weak           $__internal_20_$__cuda_sm20_div_s64
        .type           $__internal_20_$__cuda_sm20_div_s64,@function
        .size           $__internal_20_$__cuda_sm20_div_s64,(.L_x_1028 - $__internal_20_$__cuda_sm20_div_s64)
$__internal_20_$__cuda_sm20_div_s64:
        /* <DEDUP_REMOVED lines=70> */
[----:B------:R-:W-:Y:S06]  /*1fe0*/  RET.REL.NODEC R8 `(_ZN2at6native49_GLOBAL__N__09e94e3a_16_AveragePool3d_cu_a8eae74c29avg_pool3d_cuda_update_outputILi2EN3c108BFloat16EfEEvNS_27GenericPackedTensorAccessorIKT0_Lm4ENS_16DefaultPtrTraitsElEENS5_IS6_Lm4ES8_lEEiiiiiiiibii) ;  /* 0xffffffe008047950 */ /* 0x000fec0003c3ffff */
.L_x_483:
        /* <DEDUP_REMOVED lines=9> */
.L_x_1028:


//--------------------- .text._ZN2at6native49_GLOBAL__N__09e94e3a_16_AveragePool3d_cu_a8eae74c29avg_pool3d_cuda_update_outputILi1EN3c108BFloat16EfEEvNS_27GenericPackedTensorAccessorIKT0_Lm4ENS_16DefaultPtrTraitsElEENS5_IS6_Lm4ES8_lEEiiiiiiiibii --------------------------
	.section	.text._ZN2at6native49_GLOBAL__N__09e94e3a_16_AveragePool3d_cu_a8eae74c29avg_pool3d_cuda_update_outputILi1EN3c108BFloat16EfEEvNS_27GenericPackedTensorAccessorIKT0_Lm4ENS_16DefaultPtrTraitsElEENS5_IS6_Lm4ES8_lEEiiiiiiiibii,"ax",@progbits
	.align	128
.text._ZN2at6native49_GLOBAL__N__09e94e3a_16_AveragePool3d_cu_a8eae74c29avg_pool3d_cuda_update_outputILi1EN3c108BFloat16EfEEvNS_27GenericPackedTensorAccessorIKT0_Lm4ENS_16DefaultPtrTraitsElEENS5_IS6_Lm4ES8_lEEiiiiiiiibii:
        .type           _ZN2at6native49_GLOBAL__N__09e94e3a_16_AveragePool3d_cu_a8eae74c29avg_pool3d_cuda_update_outputILi1EN3c108BFloat16EfEEvNS_27GenericPackedTensorAccessorIKT0_Lm4ENS_16DefaultPtrTraitsElEENS5_IS6_Lm4ES8_lEEiiiiiiiibii,@function
        .size           _ZN2at6native49_GLOBAL__N__09e94e3a_16_AveragePool3d_cu_a8eae74c29avg_pool3d_cuda_update_outputILi1EN3c108BFloat16EfEEvNS_27GenericPackedTensorAccessorIKT0_Lm4ENS_16DefaultPtrTraitsElEENS5_IS6_Lm4ES8_lEEiiiiiiiibii,(.L_x_1030 - _ZN2at6native49_GLOBAL__N__09e94e3a_16_AveragePool3d_cu_a8eae74c29avg_pool3d_cuda_update_outputILi1EN3c108BFloat16EfEEvNS_27GenericPackedTensorAccessorIKT0_Lm4ENS_16DefaultPtrTraitsElEENS5_IS6_Lm4ES8_lEEiiiiiiiibii)
        .other          _ZN2at6native49_GLOBAL__N__09e94e3a_16_AveragePool3d_cu_a8eae74c29avg_pool3d_cuda_update_outputILi1EN3c108BFloat16EfEEvNS_27GenericPackedTensorAccessorIKT0_Lm4ENS_16DefaultPtrTraitsElEENS5_IS6_Lm4ES8_lEEiiiiiiiibii,@"STO_CUDA_ENTRY STV_DEFAULT"
_ZN2at6native49_GLOBAL__N__09e94e3a_16_AveragePool3d_cu_a8eae74c29avg_pool3d_cuda_update_outputILi1EN3c108BFloat16EfEEvNS_27GenericPackedTensorAccessorIKT0_Lm4ENS_16DefaultPtrTraitsElEENS5_IS6_Lm4ES8_lEEiiiiiiiibii:
        /* <DEDUP_REMOVED lines=39> */
.L_x_484:
[----:B------:R-:W-:-:S07]  /*0270*/  MOV R8, 0x290 ;  /* 0x0000029000087802 */ /* 0x000fce0000000f00 */
[----:B------:R-:W-:Y:S05]  /*0280*/  CALL.REL.NOINC `($__internal_21_$__cuda_sm20_div_s64) ;  /* 0x00000018003c7944 */ /* 0x000fea0003c00000 */
[----:B------:R-:W0:Y:S01]  /*0290*/  LDC R5, c[0x0][0x3d8] ;  /* 0x0000f600ff057b82 */ /* 0x000e220000000800 */
[----:B------:R-:W-:-:S04]  /*02a0*/  IMAD.MOV R6, RZ, RZ, -R4 ;  /* 0x000000ffff067224 */ /* 0x000fc800078e0a04 */
[----:B0-----:R-:W-:-:S07]  /*02b0*/  IMAD R6, R6, R5, UR4 ;  /* 0x0000000406067e24 */ /* 0x001fce000f8e0205 */
.L_x_485:
        /* <DEDUP_REMOVED lines=58> */
.L_x_486:
        /* <DEDUP_REMOVED lines=27> */
.L_x_487:
[----:B------:R-:W-:Y:S01]  /*0810*/  LOP3.LUT R27, R26, 0xfffffff0, RZ, 0xc0, !PT ;  /* 0xfffffff01a1b7812 */ /* 0x000fe200078ec0ff */
[----:B------:R-:W-:Y:S01]  /*0820*/  HFMA2 R32, -RZ, RZ, 0, 0 ;  /* 0x00000000ff207431 */ /* 0x000fe200000001ff */
[----:B------:R-:W-:Y:S01]  /*0830*/  BSSY.RECONVERGENT B1, `(.L_x_488) ;  /* 0x0000118000017945 */ /* 0x000fe20003800200 */
[C---:B-1----:R-:W-:Y:S01]  /*0840*/  SHF.L.U64.HI R10, R12.reuse, 0x1, R13 ;  /* 0x000000010c0a7819 */ /* 0x042fe2000001020d */
[----:B------:R-:W-:Y:S01]  /*0850*/  IMAD.SHL.U32 R11, R12, 0x2, RZ ;  /* 0x000000020c0b7824 */ /* 0x000fe200078e00ff */
[----:B------:R-:W-:Y:S01]  /*0860*/  LOP3.LUT R26, R26, 0x3, RZ, 0xc0, !PT ;  /* 0x000000031a1a7812 */ /* 0x000fe200078ec0ff */
[----:B------:R-:W-:-:S07]  /*0870*/  IMAD.MOV R27, RZ, RZ, -R27 ;  /* 0x000000ffff1b7224 */ /* 0x000fce00078e0a1b */
.L_x_500:
        /* <DEDUP_REMOVED lines=23> */
.L_x_499:
        /* <DEDUP_REMOVED lines=13> */
.L_x_492:
        /* <DEDUP_REMOVED lines=90> */
.L_x_491:
[----:B------:R-:W-:Y:S05]  /*1060*/  BSYNC.RECONVERGENT B2 ;  /* 0x0000000000027941 */ /* 0x000fea0003800200 */
.L_x_490:
        /* <DEDUP_REMOVED lines=73> */
.L_x_496:
[----:B------:R-:W-:Y:S05]  /*1500*/  BSYNC.RECONVERGENT B3 ;  /* 0x0000000000037941 */ /* 0x000fea0003800200 */
.L_x_495:
        /* <DEDUP_REMOVED lines=39> */
.L_x_498:
[----:B------:R-:W-:Y:S05]  /*1780*/  BSYNC.RECONVERGENT B3 ;  /* 0x0000000000037941 */ /* 0x000fea0003800200 */
.L_x_497:
        /* <DEDUP_REMOVED lines=30> */
.L_x_494:
[----:B------:R-:W-:Y:S05]  /*1970*/  BSYNC.RECONVERGENT B2 ;  /* 0x0000000000027941 */ /* 0x000fea0003800200 */
.L_x_493:
[----:B------:R-:W-:Y:S05]  /*1980*/  @P4 BRA `(.L_x_499) ;  /* 0xfffffff000184947 */ /* 0x000fea000383ffff */
[----:B------:R-:W-:Y:S05]  /*1990*/  BSYNC.RECONVERGENT B0 ;  /* 0x0000000000007941 */ /* 0x000fea0003800200 */
.L_x_489:
[----:B------:R-:W-:Y:S05]  /*19a0*/  @P3 BRA `(.L_x_500) ;  /* 0xffffffec00b43947 */ /* 0x000fea000383ffff */
[----:B------:R-:W-:Y:S05]  /*19b0*/  BSYNC.RECONVERGENT B1 ;  /* 0x0000000000017941 */ /* 0x000fea0003800200 */
.L_x_488:
        /* <DEDUP_REMOVED lines=28> */
        .weak           $__internal_21_$__cuda_sm20_div_s64
        .type           $__internal_21_$__cuda_sm20_div_s64,@function
        .size           $__internal_21_$__cuda_sm20_div_s64,(.L_x_1030 - $__internal_21_$__cuda_sm20_div_s64)
$__internal_21_$__cuda_sm20_div_s64:
        /* <DEDUP_REMOVED lines=70> */
[----:B------:R-:W-:Y:S06]  /*1fe0*/  RET.REL.NODEC R8 `(_ZN2at6native49_GLOBAL__N__09e94e3a_16_AveragePool3d_cu_a8eae74c29avg_pool3d_cuda_update_outputILi1EN3c108BFloat16EfEEvNS_27GenericPackedTensorAccessorIKT0_Lm4ENS_16DefaultPtrTraitsElEENS5_IS6_Lm4ES8_lEEiiiiiiiibii) ;  /* 0xffffffe008047950 */ /* 0x000fec0003c3ffff */
.L_x_501:
        /* <DEDUP_REMOVED lines=9> */
.L_x_1030:


//--------------------- .text._ZN2at6native49_GLOBAL__N__09e94e3a_16_AveragePool3d_cu_a8eae74c29avg_pool3d_cuda_update_outputIN3c104HalfEfEEvNS_27GenericPackedTensorAccessorIKT_Lm4ENS_16DefaultPtrTraitsElEENS5_IS6_Lm4ES8_lEEiiiiiiiiibii --------------------------
	.section	.text._ZN2at6native49_GLOBAL__N__09e94e3a_16_AveragePool3d_cu_a8eae74c29avg_pool3d_cuda_update_outputIN3c104HalfEfEEvNS_27GenericPackedTensorAccessorIKT_Lm4ENS_16DefaultPtrTraitsElEENS5_IS6_Lm4ES8_lEEiiiiiiiiibii,"ax",@progbits
	.align	128
.text._ZN2at6native49_GLOBAL__N__09e94e3a_16_AveragePool3d_cu_a8eae74c29avg_pool3d_cuda_update_outputIN3c104HalfEfEEvNS_27GenericPackedTensorAccessorIKT_Lm4ENS_16DefaultPtrTraitsElEENS5_IS6_Lm4ES8_lEEiiiiiiiiibii:
        .type           _ZN2at6native49_GLOBAL__N__09e94e3a_16_AveragePool3d_cu_a8eae74c29avg_pool3d_cuda_update_outputIN3c104HalfEfEEvNS_27GenericPackedTensorAccessorIKT_Lm4ENS_16DefaultPtrTraitsElEENS5_IS6_Lm4ES8_lEEiiiiiiiiibii,@function
        .size           _ZN2at6native49_GLOBAL__N__09e94e3a_16_AveragePool3d_cu_a8eae74c29avg_pool3d_cuda_update_outputIN3c104HalfEfEEvNS_27GenericPackedTensorAccessorIKT_Lm4ENS_16DefaultPtrTraitsElEENS5_IS6_Lm4ES8_lEEiiiiiiiiibii,(.L_x_1032 - _ZN2at6native49_GLOBAL__N__09e94e3a_16_AveragePool3d_cu_a8eae74c29avg_pool3d_cuda_update_outputIN3c104HalfEfEEvNS_27GenericPackedTensorAccessorIKT_Lm4ENS_16DefaultPtrTraitsElEENS5_IS6_Lm4ES8_lEEiiiiiiiiibii)
        .other          _ZN2at6native49_GLOBAL__N__09e94e3a_16_AveragePool3d_cu_a8eae74c29avg_pool3d_cuda_update_outputIN3c104HalfEfEEvNS_27GenericPackedTensorAccessorIKT_Lm4ENS_16DefaultPtrTraitsElEENS5_IS6_Lm4ES8_lEEiiiiiiiiibii,@"STO_CUDA_ENTRY STV_DEFAULT"
_ZN2at6native49_GLOBAL__N__09e94e3a_16_AveragePool3d_cu_a8eae74c29avg_pool3d_cuda_update_outputIN3c104HalfEfEEvNS_27GenericPackedTensorAccessorIKT_Lm4ENS_16DefaultPtrTraitsElEENS5_IS6_Lm4ES8_lEEiiiiiiiiibii:
        /* <DEDUP_REMOVED lines=21> */
[----:B0-----:R-:W-:-:S06]  /*0150*/  IADD3 R4, PT, PT, R6, 0xffffffe, RZ ;  /* 0x0ffffffe06047810 */ /* 0x001fcc0007ffe0ff */
[----:B------:R0:W1:Y:S02]  /*0160*/  F2I.FTZ.U32.TRUNC.NTZ R5, R4 ;  /* 0x0000000400057305 */ /* 0x000064000021f000 */
[----:B0-----:R-:W-:Y:S02]  /*0170*/  HFMA2 R4, -RZ, RZ, 0, 0 ;  /* 0x00000000ff047431 */ /* 0x001fe400000001ff */
[----:B-1----:R-:W-:-:S04]  /*0180*/  IMAD.MOV R7, RZ, RZ, -R5 ;  /* 0x000000ffff077224 */ /* 0x002fc800078e0a05 */
        /* <DEDUP_REMOVED lines=9> */
[----:B------:R-:W-:Y:S02]  /*0220*/  @P1 IADD3 R4, PT, PT, R4, 0x1, RZ ;  /* 0x0000000104041810 */ /* 0x000fe40007ffe0ff */
[----:B------:R-:W-:-:S05]  /*0230*/  @!P2 LOP3.LUT R4, RZ, R8, RZ, 0x33, !PT ;  /* 0x00000008ff04a212 */ /* 0x000fca00078e33ff */
[----:B------:R-:W-:-:S04]  /*0240*/  IMAD.MOV R5, RZ, RZ, -R4 ;  /* 0x000000ffff057224 */ /* 0x000fc800078e0a04 */
[----:B------:R-:W-:Y:S01]  /*0250*/  IMAD R5, R8, R5, UR4 ;  /* 0x0000000408057e24 */ /* 0x000fe2000f8e0205 */
[----:B------:R-:W-:Y:S06]  /*0260*/  BRA `(.L_x_503) ;  /* 0x0000000000147947 */ /* 0x000fec0003800000 */
.L_x_502:
[----:B------:R-:W-:-:S07]  /*0270*/  MOV R8, 0x290 ;  /* 0x0000029000087802 */ /* 0x000fce0000000f00 */
[----:B------:R-:W-:Y:S05]  /*0280*/  CALL.REL.NOINC `($__internal_22_$__cuda_sm20_div_s64) ;  /* 0x0000001800487944 */ /* 0x000fea0003c00000 */
[----:B------:R-:W0:Y:S01]  /*0290*/  LDC R6, c[0x0][0x3d8] ;  /* 0x0000f600ff067b82 */ /* 0x000e220000000800 */
[----:B------:R-:W-:-:S05]  /*02a0*/  IADD3 R5, PT, PT, -R4, RZ, RZ ;  /* 0x000000ff04057210 */ /* 0x000fca0007ffe1ff */
[----:B0-----:R-:W-:-:S07]  /*02b0*/  IMAD R5, R5, R6, UR4 ;  /* 0x0000000405057e24 */ /* 0x001fce000f8e0206 */
.L_x_503:
        /* <DEDUP_REMOVED lines=44> */
[----:B------:R-:W-:-:S04]  /*0580*/  SHF.R.S32.HI R0, RZ, 0x1f, R5 ;  /* 0x0000001fff007819 */ /* 0x000fc80000011405 */
[----:B------:R-:W-:Y:S01]  /*0590*/  IADD3 R3, PT, PT, R3, R9, RZ ;  /* 0x0000000903037210 */ /* 0x000fe20007ffe0ff */
[----:B-1----:R-:W-:Y:S01]  /*05a0*/  IMAD R6, R0, UR14, RZ ;  /* 0x0000000e00067c24 */ /* 0x002fe2000f8e02ff */
[----:B------:R-:W-:-:S03]  /*05b0*/  SHF.R.S32.HI R0, RZ, 0x1f, R4 ;  /* 0x0000001fff007819 */ /* 0x000fc60000011404 */
[C---:B------:R-:W-:Y:S02]  /*05c0*/  IMAD R7, R5.reuse, UR15, R6 ;  /* 0x0000000f05077c24 */ /* 0x040fe4000f8e0206 */
[----:B------:R-:W-:-:S04]  /*05d0*/  IMAD.WIDE.U32 R2, R5, UR14, R2 ;  /* 0x0000000e05027c25 */ /* 0x000fc8000f8e0002 */
[----:B------:R-:W-:Y:S02]  /*05e0*/  IMAD R5, R0, UR12, RZ ;  /* 0x0000000c00057c24 */ /* 0x000fe4000f8e02ff */
[----:B------:R-:W-:Y:S02]  /*05f0*/  IMAD.IADD R3, R3, 0x1, R7 ;  /* 0x0000000103037824 */ /* 0x000fe400078e0207 */
[C---:B------:R-:W-:Y:S02]  /*0600*/  IMAD R7, R4.reuse, UR13, R5 ;  /* 0x0000000d04077c24 */ /* 0x040fe4000f8e0205 */
[----:B------:R-:W-:-:S05]  /*0610*/  IMAD.WIDE.U32 R4, R4, UR12, R2 ;  /* 0x0000000c04047c25 */ /* 0x000fca000f8e0002 */
[----:B------:R-:W-:Y:S02]  /*0620*/  IADD3 R3, PT, PT, R5, R7, RZ ;  /* 0x0000000705037210 */ /* 0x000fe40007ffe0ff */
[----:B--2---:R-:W-:-:S04]  /*0630*/  LEA R2, P0, R4, UR4, 0x1 ;  /* 0x0000000404027c11 */ /* 0x004fc8000f8008ff */
[----:B------:R-:W-:-:S05]  /*0640*/  LEA.HI.X R3, R4, UR5, R3, 0x1, P0 ;  /* 0x0000000504037c11 */ /* 0x000fca00080f0c03 */
[----:B------:R-:W-:Y:S01]  /*0650*/  STG.E.U16 desc[UR6][R2.64], RZ ;  /* 0x000000ff02007986 */ /* 0x000fe2000c101506 */
[----:B------:R-:W-:Y:S05]  /*0660*/  EXIT ;  /* 0x000000000000794d */ /* 0x000fea0003800000 */
.L_x_504:
[----:B------:R-:W0:Y:S01]  /*0670*/  LDCU UR4, c[0x0][0x43c] ;  /* 0x00008780ff0477ac */ /* 0x000e220008000800 */
[----:B------:R-:W1:Y:S01]  /*0680*/  LDC.64 R12, c[0x0][0x3c0] ;  /* 0x0000f000ff0c7b82 */ /* 0x000e620000000a00 */
[----:B------:R-:W-:Y:S01]  /*0690*/  IADD3 R14, PT, PT, -R20, R21, RZ ;  /* 0x00000015140e7210 */ /* 0x000fe20007ffe1ff */
[----:B------:R-:W-:Y:S01]  /*06a0*/  IMAD.IADD R11, R16, 0x1, -R11 ;  /* 0x00000001100b7824 */ /* 0x000fe200078e0a0b */
[----:B------:R-:W-:Y:S02]  /*06b0*/  IADD3 R18, PT, PT, -R15, R18, RZ ;  /* 0x000000120f127210 */ /* 0x000fe40007ffe1ff */
[C---:B------:R-:W-:Y:S02]  /*06c0*/  LOP3.LUT R9, R14.reuse, 0x7, RZ, 0xc0, !PT ;  /* 0x000000070e097812 */ /* 0x040fe400078ec0ff */
[----:B------:R-:W-:Y:S01]  /*06d0*/  LOP3.LUT R8, R14, 0xf, RZ, 0xc0, !PT ;  /* 0x0000000f0e087812 */ /* 0x000fe200078ec0ff */
[----:B------:R-:W-:Y:S01]  /*06e0*/  IMAD R11, R11, R18, RZ ;  /* 0x000000120b0b7224 */ /* 0x000fe200078e02ff */
[----:B------:R-:W-:Y:S01]  /*06f0*/  IADD3 R10, PT, PT, -R10, R17, RZ ;  /* 0x000000110a0a7210 */ /* 0x000fe20007ffe1ff */
[----:B------:R-:W-:Y:S01]  /*0700*/  VIADD R23, R9, 0xffffffff ;  /* 0xffffffff09177836 */ /* 0x000fe20000000000 */
[----:B------:R-:W-:-:S02]  /*0710*/  IADD3 R24, PT, PT, R20, -R21, RZ ;  /* 0x8000001514187210 */ /* 0x000fc40007ffe0ff */
[----:B------:R-:W-:Y:S01]  /*0720*/  IADD3 R16, PT, PT, R8, -0x1, RZ ;  /* 0xffffffff08107810 */ /* 0x000fe20007ffe0ff */
[----:B------:R-:W-:Y:S01]  /*0730*/  IMAD R10, R10, R11, RZ ;  /* 0x0000000b0a0a7224 */ /* 0x000fe200078e02ff */
[----:B------:R-:W-:Y:S01]  /*0740*/  ISETP.GT.U32.AND P0, PT, R24, -0x10, PT ;  /* 0xfffffff01800780c */ /* 0x000fe20003f04070 */
[----:B0-----:R-:W-:Y:S01]  /*0750*/  UISETP.NE.AND UP0, UPT, UR4, URZ, UPT ;  /* 0x000000ff0400728c */ /* 0x001fe2000bf05270 */
[----:B------:R-:W-:Y:S02]  /*0760*/  ISETP.GE.U32.AND P1, PT, R16, 0x7, PT ;  /* 0x000000071000780c */ /* 0x000fe40003f26070 */
[----:B------:R-:W-:-:S06]  /*0770*/  ISETP.GE.U32.AND P2, PT, R23, 0x3, PT ;  /* 0x000000031700780c */ /* 0x000fcc0003f46070 */
[----:B------:R-:W-:Y:S07]  /*0780*/  BRA.U UP0, `(.L_x_505) ;  /* 0x0000000100247547 */ /* 0x000fee000b800000 */
[----:B------:R-:W0:Y:S01]  /*0790*/  LDCU.U8 UR4, c[0x0][0x434] ;  /* 0x00008680ff0477ac */ /* 0x000e220008000000 */
[----:B------:R-:W-:Y:S01]  /*07a0*/  MOV R3, R10 ;  /* 0x0000000a00037202 */ /* 0x000fe20000000f00 */
[----:B0-----:R-:W-:-:S06]  /*07b0*/  UPRMT UR4, UR4, 0x8880, URZ ;  /* 0x0000888004047896 */ /* 0x001fcc00080000ff */
[----:B------:R-:W-:-:S13]  /*07c0*/  ISETP.NE.AND P3, PT, RZ, UR4, PT ;  /* 0x00000004ff007c0c */ /* 0x000fda000bf65270 */
[----:B------:R-:W-:Y:S01]  /*07d0*/  @!P3 IADD3 R19, PT, PT, -R19, R6, RZ ;  /* 0x000000061313b210 */ /* 0x000fe20007ffe1ff */
[----:B------:R-:W-:Y:S02]  /*07e0*/  @!P3 IMAD.IADD R20, R21, 0x1, -R20 ;  /* 0x000000011514b824 */ /* 0x000fe400078e0a14 */
[----:B------:R-:W-:Y:S02]  /*07f0*/  @!P3 IMAD.IADD R10, R22, 0x1, -R7 ;  /* 0x00000001160ab824 */ /* 0x000fe400078e0a07 */
[----:B------:R-:W-:-:S04]  /*0800*/  @!P3 IMAD R19, R19, R20, RZ ;  /* 0x000000141313b224 */ /* 0x000fc800078e02ff */
[----:B------:R-:W-:-:S07]  /*0810*/  @!P3 IMAD R3, R10, R19, RZ ;  /* 0x000000130a03b224 */ /* 0x000fce00078e02ff */
.L_x_505:
[----:B------:R-:W-:Y:S01]  /*0820*/  LOP3.LUT R15, R14, 0xfffffff0, RZ, 0xc0, !PT ;  /* 0xfffffff00e0f7812 */ /* 0x000fe200078ec0ff */
[----:B------:R-:W-:Y:S01]  /*0830*/  HFMA2 R34, -RZ, RZ, 0, 0 ;  /* 0x00000000ff227431 */ /* 0x000fe200000001ff */
[----:B------:R-:W-:Y:S01]  /*0840*/  BSSY.RECONVERGENT B1, `(.L_x_506) ;  /* 0x000011a000017945 */ /* 0x000fe20003800200 */
[C---:B-1----:R-:W-:Y:S02]  /*0850*/  SHF.L.U64.HI R10, R12.reuse, 0x1, R13 ;  /* 0x000000010c0a7819 */ /* 0x042fe4000001020d */
[----:B------:R-:W-:Y:S01]  /*0860*/  SHF.L.U32 R11, R12, 0x1, RZ ;  /* 0x000000010c0b7819 */ /* 0x000fe200000006ff */
[----:B------:R-:W-:Y:S01]  /*0870*/  IMAD.MOV R13, RZ, RZ, -R15 ;  /* 0x000000ffff0d7224 */ /* 0x000fe200078e0a0f */
[----:B------:R-:W-:-:S07]  /*0880*/  LOP3.LUT R12, R14, 0x3, RZ, 0xc0, !PT ;  /* 0x000000030e0c7812 */ /* 0x000fce00078ec0ff */
.L_x_518:
        /* <DEDUP_REMOVED lines=13> */
[----:B------:R-:W-:Y:S02]  /*0960*/  IADD3 R15, PT, PT, R15, R21, RZ ;  /* 0x000000150f0f7210 */ /* 0x000fe40007ffe0ff */
[----:B--2---:R-:W-:Y:S01]  /*0970*/  IADD3 R21, PT, PT, R16, UR12, RZ ;  /* 0x0000000c10157c10 */ /* 0x004fe2000fffe0ff */
[----:B---3--:R-:W-:Y:S02]  /*0980*/  IMAD R18, R2, R18, -R17 ;  /* 0x0000001202127224 */ /* 0x008fe400078e0a11 */
[C---:B----4-:R-:W-:Y:S01]  /*0990*/  IMAD.WIDE.U32 R14, R7.reuse, UR4, R14 ;  /* 0x00000004070e7c25 */ /* 0x050fe2000f8e000e */
[----:B-----5:R-:W-:Y:S02]  /*09a0*/  VIADDMNMX R20, R20, UR11, R21, PT ;  /* 0x0000000b14147c46 */ /* 0x020fe4000b800115 */
[----:B------:R-:W-:Y:S01]  /*09b0*/  VIMNMX R18, PT, PT, RZ, R18, !PT ;  /* 0x00000012ff127248 */ /* 0x000fe20007fe0100 */
[C---:B------:R-:W-:Y:S01]  /*09c0*/  IMAD R26, R7.reuse, UR5, R15 ;  /* 0x00000005071a7c24 */ /* 0x040fe2000f8e020f */
[----:B------:R-:W-:Y:S01]  /*09d0*/  VIMNMX R20, PT, PT, R20, UR12, PT ;  /* 0x0000000c14147c48 */ /* 0x000fe2000bfe0100 */
[----:B------:R-:W-:-:S05]  /*09e0*/  VIADD R7, R7, 0x1 ;  /* 0x0000000107077836 */ /* 0x000fca0000000000 */
[----:B------:R-:W-:-:S13]  /*09f0*/  ISETP.NE.AND P3, PT, R7, R20, PT ;  /* 0x000000140700720c */ /* 0x000fda0003f65270 */
.L_x_517:
[----:B------:R-:W0:Y:S01]  /*0a00*/  LDCU.64 UR4, c[0x0][0x3b8] ;  /* 0x00007700ff0477ac */ /* 0x000e220008000a00 */
[----:B------:R-:W-:Y:S01]  /*0a10*/  MOV R16, R14 ;  /* 0x0000000e00107202 */ /* 0x000fe20000000f00 */
[----:B------:R-:W-:Y:S01]  /*0a20*/  BSSY.RECONVERGENT B2, `(.L_x_508) ;  /* 0x0000066000027945 */ /* 0x000fe20003800200 */
[----:B------:R-:W-:Y:S01]  /*0a30*/  MOV R17, R26 ;  /* 0x0000001a00117202 */ /* 0x000fe20000000f00 */
        /* <DEDUP_REMOVED lines=10> */
.L_x_510:
        /* <DEDUP_REMOVED lines=9> */
[----:B0-----:R-:W-:-:S04]  /*0b70*/  IADD3 R20, P6, PT, R20, R11, RZ ;  /* 0x0000000b14147210 */ /* 0x001fc80007fde0ff */
[----:B------:R-:W-:Y:S02]  /*0b80*/  IADD3.X R21, PT, PT, R21, R10, RZ, P6, !PT ;  /* 0x0000000a15157210 */ /* 0x000fe400037fe4ff */
[----:B------:R-:W-:-:S03]  /*0b90*/  IADD3 R22, P6, PT, R20, R11, RZ ;  /* 0x0000000b14167210 */ /* 0x000fc60007fde0ff */
[----:B------:R0:W3:Y:S01]  /*0ba0*/  LDG.E.U16 R25, desc[UR6][R20.64] ;  /* 0x0000000614197981 */ /* 0x0000e2000c1e1500 */
[----:B------:R-:W-:-:S05]  /*0bb0*/  IADD3.X R23, PT, PT, R21, R10, RZ, P6, !PT ;  /* 0x0000000a15177210 */ /* 0x000fca00037fe4ff */
[----:B------:R1:W4:Y:S01]  /*0bc0*/  LDG.E.U16 R30, desc[UR6][R22.64] ;  /* 0x00000006161e7981 */ /* 0x000322000c1e1500 */
[----:B0-----:R-:W-:-:S05]  /*0bd0*/  IADD3 R20, P6, PT, R22, R11, RZ ;  /* 0x0000000b16147210 */ /* 0x001fca0007fde0ff */
[----:B------:R-:W-:Y:S01]  /*0be0*/  IMAD.X R21, R23, 0x1, R10, P6 ;  /* 0x0000000117157824 */ /* 0x000fe200030e060a */
[----:B-1----:R-:W-:-:S04]  /*0bf0*/  IADD3 R22, P6, PT, R20, R11, RZ ;  /* 0x0000000b14167210 */ /* 0x002fc80007fde0ff */
[----:B------:R0:W5:Y:S01]  /*0c00*/  LDG.E.U16 R31, desc[UR6][R20.64] ;  /* 0x00000006141f7981 */ /* 0x000162000c1e1500 */
[----:B------:R-:W-:-:S05]  /*0c10*/  IADD3.X R23, PT, PT, R21, R10, RZ, P6, !PT ;  /* 0x0000000a15177210 */ /* 0x000fca00037fe4ff */
[----:B------:R1:W5:Y:S01]  /*0c20*/  LDG.E.U16 R32, desc[UR6][R22.64] ;  /* 0x0000000616207981 */ /* 0x000362000c1e1500 */
[----:B0-----:R-:W-:-:S04]  /*0c30*/  IADD3 R20, P6, PT, R22, R11, RZ ;  /* 0x0000000b16147210 */ /* 0x001fc80007fde0ff */
[----:B------:R-:W-:Y:S02]  /*0c40*/  IADD3.X R21, PT, PT, R23, R10, RZ, P6, !PT ;  /* 0x0000000a17157210 */ /* 0x000fe400037fe4ff */
[----:B-1----:R-:W-:-:S03]  /*0c50*/  IADD3 R22, P6, PT, R20, R11, RZ ;  /* 0x0000000b14167210 */ /* 0x002fc60007fde0ff */
[----:B------:R0:W5:Y:S02]  /*0c60*/  LDG.E.U16 R33, desc[UR6][R20.64] ;  /* 0x0000000614217981 */ /* 0x000164000c1e1500 */
[----:B------:R-:W-:Y:S01]  /*0c70*/  IMAD.X R23, R21, 0x1, R10, P6 ;  /* 0x0000000115177824 */ /* 0x000fe200030e060a */
[----:B0-----:R-:W-:-:S04]  /*0c80*/  IADD3 R20, P6, PT, R22, R11, RZ ;  /* 0x0000000b16147210 */ /* 0x001fc80007fde0ff */
[----:B------:R-:W5:Y:S01]  /*0c90*/  LDG.E.U16 R22, desc[UR6][R22.64] ;  /* 0x0000000616167981 */ /* 0x000f62000c1e1500 */
[----:B------:R-:W-:-:S05]  /*0ca0*/  IADD3.X R21, PT, PT, R23, R10, RZ, P6, !PT ;  /* 0x0000000a17157210 */ /* 0x000fca00037fe4ff */
[----:B------:R0:W5:Y:S02]  /*0cb0*/  LDG.E.U16 R23, desc[UR6][R20.64] ;  /* 0x0000000614177981 */ /* 0x000164000c1e1500 */
[----:B0-----:R-:W-:-:S04]  /*0cc0*/  IADD3 R20, P6, PT, R20, R11, RZ ;  /* 0x0000000b14147210 */ /* 0x001fc80007fde0ff */
[----:B------:R-:W-:Y:S01]  /*0cd0*/  IADD3.X R21, PT, PT, R21, R10, RZ, P6, !PT ;  /* 0x0000000a15157210 */ /* 0x000fe200037fe4ff */
[----:B--2---:R-:W-:-:S05]  /*0ce0*/  HADD2.F32 R29, -RZ, R29.H0_H0 ;  /* 0x2000001dff1d7230 */ /* 0x004fca0000004100 */
[----:B------:R-:W-:Y:S01]  /*0cf0*/  FADD.FTZ R29, R29, R34 ;  /* 0x000000221d1d7221 */ /* 0x000fe20000010000 */
[----:B---3--:R-:W-:Y:S02]  /*0d00*/  HADD2.F32 R34, -RZ, R25.H0_H0 ;  /* 0x20000019ff227230 */ /* 0x008fe40000004100 */
[----:B------:R0:W2:Y:S03]  /*0d10*/  LDG.E.U16 R25, desc[UR6][R20.64] ;  /* 0x0000000614197981 */ /* 0x0000a6000c1e1500 */
[----:B------:R-:W-:Y:S01]  /*0d20*/  FADD.FTZ R29, R29, R34 ;  /* 0x000000221d1d7221 */ /* 0x000fe20000010000 */
[----:B----4-:R-:W-:-:S05]  /*0d30*/  HADD2.F32 R30, -RZ, R30.H0_H0 ;  /* 0x2000001eff1e7230 */ /* 0x010fca0000004100 */
[----:B------:R-:W-:Y:S01]  /*0d40*/  FADD.FTZ R29, R29, R30 ;  /* 0x0000001e1d1d7221 */ /* 0x000fe20000010000 */
[----:B------:R-:W-:Y:S01]  /*0d50*/  IADD3 R30, P6, PT, R20, R11, RZ ;  /* 0x0000000b141e7210 */ /* 0x000fe20007fde0ff */
[----:B-----5:R-:W-:-:S04]  /*0d60*/  HADD2.F32 R34, -RZ, R31.H0_H0 ;  /* 0x2000001fff227230 */ /* 0x020fc80000004100 */
[----:B------:R-:W-:Y:S01]  /*0d70*/  IMAD.X R31, R21, 0x1, R10, P6 ;  /* 0x00000001151f7824 */ /* 0x000fe200030e060a */
[----:B0-----:R-:W-:Y:S01]  /*0d80*/  IADD3 R20, P6, PT, R30, R11, RZ ;  /* 0x0000000b1e147210 */ /* 0x001fe20007fde0ff */
[----:B------:R-:W-:Y:S01]  /*0d90*/  FADD.FTZ R34, R29, R34 ;  /* 0x000000221d227221 */ /* 0x000fe20000010000 */
[----:B------:R-:W-:Y:S02]  /*0da0*/  HADD2.F32 R35, -RZ, R32.H0_H0 ;  /* 0x20000020ff237230 */ /* 0x000fe40000004100 */
[----:B------:R0:W3:Y:S01]  /*0db0*/  LDG.E.U16 R29, desc[UR6][R30.64] ;  /* 0x000000061e1d7981 */ /* 0x0000e2000c1e1500 */
[----:B------:R-:W-:Y:S02]  /*0dc0*/  IADD3.X R21, PT, PT, R31, R10, RZ, P6, !PT ;  /* 0x0000000a1f157210 */ /* 0x000fe400037fe4ff */
[----:B------:R-:W-:-:S03]  /*0dd0*/  FADD.FTZ R34, R34, R35 ;  /* 0x0000002322227221 */ /* 0x000fc60000010000 */
[----:B------:R1:W4:Y:S01]  /*0de0*/  LDG.E.U16 R32, desc[UR6][R20.64] ;  /* 0x0000000614207981 */ /* 0x000322000c1e1500 */
[----:B0-----:R-:W-:Y:S01]  /*0df0*/  IADD3 R30, P6, PT, R20, R11, RZ ;  /* 0x0000000b141e7210 */ /* 0x001fe20007fde0ff */
[----:B------:R-:W-:-:S03]  /*0e00*/  HADD2.F32 R33, -RZ, R33.H0_H0 ;  /* 0x20000021ff217230 */ /* 0x000fc60000004100 */
[----:B------:R-:W-:Y:S02]  /*0e10*/  IADD3.X R31, PT, PT, R21, R10, RZ, P6, !PT ;  /* 0x0000000a151f7210 */ /* 0x000fe400037fe4ff */
[----:B-1----:R-:W-:Y:S01]  /*0e20*/  IADD3 R20, P6, PT, R30, R11, RZ ;  /* 0x0000000b1e147210 */ /* 0x002fe20007fde0ff */
[----:B------:R-:W-:Y:S02]  /*0e30*/  FADD.FTZ R33, R34, R33 ;  /* 0x0000002122217221 */ /* 0x000fe40000010000 */
[----:B------:R-:W5:Y:S01]  /*0e40*/  LDG.E.U16 R30, desc[UR6][R30.64] ;  /* 0x000000061e1e7981 */ /* 0x000f62000c1e1500 */
[----:B------:R-:W-:Y:S02]  /*0e50*/  HADD2.F32 R22, -RZ, R22.H0_H0 ;  /* 0x20000016ff167230 */ /* 0x000fe40000004100 */
[----:B------:R-:W-:-:S03]  /*0e60*/  IMAD.X R21, R31, 0x1, R10, P6 ;  /* 0x000000011f157824 */ /* 0x000fc600030e060a */
[----:B------:R-:W-:Y:S01]  /*0e70*/  FADD.FTZ R35, R33, R22 ;  /* 0x0000001621237221 */ /* 0x000fe20000010000 */
[-C--:B------:R-:W-:Y:S01]  /*0e80*/  IADD3 R22, P6, PT, R20, R11.reuse, RZ ;  /* 0x0000000b14167210 */ /* 0x080fe20007fde0ff */
[----:B------:R0:W5:Y:S01]  /*0e90*/  LDG.E.U16 R33, desc[UR6][R20.64] ;  /* 0x0000000614217981 */ /* 0x000162000c1e1500 */
[----:B------:R-:W-:Y:S02]  /*0ea0*/  HADD2.F32 R34, -RZ, R23.H0_H0 ;  /* 0x20000017ff227230 */ /* 0x000fe40000004100 */
[-C--:B------:R-:W-:Y:S02]  /*0eb0*/  IADD3.X R23, PT, PT, R21, R10.reuse, RZ, P6, !PT ;  /* 0x0000000a15177210 */ /* 0x080fe400037fe4ff */
[----:B0-----:R-:W-:Y:S01]  /*0ec0*/  IADD3 R20, P6, PT, R22, R11, RZ ;  /* 0x0000000b16147210 */ /* 0x001fe20007fde0ff */
[----:B------:R-:W-:Y:S02]  /*0ed0*/  FADD.FTZ R35, R35, R34 ;  /* 0x0000002223237221 */ /* 0x000fe40000010000 */
[----:B------:R0:W5:Y:S01]  /*0ee0*/  LDG.E.U16 R34, desc[UR6][R22.64] ;  /* 0x0000000616227981 */ /* 0x000162000c1e1500 */
[----:B------:R-:W-:-:S05]  /*0ef0*/  IADD3.X R21, PT, PT, R23, R10, RZ, P6, !PT ;  /* 0x0000000a17157210 */ /* 0x000fca00037fe4ff */
[----:B------:R-:W5:Y:S01]  /*0f00*/  LDG.E.U16 R31, desc[UR6][R20.64] ;  /* 0x00000006141f7981 */ /* 0x000f62000c1e1500 */
[----:B0-----:R-:W-:-:S05]  /*0f10*/  IADD3 R22, P6, PT, R20, R11, RZ ;  /* 0x0000000b14167210 */ /* 0x001fca0007fde0ff */
[----:B------:R-:W-:-:S05]  /*0f20*/  IMAD.X R23, R21, 0x1, R10, P6 ;  /* 0x0000000115177824 */ /* 0x000fca00030e060a */
[----:B------:R-:W5:Y:S01]  /*0f30*/  LDG.E.U16 R36, desc[UR6][R22.64] ;  /* 0x0000000616247981 */ /* 0x000f62000c1e1500 */
[----:B------:R-:W-:-:S04]  /*0f40*/  IADD3 R24, PT, PT, R24, 0x10, RZ ;  /* 0x0000001018187810 */ /* 0x000fc80007ffe0ff */
[----:B------:R-:W-:Y:S02]  /*0f50*/  ISETP.NE.AND P6, PT, R24, RZ, PT ;  /* 0x000000ff1800720c */ /* 0x000fe40003fc5270 */
[----:B------:R-:W-:Y:S01]  /*0f60*/  IADD3 R28, PT, PT, R28, 0x10, RZ ;  /* 0x000000101c1c7810 */ /* 0x000fe20007ffe0ff */
[----:B--2---:R-:W-:-:S05]  /*0f70*/  HADD2.F32 R25, -RZ, R25.H0_H0 ;  /* 0x20000019ff197230 */ /* 0x004fca0000004100 */
[----:B------:R-:W-:Y:S01]  /*0f80*/  FADD.FTZ R25, R35, R25 ;  /* 0x0000001923197221 */ /* 0x000fe20000010000 */
[----:B---3--:R-:W-:-:S05]  /*0f90*/  HADD2.F32 R29, -RZ, R29.H0_H0 ;  /* 0x2000001dff1d7230 */ /* 0x008fca0000004100 */
[----:B------:R-:W-:Y:S01]  /*0fa0*/  FADD.FTZ R25, R25, R29 ;  /* 0x0000001d19197221 */ /* 0x000fe20000010000 */
[----:B----4-:R-:W-:-:S05]  /*0fb0*/  HADD2.F32 R32, -RZ, R32.H0_H0 ;  /* 0x20000020ff207230 */ /* 0x010fca0000004100 */
[----:B------:R-:W-:Y:S01]  /*0fc0*/  FADD.FTZ R25, R25, R32 ;  /* 0x0000002019197221 */ /* 0x000fe20000010000 */
[----:B-----5:R-:W-:-:S05]  /*0fd0*/  HADD2.F32 R30, -RZ, R30.H0_H0 ;  /* 0x2000001eff1e7230 */ /* 0x020fca0000004100 */
[----:B------:R-:W-:Y:S01]  /*0fe0*/  FADD.FTZ R25, R25, R30 ;  /* 0x0000001e19197221 */ /* 0x000fe20000010000 */
[----:B------:R-:W-:-:S05]  /*0ff0*/  HADD2.F32 R32, -RZ, R33.H0_H0 ;  /* 0x20000021ff207230 */ /* 0x000fca0000004100 */
[----:B------:R-:W-:Y:S01]  /*1000*/  FADD.FTZ R25, R25, R32 ;  /* 0x0000002019197221 */ /* 0x000fe20000010000 */
[----:B------:R-:W-:-:S05]  /*1010*/  HADD2.F32 R34, -RZ, R34.H0_H0 ;  /* 0x20000022ff227230 */ /* 0x000fca0000004100 */
[----:B------:R-:W-:Y:S01]  /*1020*/  FADD.FTZ R25, R25, R34 ;  /* 0x0000002219197221 */ /* 0x000fe20000010000 */
[----:B------:R-:W-:-:S05]  /*1030*/  HADD2.F32 R20, -RZ, R31.H0_H0 ;  /* 0x2000001fff147230 */ /* 0x000fca0000004100 */
[----:B------:R-:W-:Y:S01]  /*1040*/  FADD.FTZ R20, R25, R20 ;  /* 0x0000001419147221 */ /* 0x000fe20000010000 */
[----:B------:R-:W-:-:S05]  /*1050*/  HADD2.F32 R21, -RZ, R36.H0_H0 ;  /* 0x20000024ff157230 */ /* 0x000fca0000004100 */
[----:B------:R-:W-:Y:S01]  /*1060*/  FADD.FTZ R34, R20, R21 ;  /* 0x0000001514227221 */ /* 0x000fe20000010000 */
[----:B------:R-:W-:Y:S06]  /*1070*/  @P6 BRA `(.L_x_510) ;  /* 0xfffffff800986947 */ /* 0x000fec000383ffff */
.L_x_509:
[----:B------:R-:W-:Y:S05]  /*1080*/  BSYNC.RECONVERGENT B2 ;  /* 0x0000000000027941 */ /* 0x000fea0003800200 */
.L_x_508:
        /* <DEDUP_REMOVED lines=22> */
[----:B------:R-:W-:Y:S01]  /*11f0*/  IADD3 R29, PT, PT, R28, 0x3, RZ ;  /* 0x000000031c1d7810 */ /* 0x000fe20007ffe0ff */
[----:B------:R-:W3:Y:S01]  /*1200*/  LDG.E.U16 R30, desc[UR6][R30.64] ;  /* 0x000000061e1e7981 */ /* 0x000ee2000c1e1500 */
[----:B------:R-:W-:-:S04]  /*1210*/  LEA R20, P6, R24, UR8, 0x1 ;  /* 0x0000000818147c11 */ /* 0x000fc8000f8c08ff */
[----:B------:R-:W-:Y:S01]  /*1220*/  LEA.HI.X R21, R24, UR9, R25, 0x1, P6 ;  /* 0x0000000918157c11 */ /* 0x000fe2000b0f0c19 */
[----:B------:R-:W-:Y:S01]  /*1230*/  IMAD.WIDE.U32 R24, R29, UR4, R22 ;  /* 0x000000041d187c25 */ /* 0x000fe2000f8e0016 */
[----:B------:R-:W-:-:S03]  /*1240*/  IADD3 R37, PT, PT, R28, 0x4, RZ ;  /* 0x000000041c257810 */ /* 0x000fc60007ffe0ff */
        /* <DEDUP_REMOVED lines=8> */
[----:B------:R-:W-:Y:S01]  /*12d0*/  LEA.HI.X R21, R24, UR9, R37, 0x1, P6 ;  /* 0x0000000918157c11 */ /* 0x000fe2000b0f0c25 */
[----:B------:R-:W-:-:S04]  /*12e0*/  VIADD R37, R28, 0x5 ;  /* 0x000000051c257836 */ /* 0x000fc80000000000 */
[C---:B------:R-:W-:Y:S01]  /*12f0*/  IMAD.WIDE.U32 R24, R37.reuse, UR4, R22 ;  /* 0x0000000425187c25 */ /* 0x040fe2000f8e0016 */
[----:B------:R0:W5:Y:S03]  /*1300*/  LDG.E.U16 R32, desc[UR6][R20.64] ;  /* 0x0000000614207981 */ /* 0x000166000c1e1500 */
[----:B------:R-:W-:Y:S01]  /*1310*/  IMAD R37, R37, UR5, R25 ;  /* 0x0000000525257c24 */ /* 0x000fe2000f8e0219 */
[----:B0-----:R-:W-:-:S04]  /*1320*/  LEA R20, P6, R24, UR8, 0x1 ;  /* 0x0000000818147c11 */ /* 0x001fc8000f8c08ff */
[----:B------:R-:W-:Y:S02]  /*1330*/  LEA.HI.X R21, R24, UR9, R37, 0x1, P6 ;  /* 0x0000000918157c11 */ /* 0x000fe4000b0f0c25 */
[----:B------:R-:W-:-:S03]  /*1340*/  IADD3 R37, PT, PT, R28, 0x6, RZ ;  /* 0x000000061c257810 */ /* 0x000fc60007ffe0ff */
[----:B------:R0:W5:Y:S02]  /*1350*/  LDG.E.U16 R31, desc[UR6][R20.64] ;  /* 0x00000006141f7981 */ /* 0x000164000c1e1500 */
[----:B------:R-:W-:-:S04]  /*1360*/  IMAD.WIDE.U32 R24, R37, UR4, R22 ;  /* 0x0000000425187c25 */ /* 0x000fc8000f8e0016 */
[----:B------:R-:W-:Y:S01]  /*1370*/  IMAD R37, R37, UR5, R25 ;  /* 0x0000000525257c24 */ /* 0x000fe2000f8e0219 */
[----:B------:R-:W-:Y:S02]  /*1380*/  IADD3 R25, PT, PT, R28, 0x7, RZ ;  /* 0x000000071c197810 */ /* 0x000fe40007ffe0ff */
        /* <DEDUP_REMOVED lines=8> */
[----:B------:R-:W-:Y:S01]  /*1410*/  IADD3 R28, PT, PT, R28, 0x8, RZ ;  /* 0x000000081c1c7810 */ /* 0x000fe20007ffe0ff */
[----:B--2---:R-:W-:-:S05]  /*1420*/  HADD2.F32 R35, -RZ, R35.H0_H0 ;  /* 0x20000023ff237230 */ /* 0x004fca0000004100 */
[----:B------:R-:W-:Y:S01]  /*1430*/  FADD.FTZ R34, R34, R35 ;  /* 0x0000002322227221 */ /* 0x000fe20000010000 */
[----:B---3--:R-:W-:-:S05]  /*1440*/  HADD2.F32 R23, -RZ, R30.H0_H0 ;  /* 0x2000001eff177230 */ /* 0x008fca0000004100 */
[----:B------:R-:W-:Y:S01]  /*1450*/  FADD.FTZ R23, R34, R23 ;  /* 0x0000001722177221 */ /* 0x000fe20000010000 */
[----:B----4-:R-:W-:Y:S02]  /*1460*/  HADD2.F32 R22, -RZ, R29.H0_H0 ;  /* 0x2000001dff167230 */ /* 0x010fe40000004100 */
[----:B-----5:R-:W-:-:S03]  /*1470*/  HADD2.F32 R33, -RZ, R33.H0_H0 ;  /* 0x20000021ff217230 */ /* 0x020fc60000004100 */
[----:B------:R-:W-:-:S04]  /*1480*/  FADD.FTZ R22, R23, R22 ;  /* 0x0000001617167221 */ /* 0x000fc80000010000 */
        /* <DEDUP_REMOVED lines=8> */
[----:B------:R-:W-:-:S07]  /*1510*/  FADD.FTZ R34, R21, R24 ;  /* 0x0000001815227221 */ /* 0x000fce0000010000 */
.L_x_514:
[----:B------:R-:W-:Y:S05]  /*1520*/  BSYNC.RECONVERGENT B3 ;  /* 0x0000000000037941 */ /* 0x000fea0003800200 */
.L_x_513:
        /* <DEDUP_REMOVED lines=9> */
[C---:B------:R-:W-:Y:S01]  /*15c0*/  IADD3 R35, PT, PT, R28.reuse, 0x2, RZ ;  /* 0x000000021c237810 */ /* 0x040fe20007ffe0ff */
        /* <DEDUP_REMOVED lines=9> */
[----:B------:R-:W-:Y:S02]  /*1660*/  IMAD R35, R35, UR5, R25 ;  /* 0x0000000523237c24 */ /* 0x000fe4000f8e0219 */
[----:B------:R-:W-:Y:S01]  /*1670*/  VIADD R25, R28, 0x3 ;  /* 0x000000031c197836 */ /* 0x000fe20000000000 */
        /* <DEDUP_REMOVED lines=18> */
[----:B------:R-:W-:-:S07]  /*17a0*/  FADD.FTZ R34, R20, R21 ;  /* 0x0000001514227221 */ /* 0x000fce0000010000 */
.L_x_516:
[----:B------:R-:W-:Y:S05]  /*17b0*/  BSYNC.RECONVERGENT B3 ;  /* 0x0000000000037941 */ /* 0x000fea0003800200 */
.L_x_515:
        /* <DEDUP_REMOVED lines=10> */
[----:B--2---:R-:W-:-:S05]  /*1860*/  HADD2.F32 R27, -RZ, R24.H0_H0 ;  /* 0x20000018ff1b7230 */ /* 0x004fca0000004100 */
[----:B------:R-:W-:-:S07]  /*1870*/  FADD.FTZ R34, R34, R27 ;  /* 0x0000001b22227221 */ /* 0x000fce0000010000 */
        /* <DEDUP_REMOVED lines=14> */
[----:B--2---:R-:W-:-:S05]  /*1960*/  HADD2.F32 R17, -RZ, R28.H0_H0 ;  /* 0x2000001cff117230 */ /* 0x004fca0000004100 */
[----:B------:R-:W-:Y:S01]  /*1970*/  FADD.FTZ R34, R34, R17 ;  /* 0x0000001122227221 */ /* 0x000fe20000010000 */
[----:B---3--:R-:W-:-:S05]  /*1980*/  @P5 HADD2.F32 R21, -RZ, R22.H0_H0 ;  /* 0x20000016ff155230 */ /* 0x008fca0000004100 */
[----:B------:R-:W-:-:S07]  /*1990*/  @P5 FADD.FTZ R34, R34, R21 ;  /* 0x0000001522225221 */ /* 0x000fce0000010000 */
.L_x_512:
[----:B------:R-:W-:Y:S05]  /*19a0*/  BSYNC.RECONVERGENT B2 ;  /* 0x0000000000027941 */ /* 0x000fea0003800200 */
.L_x_511:
[----:B------:R-:W-:Y:S05]  /*19b0*/  @P4 BRA `(.L_x_517) ;  /* 0xfffffff000104947 */ /* 0x000fea000383ffff */
[----:B------:R-:W-:Y:S05]  /*19c0*/  BSYNC.RECONVERGENT B0 ;  /* 0x0000000000007941 */ /* 0x000fea0003800200 */
.L_x_507:
[----:B------:R-:W-:Y:S05]  /*19d0*/  @P3 BRA `(.L_x_518) ;  /* 0xffffffec00ac3947 */ /* 0x000fea000383ffff */
[----:B------:R-:W-:Y:S05]  /*19e0*/  BSYNC.RECONVERGENT B1 ;  /* 0x0000000000017941 */ /* 0x000fea0003800200 */
.L_x_506:
        /* <DEDUP_REMOVED lines=14> */
[----:B------:R-:W-:Y:S02]  /*1ad0*/  F2FP.F16.F32.PACK_AB R34, RZ, R34 ;  /* 0x00000022ff22723e */ /* 0x000fe400000000ff */
[----:B------:R-:W-:Y:S01]  /*1ae0*/  IADD3 R7, PT, PT, R7, R9, RZ ;  /* 0x0000000907077210 */ /* 0x000fe20007ffe0ff */
[C---:B------:R-:W-:Y:S02]  /*1af0*/  IMAD R9, R5.reuse, UR15, R2 ;  /* 0x0000000f05097c24 */ /* 0x040fe4000f8e0202 */
[----:B------:R-:W-:Y:S01]  /*1b00*/  IMAD.WIDE.U32 R6, R5, UR14, R6 ;  /* 0x0000000e05067c25 */ /* 0x000fe2000f8e0006 */
[----:B------:R-:W-:-:S04]  /*1b10*/  SHF.R.S32.HI R5, RZ, 0x1f, R4 ;  /* 0x0000001fff057819 */ /* 0x000fc80000011404 */
[----:B------:R-:W-:Y:S01]  /*1b20*/  IADD3 R7, PT, PT, R7, R9, RZ ;  /* 0x0000000907077210 */ /* 0x000fe20007ffe0ff */
        /* <DEDUP_REMOVED lines=8> */
        .weak           $__internal_22_$__cuda_sm20_div_s64
        .type           $__internal_22_$__cuda_sm20_div_s64,@function
        .size           $__internal_22_$__cuda_sm20_div_s64,(.L_x_1032 - $__internal_22_$__cuda_sm20_div_s64)
$__internal_22_$__cuda_sm20_div_s64:
        /* <DEDUP_REMOVED lines=33> */
[----:B------:R-:W-:-:S04]  /*1dc0*/  HFMA2 R11, -RZ, RZ, 0, 0 ;  /* 0x00000000ff0b7431 */ /* 0x000fc800000001ff */
        /* <DEDUP_REMOVED lines=15> */
[----:B------:R-:W-:Y:S01]  /*1ec0*/  IADD3 R15, P2, PT, -R10, UR4, RZ ;  /* 0x000000040a0f7c10 */ /* 0x000fe2000ff5e1ff */
[----:B------:R-:W-:Y:S02]  /*1ed0*/  VIADD R10, R13, 0x1 ;  /* 0x000000010d0a7836 */ /* 0x000fe40000000000 */
[-C--:B------:R-:W-:Y:S01]  /*1ee0*/  IMAD R9, R9, R6.reuse, R11 ;  /* 0x0000000609097224 */ /* 0x080fe200078e020b */
[----:B------:R-:W-:-:S04]  /*1ef0*/  ISETP.GE.U32.AND P0, PT, R15, R6, PT ;  /* 0x000000060f00720c */ /* 0x000fc80003f06070 */
[----:B------:R-:W-:Y:S02]  /*1f00*/  IADD3.X R17, PT, PT, RZ, ~R9, RZ, P2, !PT ;  /* 0x80000009ff117210 */ /* 0x000fe400017fe4ff */
[----:B------:R-:W-:Y:S02]  /*1f10*/  IADD3 R9, P2, PT, R15, -R6, RZ ;  /* 0x800000060f097210 */ /* 0x000fe40007f5e0ff */
[CC--:B------:R-:W-:Y:S02]  /*1f20*/  ISETP.GE.U32.AND.EX P0, PT, R17.reuse, R7.reuse, PT, P0 ;  /* 0x000000071100720c */ /* 0x0c0fe40003f06100 */
[----:B------:R-:W-:Y:S02]  /*1f30*/  IADD3.X R11, PT, PT, R17, ~R7, RZ, P2, !PT ;  /* 0x80000007110b7210 */ /* 0x000fe400017fe4ff */
[----:B------:R-:W-:Y:S02]  /*1f40*/  SEL R9, R9, R15, P0 ;  /* 0x0000000f09097207 */ /* 0x000fe40000000000 */
[----:B------:R-:W-:-:S02]  /*1f50*/  SEL R11, R11, R17, P0 ;  /* 0x000000110b0b7207 */ /* 0x000fc40000000000 */
[----:B------:R-:W-:Y:S02]  /*1f60*/  SEL R13, R10, R13, P0 ;  /* 0x0000000d0a0d7207 */ /* 0x000fe40000000000 */
[----:B------:R-:W-:Y:S02]  /*1f70*/  ISETP.GE.U32.AND P0, PT, R9, R6, PT ;  /* 0x000000060900720c */ /* 0x000fe40003f06070 */
[----:B------:R-:W-:Y:S02]  /*1f80*/  IADD3 R6, PT, PT, R13, 0x1, RZ ;  /* 0x000000010d067810 */ /* 0x000fe40007ffe0ff */
[----:B------:R-:W-:Y:S02]  /*1f90*/  ISETP.GE.U32.AND.EX P0, PT, R11, R7, PT, P0 ;  /* 0x000000070b00720c */ /* 0x000fe40003f06100 */
[----:B------:R-:W-:Y:S02]  /*1fa0*/  MOV R9, 0x0 ;  /* 0x0000000000097802 */ /* 0x000fe40000000f00 */
[----:B------:R-:W-:-:S02]  /*1fb0*/  SEL R6, R6, R13, P0 ;  /* 0x0000000d06067207 */ /* 0x000fc40000000000 */
[----:B------:R-:W-:Y:S02]  /*1fc0*/  ISETP.NE.U32.AND P0, PT, R4, RZ, PT ;  /* 0x000000ff0400720c */ /* 0x000fe40003f05070 */
[-C--:B------:R-:W-:Y:S02]  /*1fd0*/  IADD3 R7, PT, PT, RZ, -R6.reuse, RZ ;  /* 0x80000006ff077210 */ /* 0x080fe40007ffe0ff */
[----:B------:R-:W-:Y:S02]  /*1fe0*/  ISETP.NE.AND.EX P0, PT, R5, RZ, PT, P0 ;  /* 0x000000ff0500720c */ /* 0x000fe40003f05300 */
[----:B------:R-:W-:-:S04]  /*1ff0*/  SEL R4, R7, R6, !P1 ;  /* 0x0000000607047207 */ /* 0x000fc80004800000 */
[----:B------:R-:W-:Y:S01]  /*2000*/  SEL R4, R4, 0xffffffff, P0 ;  /* 0xffffffff04047807 */ /* 0x000fe20000000000 */
[----:B------:R-:W-:Y:S06]  /*2010*/  RET.REL.NODEC R8 `(_ZN2at6native49_GLOBAL__N__09e94e3a_16_AveragePool3d_cu_a8eae74c29avg_pool3d_cuda_update_outputIN3c104HalfEfEEvNS_27GenericPackedTensorAccessorIKT_Lm4ENS_16DefaultPtrTraitsElEENS5_IS6_Lm4ES8_lEEiiiiiiiiibii) ;  /* 0xffffffdc08f87950 */ /* 0x000fec0003c3ffff */
.L_x_519:
        /* <DEDUP_REMOVED lines=14> */
.L_x_1032:


//--------------------- .text._ZN2at6native49_GLOBAL__N__09e94e3a_16_AveragePool3d_cu_a8eae74c29avg_pool3d_cuda_update_outputILi7EN3c104HalfEfEEvNS_27GenericPackedTensorAccessorIKT0_Lm4ENS_16DefaultPtrTraitsElEENS5_IS6_Lm4ES8_lEEiiiiiiiibii --------------------------
	.section	.text._ZN2at6native49_GLOBAL__N__09e94e3a_16_AveragePool3d_cu_a8eae74c29avg_pool3d_cuda_update_outputILi7EN3c104HalfEfEEvNS_27GenericPackedTensorAccessorIKT0_Lm4ENS_16DefaultPtrTraitsElEENS5_IS6_Lm4ES8_lEEiiiiiiiibii,"ax",@progbits
	.align	128
.text._ZN2at6native49_GLOBAL__N__09e94e3a_16_AveragePool3d_cu_a8eae74c29avg_pool3d_cuda_update_outputILi7EN3c104HalfEfEEvNS_27GenericPackedTensorAccessorIKT0_Lm4ENS_16DefaultPtrTraitsElEENS5_IS6_Lm4ES8_lEEiiiiiiiibii:
        .type           _ZN2at6native49_GLOBAL__N__09e94e3a_16_AveragePool3d_cu_a8eae74c29avg_pool3d_cuda_update_outputILi7EN3c104HalfEfEEvNS_27GenericPackedTensorAccessorIKT0_Lm4ENS_16DefaultPtrTraitsElEENS5_IS6_Lm4ES8_lEEiiiiiiiibii,@function
        .size           _ZN2at6native49_GLOBAL__N__09e94e3a_16_AveragePool3d_cu_a8eae74c29avg_pool3d_cuda_update_outputILi7EN3c104HalfEfEEvNS_27GenericPackedTensorAccessorIKT0_Lm4ENS_16DefaultPtrTraitsElEENS5_IS6_Lm4ES8_lEEiiiiiiiibii,(.L_x_1034 - _ZN2at6native49_GLOBAL__N__09e94e3a_16_AveragePool3d_cu_a8eae74c29avg_pool3d_cuda_update_outputILi7EN3c104HalfEfEEvNS_27GenericPackedTensorAccessorIKT0_Lm4ENS_16DefaultPtrTraitsElEENS5_IS6_Lm4ES8_lEEiiiiiiiibii)
        .other          _ZN2at6native49_GLOBAL__N__09e94e3a_16_AveragePool3d_cu_a8eae74c29avg_pool3d_cuda_update_outputILi7EN3c104HalfEfEEvNS_27GenericPackedTensorAccessorIKT0_Lm4ENS_16DefaultPtrTraitsElEENS5_IS6_Lm4ES8_lEEiiiiiiiibii,@"STO_CUDA_ENTRY STV_DEFAULT"
_ZN2at6native49_GLOBAL__N__09e94e3a_16_AveragePool3d_cu_a8eae74c29avg_pool3d_cuda_update_outputILi7EN3c104HalfEfEEvNS_27GenericPackedTensorAccessorIKT0_Lm4ENS_16DefaultPtrTraitsElEENS5_IS6_Lm4ES8_lEEiiiiiiiibii:
        /* <DEDUP_REMOVED lines=39> */
.L_x_520:
[----:B------:R-:W-:-:S07]  /*0270*/  MOV R8, 0x290 ;  /* 0x0000029000087802 */ /* 0x000fce0000000f00 */
[----:B------:R-:W-:Y:S05]  /*0280*/  CALL.REL.NOINC `($__internal_23_$__cuda_sm20_div_s64) ;  /* 0x00000018003c7944 */ /* 0x000fea0003c00000 */
[----:B------:R-:W0:Y:S01]  /*0290*/  LDC R5, c[0x0][0x3d8] ;  /* 0x0000f600ff057b82 */ /* 0x000e220000000800 */
[----:B------:R-:W-:-:S05]  /*02a0*/  IADD3 R6, PT, PT, -R4, RZ, RZ ;  /* 0x000000ff04067210 */ /* 0x000fca0007ffe1ff */
[----:B0-----:R-:W-:-:S07]  /*02b0*/  IMAD R6, R6, R5, UR4 ;  /* 0x0000000406067e24 */ /* 0x001fce000f8e0205 */
.L_x_521:
        /* <DEDUP_REMOVED lines=58> */
.L_x_522:
        /* <DEDUP_REMOVED lines=27> */
.L_x_523:
[----:B------:R-:W-:Y:S01]  /*0810*/  LOP3.LUT R27, R26, 0xfffffff0, RZ, 0xc0, !PT ;  /* 0xfffffff01a1b7812 */ /* 0x000fe200078ec0ff */
[----:B------:R-:W-:Y:S01]  /*0820*/  HFMA2 R32, -RZ, RZ, 0, 0 ;  /* 0x00000000ff207431 */ /* 0x000fe200000001ff */
[----:B------:R-:W-:Y:S01]  /*0830*/  BSSY.RECONVERGENT B1, `(.L_x_524) ;  /* 0x0000118000017945 */ /* 0x000fe20003800200 */
[C---:B-1----:R-:W-:Y:S02]  /*0840*/  SHF.L.U64.HI R10, R12.reuse, 0x1, R13 ;  /* 0x000000010c0a7819 */ /* 0x042fe4000001020d */
[----:B------:R-:W-:Y:S01]  /*0850*/  SHF.L.U32 R11, R12, 0x1, RZ ;  /* 0x000000010c0b7819 */ /* 0x000fe200000006ff */
[----:B------:R-:W-:Y:S01]  /*0860*/  IMAD.MOV R27, RZ, RZ, -R27 ;  /* 0x000000ffff1b7224 */ /* 0x000fe200078e0a1b */
[----:B------:R-:W-:-:S07]  /*0870*/  LOP3.LUT R26, R26, 0x3, RZ, 0xc0, !PT ;  /* 0x000000031a1a7812 */ /* 0x000fce00078ec0ff */
.L_x_536:
        /* <DEDUP_REMOVED lines=12> */
[----:B-1----:R-:W-:Y:S01]  /*0940*/  IMAD R14, R6, UR8, -R17 ;  /* 0x00000008060e7c24 */ /* 0x002fe2000f8e0a11 */
[----:B--2---:R-:W-:Y:S02]  /*0950*/  IADD3 R17, PT, PT, R17, UR11, RZ ;  /* 0x0000000b11117c10 */ /* 0x004fe4000fffe0ff */
[----:B------:R-:W-:Y:S01]  /*0960*/  IADD3 R13, PT, PT, R13, R15, RZ ;  /* 0x0000000f0d0d7210 */ /* 0x000fe20007ffe0ff */
[----:B---3--:R-:W-:Y:S01]  /*0970*/  IMAD R18, R3, UR9, -R18 ;  /* 0x0000000903127c24 */ /* 0x008fe2000f8e0a12 */
[----:B-----5:R-:W-:Y:S01]  /*0980*/  VIADDMNMX R14, R14, UR10, R17, PT ;  /* 0x0000000a0e0e7c46 */ /* 0x020fe2000b800111 */
[----:B----4-:R-:W-:-:S03]  /*0990*/  IMAD.WIDE.U32 R12, R5, UR4, R12 ;  /* 0x00000004050c7c25 */ /* 0x010fc6000f8e000c */
[----:B------:R-:W-:Y:S01]  /*09a0*/  VIMNMX R14, PT, PT, R14, UR11, PT ;  /* 0x0000000b0e0e7c48 */ /* 0x000fe2000bfe0100 */
[C---:B------:R-:W-:Y:S01]  /*09b0*/  IMAD R17, R5.reuse, UR5, R13 ;  /* 0x0000000505117c24 */ /* 0x040fe2000f8e020d */
[----:B------:R-:W-:Y:S01]  /*09c0*/  VIMNMX R18, PT, PT, RZ, R18, !PT ;  /* 0x00000012ff127248 */ /* 0x000fe20007fe0100 */
[----:B------:R-:W-:-:S05]  /*09d0*/  VIADD R5, R5, 0x1 ;  /* 0x0000000105057836 */ /* 0x000fca0000000000 */
[----:B------:R-:W-:-:S13]  /*09e0*/  ISETP.NE.AND P3, PT, R5, R14, PT ;  /* 0x0000000e0500720c */ /* 0x000fda0003f65270 */
.L_x_535:
[----:B------:R-:W0:Y:S01]  /*09f0*/  LDCU.64 UR4, c[0x0][0x3b8] ;  /* 0x00007700ff0477ac */ /* 0x000e220008000a00 */
[----:B------:R-:W-:Y:S01]  /*0a00*/  MOV R14, R12 ;  /* 0x0000000c000e7202 */ /* 0x000fe20000000f00 */
[----:B------:R-:W-:Y:S01]  /*0a10*/  IMAD R20, R0, R16, -R19 ;  /* 0x0000001000147224 */ /* 0x000fe200078e0a13 */
[----:B------:R-:W-:Y:S01]  /*0a20*/  MOV R15, R17 ;  /* 0x00000011000f7202 */ /* 0x000fe20000000f00 */
[----:B------:R-:W-:Y:S01]  /*0a30*/  BSSY.RECONVERGENT B2, `(.L_x_526) ;  /* 0x0000063000027945 */ /* 0x000fe20003800200 */
[----:B------:R-:W-:Y:S02]  /*0a40*/  ISETP.NE.AND P5, PT, R8, RZ, PT ;  /* 0x000000ff0800720c */ /* 0x000fe40003fa5270 */
[----:B------:R-:W-:Y:S01]  /*0a50*/  VIMNMX R31, PT, PT, RZ, R20, !PT ;  /* 0x00000014ff1f7248 */ /* 0x000fe20007fe0100 */
[----:B0-----:R-:W-:-:S04]  /*0a60*/  IMAD.WIDE.U32 R14, R18, UR4, R14 ;  /* 0x00000004120e7c25 */ /* 0x001fc8000f8e000e */
[C---:B------:R-:W-:Y:S02]  /*0a70*/  IMAD R29, R18.reuse, UR5, R15 ;  /* 0x00000005121d7c24 */ /* 0x040fe4000f8e020f */
[----:B------:R-:W-:-:S05]  /*0a80*/  VIADD R18, R18, 0x1 ;  /* 0x0000000112127836 */ /* 0x000fca0000000000 */
[----:B------:R-:W-:Y:S01]  /*0a90*/  ISETP.NE.AND P4, PT, R18, R7, PT ;  /* 0x000000071200720c */ /* 0x000fe20003f85270 */
[----:B------:R-:W-:-:S12]  /*0aa0*/  @P0 BRA `(.L_x_527) ;  /* 0x00000004006c0947 */ /* 0x000fd80003800000 */
[----:B------:R-:W-:-:S07]  /*0ab0*/  MOV R28, R27 ;  /* 0x0000001b001c7202 */ /* 0x000fce0000000f00 */
.L_x_528:
        /* <DEDUP_REMOVED lines=9> */
[----:B------:R0:W2:Y:S01]  /*0b50*/  LDG.E.U16 R21, desc[UR6][R24.64] ;  /* 0x0000000618157981 */ /* 0x0000a2000c1e1500 */
[----:B------:R-:W-:Y:S02]  /*0b60*/  IADD3.X R23, PT, PT, R25, R10, RZ, P6, !PT ;  /* 0x0000000a19177210 */ /* 0x000fe400037fe4ff */
[----:B------:R-:W-:-:S03]  /*0b70*/  IADD3 R36, P6, PT, R22, R11, RZ ;  /* 0x0000000b16247210 */ /* 0x000fc60007fde0ff */
[----:B------:R1:W3:Y:S01]  /*0b80*/  LDG.E.U16 R33, desc[UR6][R22.64] ;  /* 0x0000000616217981 */ /* 0x0002e2000c1e1500 */
[----:B------:R-:W-:-:S05]  /*0b90*/  IADD3.X R37, PT, PT, R23, R10, RZ, P6, !PT ;  /* 0x0000000a17257210 */ /* 0x000fca00037fe4ff */
[----:B------:R-:W4:Y:S01]  /*0ba0*/  LDG.E.U16 R30, desc[UR6][R36.64] ;  /* 0x00000006241e7981 */ /* 0x000f22000c1e1500 */
[----:B------:R-:W-:-:S05]  /*0bb0*/  IADD3 R34, P6, PT, R36, R11, RZ ;  /* 0x0000000b24227210 */ /* 0x000fca0007fde0ff */
[----:B------:R-:W-:Y:S01]  /*0bc0*/  IMAD.X R35, R37, 0x1, R10, P6 ;  /* 0x0000000125237824 */ /* 0x000fe200030e060a */
[----:B0-----:R-:W-:-:S04]  /*0bd0*/  IADD3 R24, P6, PT, R34, R11, RZ ;  /* 0x0000000b22187210 */ /* 0x001fc80007fde0ff */
[----:B------:R-:W5:Y:S01]  /*0be0*/  LDG.E.U16 R34, desc[UR6][R34.64] ;  /* 0x0000000622227981 */ /* 0x000f62000c1e1500 */
[----:B------:R-:W-:Y:S02]  /*0bf0*/  IADD3.X R25, PT, PT, R35, R10, RZ, P6, !PT ;  /* 0x0000000a23197210 */ /* 0x000fe400037fe4ff */
[----:B-1----:R-:W-:-:S03]  /*0c00*/  IADD3 R22, P6, PT, R24, R11, RZ ;  /* 0x0000000b18167210 */ /* 0x002fc60007fde0ff */
[----:B------:R2:W5:Y:S01]  /*0c10*/  LDG.E.U16 R24, desc[UR6][R24.64] ;  /* 0x0000000618187981 */ /* 0x000562000c1e1500 */
[----:B------:R-:W-:Y:S02]  /*0c20*/  IADD3.X R23, PT, PT, R25, R10, RZ, P6, !PT ;  /* 0x0000000a19177210 */ /* 0x000fe400037fe4ff */
[----:B------:R-:W-:-:S03]  /*0c30*/  IADD3 R20, P6, PT, R22, R11, RZ ;  /* 0x0000000b16147210 */ /* 0x000fc60007fde0ff */
[----:B------:R-:W5:Y:S01]  /*0c40*/  LDG.E.U16 R22, desc[UR6][R22.64] ;  /* 0x0000000616167981 */ /* 0x000f62000c1e1500 */
[----:B--2---:R-:W-:Y:S02]  /*0c50*/  HADD2.F32 R25, -RZ, R21.H0_H0 ;  /* 0x20000015ff197230 */ /* 0x004fe40000004100 */
[----:B------:R-:W-:-:S03]  /*0c60*/  IMAD.X R21, R23, 0x1, R10, P6 ;  /* 0x0000000117157824 */ /* 0x000fc600030e060a */
[----:B------:R-:W-:Y:S01]  /*0c70*/  FADD.FTZ R36, R25, R32 ;  /* 0x0000002019247221 */ /* 0x000fe20000010000 */
[----:B---3--:R-:W-:Y:S01]  /*0c80*/  HADD2.F32 R35, -RZ, R33.H0_H0 ;  /* 0x20000021ff237230 */ /* 0x008fe20000004100 */
[-C--:B------:R-:W-:Y:S01]  /*0c90*/  IADD3 R32, P6, PT, R20, R11.reuse, RZ ;  /* 0x0000000b14207210 */ /* 0x080fe20007fde0ff */
[----:B------:R0:W2:Y:S03]  /*0ca0*/  LDG.E.U16 R23, desc[UR6][R20.64] ;  /* 0x0000000614177981 */ /* 0x0000a6000c1e1500 */
[-C--:B------:R-:W-:Y:S01]  /*0cb0*/  IADD3.X R33, PT, PT, R21, R10.reuse, RZ, P6, !PT ;  /* 0x0000000a15217210 */ /* 0x080fe200037fe4ff */
[----:B------:R-:W-:Y:S01]  /*0cc0*/  FADD.FTZ R35, R36, R35 ;  /* 0x0000002324237221 */ /* 0x000fe20000010000 */
[----:B------:R-:W-:Y:S01]  /*0cd0*/  IADD3 R36, P6, PT, R32, R11, RZ ;  /* 0x0000000b20247210 */ /* 0x000fe20007fde0ff */
[----:B----4-:R-:W-:Y:S02]  /*0ce0*/  HADD2.F32 R30, -RZ, R30.H0_H0 ;  /* 0x2000001eff1e7230 */ /* 0x010fe40000004100 */
[----:B------:R1:W3:Y:S01]  /*0cf0*/  LDG.E.U16 R25, desc[UR6][R32.64] ;  /* 0x0000000620197981 */ /* 0x0002e2000c1e1500 */
[----:B------:R-:W-:-:S02]  /*0d00*/  IADD3.X R37, PT, PT, R33, R10, RZ, P6, !PT ;  /* 0x0000000a21257210 */ /* 0x000fc400037fe4ff */
[----:B------:R-:W-:-:S03]  /*0d10*/  FADD.FTZ R35, R35, R30 ;  /* 0x0000001e23237221 */ /* 0x000fc60000010000 */
[----:B------:R4:W4:Y:S01]  /*0d20*/  LDG.E.U16 R30, desc[UR6][R36.64] ;  /* 0x00000006241e7981 */ /* 0x000922000c1e1500 */
[----:B-----5:R-:W-:Y:S01]  /*0d30*/  HADD2.F32 R34, -RZ, R34.H0_H0 ;  /* 0x20000022ff227230 */ /* 0x020fe20000004100 */
[----:B0-----:R-:W-:-:S04]  /*0d40*/  IADD3 R20, P6, PT, R36, R11, RZ ;  /* 0x0000000b24147210 */ /* 0x001fc80007fde0ff */
[----:B------:R-:W-:Y:S01]  /*0d50*/  FADD.FTZ R34, R35, R34 ;  /* 0x0000002223227221 */ /* 0x000fe20000010000 */
[----:B------:R-:W-:Y:S02]  /*0d60*/  HADD2.F32 R35, -RZ, R24.H0_H0 ;  /* 0x20000018ff237230 */ /* 0x000fe40000004100 */
[----:B------:R-:W-:-:S03]  /*0d70*/  IMAD.X R21, R37, 0x1, R10, P6 ;  /* 0x0000000125157824 */ /* 0x000fc600030e060a */
[----:B------:R-:W-:Y:S01]  /*0d80*/  FADD.FTZ R34, R34, R35 ;  /* 0x0000002322227221 */ /* 0x000fe20000010000 */
[----:B------:R-:W-:Y:S01]  /*0d90*/  HADD2.F32 R35, -RZ, R22.H0_H0 ;  /* 0x20000016ff237230 */ /* 0x000fe20000004100 */
[-C--:B-1----:R-:W-:Y:S02]  /*0da0*/  IADD3 R32, P6, PT, R20, R11.reuse, RZ ;  /* 0x0000000b14207210 */ /* 0x082fe40007fde0ff */
[----:B------:R-:W5:Y:S02]  /*0db0*/  LDG.E.U16 R20, desc[UR6][R20.64] ;  /* 0x0000000614147981 */ /* 0x000f64000c1e1500 */
[----:B------:R-:W-:Y:S01]  /*0dc0*/  FADD.FTZ R34, R34, R35 ;  /* 0x0000002322227221 */ /* 0x000fe20000010000 */
[----:B------:R-:W-:Y:S02]  /*0dd0*/  IADD3.X R33, PT, PT, R21, R10, RZ, P6, !PT ;  /* 0x0000000a15217210 */ /* 0x000fe400037fe4ff */
[----:B------:R-:W-:-:S03]  /*0de0*/  IADD3 R22, P6, PT, R32, R11, RZ ;  /* 0x0000000b20167210 */ /* 0x000fc60007fde0ff */
[----:B------:R0:W5:Y:S01]  /*0df0*/  LDG.E.U16 R32, desc[UR6][R32.64] ;  /* 0x0000000620207981 */ /* 0x000162000c1e1500 */
[----:B--2---:R-:W-:Y:S01]  /*0e00*/  HADD2.F32 R35, -RZ, R23.H0_H0 ;  /* 0x20000017ff237230 */ /* 0x004fe20000004100 */
[----:B------:R-:W-:Y:S02]  /*0e10*/  IADD3.X R23, PT, PT, R33, R10, RZ, P6, !PT ;  /* 0x0000000a21177210 */ /* 0x000fe400037fe4ff */
[----:B------:R-:W-:Y:S02]  /*0e20*/  IADD3 R24, P6, PT, R22, R11, RZ ;  /* 0x0000000b16187210 */ /* 0x000fe40007fde0ff */
[----:B------:R-:W-:Y:S01]  /*0e30*/  FADD.FTZ R34, R34, R35 ;  /* 0x0000002322227221 */ /* 0x000fe20000010000 */
[----:B------:R-:W2:Y:S01]  /*0e40*/  LDG.E.U16 R22, desc[UR6][R22.64] ;  /* 0x0000000616167981 */ /* 0x000ea2000c1e1500 */
[----:B---3--:R-:W-:Y:S02]  /*0e50*/  HADD2.F32 R35, -RZ, R25.H0_H0 ;  /* 0x20000019ff237230 */ /* 0x008fe40000004100 */
[----:B------:R-:W-:-:S03]  /*0e60*/  IMAD.X R25, R23, 0x1, R10, P6 ;  /* 0x0000000117197824 */ /* 0x000fc600030e060a */
[----:B----4-:R-:W-:Y:S01]  /*0e70*/  FADD.FTZ R36, R34, R35 ;  /* 0x0000002322247221 */ /* 0x010fe20000010000 */
[----:B------:R-:W-:Y:S01]  /*0e80*/  HADD2.F32 R37, -RZ, R30.H0_H0 ;  /* 0x2000001eff257230 */ /* 0x000fe20000004100 */
[-C--:B------:R-:W-:Y:S01]  /*0e90*/  IADD3 R34, P6, PT, R24, R11.reuse, RZ ;  /* 0x0000000b18227210 */ /* 0x080fe20007fde0ff */
[----:B------:R1:W3:Y:S03]  /*0ea0*/  LDG.E.U16 R21, desc[UR6][R24.64] ;  /* 0x0000000618157981 */ /* 0x0002e6000c1e1500 */
[----:B------:R-:W-:Y:S01]  /*0eb0*/  IADD3.X R35, PT, PT, R25, R10, RZ, P6, !PT ;  /* 0x0000000a19237210 */ /* 0x000fe200037fe4ff */
[----:B0-----:R-:W-:Y:S01]  /*0ec0*/  FADD.FTZ R33, R36, R37 ;  /* 0x0000002524217221 */ /* 0x001fe20000010000 */
[----:B------:R-:W-:-:S03]  /*0ed0*/  IADD3 R36, P6, PT, R34, R11, RZ ;  /* 0x0000000b22247210 */ /* 0x000fc60007fde0ff */
[----:B------:R-:W4:Y:S01]  /*0ee0*/  LDG.E.U16 R30, desc[UR6][R34.64] ;  /* 0x00000006221e7981 */ /* 0x000f22000c1e1500 */
[----:B------:R-:W-:Y:S02]  /*0ef0*/  IADD3.X R37, PT, PT, R35, R10, RZ, P6, !PT ;  /* 0x0000000a23257210 */ /* 0x000fe400037fe4ff */
[----:B-1----:R-:W-:-:S03]  /*0f00*/  IADD3 R24, P6, PT, R36, R11, RZ ;  /* 0x0000000b24187210 */ /* 0x002fc60007fde0ff */
[----:B------:R-:W4:Y:S02]  /*0f10*/  LDG.E.U16 R23, desc[UR6][R36.64] ;  /* 0x0000000624177981 */ /* 0x000f24000c1e1500 */
[----:B------:R-:W-:-:S05]  /*0f20*/  IMAD.X R25, R37, 0x1, R10, P6 ;  /* 0x0000000125197824 */ /* 0x000fca00030e060a */
[----:B------:R-:W4:Y:S01]  /*0f30*/  LDG.E.U16 R24, desc[UR6][R24.64] ;  /* 0x0000000618187981 */ /* 0x000f22000c1e1500 */
[----:B-----5:R-:W-:-:S05]  /*0f40*/  HADD2.F32 R20, -RZ, R20.H0_H0 ;  /* 0x20000014ff147230 */ /* 0x020fca0000004100 */
[----:B------:R-:W-:Y:S01]  /*0f50*/  FADD.FTZ R20, R33, R20 ;  /* 0x0000001421147221 */ /* 0x000fe20000010000 */
[----:B------:R-:W-:Y:S01]  /*0f60*/  HADD2.F32 R33, -RZ, R32.H0_H0 ;  /* 0x20000020ff217230 */ /* 0x000fe20000004100 */
[----:B------:R-:W-:-:S04]  /*0f70*/  IADD3 R28, PT, PT, R28, 0x10, RZ ;  /* 0x000000101c1c7810 */ /* 0x000fc80007ffe0ff */
[----:B------:R-:W-:Y:S01]  /*0f80*/  FADD.FTZ R20, R20, R33 ;  /* 0x0000002114147221 */ /* 0x000fe20000010000 */
        /* <DEDUP_REMOVED lines=8> */
[----:B------:R-:W-:-:S05]  /*1010*/  HADD2.F32 R23, -RZ, R23.H0_H0 ;  /* 0x20000017ff177230 */ /* 0x000fca0000004100 */
[----:B------:R-:W-:Y:S01]  /*1020*/  FADD.FTZ R20, R20, R23 ;  /* 0x0000001714147221 */ /* 0x000fe20000010000 */
[----:B------:R-:W-:-:S05]  /*1030*/  HADD2.F32 R21, -RZ, R24.H0_H0 ;  /* 0x20000018ff157230 */ /* 0x000fca0000004100 */
[----:B------:R-:W-:Y:S01]  /*1040*/  FADD.FTZ R32, R20, R21 ;  /* 0x0000001514207221 */ /* 0x000fe20000010000 */
[----:B------:R-:W-:Y:S06]  /*1050*/  @P6 BRA `(.L_x_528) ;  /* 0xfffffff800986947 */ /* 0x000fec000383ffff */
.L_x_527:
[----:B------:R-:W-:Y:S05]  /*1060*/  BSYNC.RECONVERGENT B2 ;  /* 0x0000000000027941 */ /* 0x000fea0003800200 */
.L_x_526:
        /* <DEDUP_REMOVED lines=30> */
[----:B------:R-:W-:Y:S02]  /*1250*/  LEA.HI.X R37, R20, UR9, R33, 0x1, P6 ;  /* 0x0000000914257c11 */ /* 0x000fe4000b0f0c21 */
[----:B------:R-:W-:-:S03]  /*1260*/  IADD3 R33, PT, PT, R31, 0x4, RZ ;  /* 0x000000041f217810 */ /* 0x000fc60007ffe0ff */
[----:B------:R1:W5:Y:S02]  /*1270*/  LDG.E.U16 R28, desc[UR6][R36.64] ;  /* 0x00000006241c7981 */ /* 0x000364000c1e1500 */
[----:B------:R-:W-:-:S04]  /*1280*/  IMAD.WIDE.U32 R20, R33, UR4, R22 ;  /* 0x0000000421147c25 */ /* 0x000fc8000f8e0016 */
        /* <DEDUP_REMOVED lines=8> */
[----:B------:R-:W-:Y:S02]  /*1310*/  LEA.HI.X R37, R20, UR9, R21, 0x1, P6 ;  /* 0x0000000914257c11 */ /* 0x000fe4000b0f0c15 */
[----:B------:R-:W-:-:S05]  /*1320*/  IADD3 R21, PT, PT, R31, 0x6, RZ ;  /* 0x000000061f157810 */ /* 0x000fca0007ffe0ff */
        /* <DEDUP_REMOVED lines=11> */
[----:B--2---:R-:W-:-:S05]  /*13e0*/  HADD2.F32 R35, -RZ, R35.H0_H0 ;  /* 0x20000023ff237230 */ /* 0x004fca0000004100 */
[----:B------:R-:W-:Y:S02]  /*13f0*/  FADD.FTZ R35, R32, R35 ;  /* 0x0000002320237221 */ /* 0x000fe40000010000 */
[----:B------:R-:W2:Y:S01]  /*1400*/  LDG.E.U16 R32, desc[UR6][R36.64] ;  /* 0x0000000624207981 */ /* 0x000ea2000c1e1500 */
        /* <DEDUP_REMOVED lines=8> */
[----:B------:R-:W-:Y:S02]  /*1490*/  VIADD R31, R31, 0x8 ;  /* 0x000000081f1f7836 */ /* 0x000fe40000000000 */
[----:B------:R-:W-:Y:S02]  /*14a0*/  HADD2.F32 R23, -RZ, R20.H0_H0 ;  /* 0x20000014ff177230 */ /* 0x000fe40000004100 */
[----:B------:R-:W-:Y:S02]  /*14b0*/  HADD2.F32 R21, -RZ, R24.H0_H0 ;  /* 0x20000018ff157230 */ /* 0x000fe40000004100 */
[----:B--2---:R-:W-:-:S05]  /*14c0*/  HADD2.F32 R33, -RZ, R32.H0_H0 ;  /* 0x20000020ff217230 */ /* 0x004fca0000004100 */
[----:B------:R-:W-:-:S04]  /*14d0*/  FADD.FTZ R22, R22, R33 ;  /* 0x0000002116167221 */ /* 0x000fc80000010000 */
[----:B------:R-:W-:-:S04]  /*14e0*/  FADD.FTZ R22, R22, R23 ;  /* 0x0000001716167221 */ /* 0x000fc80000010000 */
[----:B------:R-:W-:-:S07]  /*14f0*/  FADD.FTZ R32, R22, R21 ;  /* 0x0000001516207221 */ /* 0x000fce0000010000 */
.L_x_532:
[----:B------:R-:W-:Y:S05]  /*1500*/  BSYNC.RECONVERGENT B3 ;  /* 0x0000000000037941 */ /* 0x000fea0003800200 */
.L_x_531:
[----:B------:R-:W-:Y:S05]  /*1510*/  @!P5 BRA `(.L_x_530) ;  /* 0x000000040014d947 */ /* 0x000fea0003800000 */
[----:B------:R-:W-:Y:S01]  /*1520*/  BSSY.RECONVERGENT B3, `(.L_x_533) ;  /* 0x0000026000037945 */ /* 0x000fe20003800200 */
[----:B------:R-:W-:-:S03]  /*1530*/  ISETP.NE.AND P5, PT, R26, RZ, PT ;  /* 0x000000ff1a00720c */ /* 0x000fc60003fa5270 */
[----:B------:R-:W-:Y:S10]  /*1540*/  @!P2 BRA `(.L_x_534) ;  /* 0x00000000008ca947 */ /* 0x000ff40003800000 */
[----:B------:R-:W0:Y:S01]  /*1550*/  LDCU.64 UR4, c[0x0][0x3c0] ;  /* 0x00007800ff0477ac */ /* 0x000e220008000a00 */
[----:B------:R-:W-:Y:S01]  /*1560*/  MOV R28, R14 ;  /* 0x0000000e001c7202 */ /* 0x000fe20000000f00 */
[C---:B------:R-:W-:Y:S01]  /*1570*/  VIADD R33, R31.reuse, 0x3 ;  /* 0x000000031f217836 */ /* 0x040fe20000000000 */
[C---:B------:R-:W-:Y:S01]  /*1580*/  IADD3 R25, PT, PT, R31.reuse, 0x1, RZ ;  /* 0x000000011f197810 */ /* 0x040fe20007ffe0ff */
[----:B------:R-:W1:Y:S02]  /*1590*/  LDCU.64 UR8, c[0x0][0x380] ;  /* 0x00007000ff0877ac */ /* 0x000e640008000a00 */
        /* <DEDUP_REMOVED lines=30> */
.L_x_534:
[----:B------:R-:W-:Y:S05]  /*1780*/  BSYNC.RECONVERGENT B3 ;  /* 0x0000000000037941 */ /* 0x000fea0003800200 */
.L_x_533:
        /* <DEDUP_REMOVED lines=16> */
[----:B------:R-:W-:Y:S01]  /*1890*/  IMAD R25, R25, R21, R15 ;  /* 0x0000001519197224 */ /* 0x000fe200078e020f */
[----:B------:R-:W-:Y:S01]  /*18a0*/  LEA R24, P6, R14, R22, 0x1 ;  /* 0x000000160e187211 */ /* 0x000fe200078c08ff */
[----:B------:R-:W-:-:S03]  /*18b0*/  @P5 VIADD R31, R31, 0x2 ;  /* 0x000000021f1f5836 */ /* 0x000fc60000000000 */
[----:B------:R-:W-:Y:S01]  /*18c0*/  LEA.HI.X R25, R14, R23, R25, 0x1, P6 ;  /* 0x000000170e197211 */ /* 0x000fe200030f0c19 */
[----:B------:R-:W-:-:S04]  /*18d0*/  @P5 IMAD.WIDE.U32 R28, R31, R20, R28 ;  /* 0x000000141f1c5225 */ /* 0x000fc800078e001c */
        /* <DEDUP_REMOVED lines=9> */
.L_x_530:
[----:B------:R-:W-:Y:S05]  /*1970*/  BSYNC.RECONVERGENT B2 ;  /* 0x0000000000027941 */ /* 0x000fea0003800200 */
.L_x_529:
[----:B------:R-:W-:Y:S05]  /*1980*/  @P4 BRA `(.L_x_535) ;  /* 0xfffffff000184947 */ /* 0x000fea000383ffff */
[----:B------:R-:W-:Y:S05]  /*1990*/  BSYNC.RECONVERGENT B0 ;  /* 0x0000000000007941 */ /* 0x000fea0003800200 */
.L_x_525:
[----:B------:R-:W-:Y:S05]  /*19a0*/  @P3 BRA `(.L_x_536) ;  /* 0xffffffec00b43947 */ /* 0x000fea000383ffff */
[----:B------:R-:W-:Y:S05]  /*19b0*/  BSYNC.RECONVERGENT B1 ;  /* 0x0000000000017941 */ /* 0x000fea0003800200 */
.L_x_524:
        /* <DEDUP_REMOVED lines=13> */
[----:B------:R-:W0:Y:S01]  /*1a90*/  MUFU.RCP R3, R2 ;  /* 0x0000000200037308 */ /* 0x000e220000001000 */
[----:B------:R-:W-:Y:S01]  /*1aa0*/  IADD3 R9, PT, PT, R9, R5, RZ ;  /* 0x0000000509097210 */ /* 0x000fe20007ffe0ff */
[C---:B------:R-:W-:Y:S02]  /*1ab0*/  IMAD R5, R6.reuse, UR15, R7 ;  /* 0x0000000f06057c24 */ /* 0x040fe4000f8e0207 */
[----:B------:R-:W-:-:S05]  /*1ac0*/  IMAD.WIDE.U32 R6, R6, UR14, R8 ;  /* 0x0000000e06067c25 */ /* 0x000fca000f8e0008 */
[----:B------:R-:W-:Y:S01]  /*1ad0*/  IADD3 R7, PT, PT, R7, R5, RZ ;  /* 0x0000000507077210 */ /* 0x000fe20007ffe0ff */
[----:B------:R-:W-:-:S04]  /*1ae0*/  IMAD R5, R0, UR12, RZ ;  /* 0x0000000c00057c24 */ /* 0x000fc8000f8e02ff */
[C---:B------:R-:W-:Y:S02]  /*1af0*/  IMAD R9, R4.reuse, UR13, R5 ;  /* 0x0000000d04097c24 */ /* 0x040fe4000f8e0205 */
[----:B------:R-:W-:-:S04]  /*1b00*/  IMAD.WIDE.U32 R4, R4, UR12, R6 ;  /* 0x0000000c04047c25 */ /* 0x000fc8000f8e0006 */
[----:B0-----:R-:W-:Y:S01]  /*1b10*/  FMUL.FTZ R32, R32, R3 ;  /* 0x0000000320207220 */ /* 0x001fe20000410000 */
[----:B------:R-:W-:Y:S02]  /*1b20*/  IADD3 R3, PT, PT, R5, R9, RZ ;  /* 0x0000000905037210 */ /* 0x000fe40007ffe0ff */
[C---:B--2---:R-:W-:Y:S02]  /*1b30*/  LEA R2, P0, R4.reuse, UR4, 0x1 ;  /* 0x0000000404027c11 */ /* 0x044fe4000f8008ff */
[----:B------:R-:W-:Y:S02]  /*1b40*/  F2FP.F16.F32.PACK_AB R32, RZ, R32 ;  /* 0x00000020ff20723e */ /* 0x000fe400000000ff */
[----:B------:R-:W-:-:S05]  /*1b50*/  LEA.HI.X R3, R4, UR5, R3, 0x1, P0 ;  /* 0x0000000504037c11 */ /* 0x000fca00080f0c03 */
[----:B------:R-:W-:Y:S01]  /*1b60*/  STG.E.U16 desc[UR6][R2.64], R32 ;  /* 0x0000002002007986 */ /* 0x000fe2000c101506 */
[----:B------:R-:W-:Y:S05]  /*1b70*/  EXIT ;  /* 0x000000000000794d */ /* 0x000fea0003800000 */
        .weak           $__internal_23_$__cuda_sm20_div_s64
        .type           $__internal_23_$__cuda_sm20_div_s64,@function
        .size           $__internal_23_$__cuda_sm20_div_s64,(.L_x_1034 - $__internal_23_$__cuda_sm20_div_s64)
$__internal_23_$__cuda_sm20_div_s64:
        /* <DEDUP_REMOVED lines=70> */
[----:B------:R-:W-:Y:S06]  /*1fe0*/  RET.REL.NODEC R8 `(_ZN2at6native49_GLOBAL__N__09e94e3a_16_AveragePool3d_cu_a8eae74c29avg_pool3d_cuda_update_outputILi7EN3c104HalfEfEEvNS_27GenericPackedTensorAccessorIKT0_Lm4ENS_16DefaultPtrTraitsElEENS5_IS6_Lm4ES8_lEEiiiiiiiibii) ;  /* 0xffffffe008047950 */ /* 0x000fec0003c3ffff */
.L_x_537:
        /* <DEDUP_REMOVED lines=9> */
.L_x_1034:


//--------------------- .text._ZN2at6native49_GLOBAL__N__09e94e3a_16_AveragePool3d_cu_a8eae74c29avg_pool3d_cuda_update_outputILi6EN3c104HalfEfEEvNS_27GenericPackedTensorAccessorIKT0_Lm4ENS_16DefaultPtrTraitsElEENS5_IS6_Lm4ES8_lEEiiiiiiiibii --------------------------
	.section	.text._ZN2at6native49_GLOBAL__N__09e94e3a_16_AveragePool3d_cu_a8eae74c29avg_pool3d_cuda_update_outputILi6EN3c104HalfEfEEvNS_27GenericPackedTensorAccessorIKT0_Lm4ENS_16DefaultPtrTraitsElEENS5_IS6_Lm4ES8_lEEiiiiiiiibii,"ax",@progbits
	.align	128
.text._ZN2at6native49_GLOBAL__N__09e94e3a_16_AveragePool3d_cu_a8eae74c29avg_pool3d_cuda_update_outputILi6EN3c104HalfEfEEvNS_27GenericPackedTensorAccessorIKT0_Lm4ENS_16DefaultPtrTraitsElEENS5_IS6_Lm4ES8_lEEiiiiiiiibii:
        .type           _ZN2at6native49_GLOBAL__N__09e94e3a_16_AveragePool3d_cu_a8eae74c29avg_pool3d_cuda_update_outputILi6EN3c104HalfEfEEvNS_27GenericPackedTensorAccessorIKT0_Lm4ENS_16DefaultPtrTraitsElEENS5_IS6_Lm4ES8_lEEiiiiiiiibii,@function
        .size           _ZN2at6native49_GLOBAL__N__09e94e3a_16_AveragePool3d_cu_a8eae74c29avg_pool3d_cuda_update_outputILi6EN3c104HalfEfEEvNS_27GenericPackedTensorAccessorIKT0_Lm4ENS_16DefaultPtrTraitsElEENS5_IS6_Lm4ES8_lEEiiiiiiiibii,(.L_x_1036 - _ZN2at6native49_GLOBAL__N__09e94e3a_16_AveragePool3d_cu_a8eae74c29avg_pool3d_cuda_update_outputILi6EN3c104HalfEfEEvNS_27GenericPackedTensorAccessorIKT0_Lm4ENS_16DefaultPtrTraitsElEENS5_IS6_Lm4ES8_lEEiiiiiiiibii)
        .other          _ZN2at6native49_GLOBAL__N__09e94e3a_16_AveragePool3d_cu_a8eae74c29avg_pool3d_cuda_update_outputILi6EN3c104HalfEfEEvNS_27GenericPackedTensorAccessorIKT0_Lm4ENS_16DefaultPtrTraitsElEENS5_IS6_Lm4ES8_lEEiiiiiiiibii,@"STO_CUDA_ENTRY STV_DEFAULT"
_ZN2at6native49_GLOBAL__N__09e94e3a_16_AveragePool3d_cu_a8eae74c29avg_pool3d_cuda_update_outputILi6EN3c104HalfEfEEvNS_27GenericPackedTensorAccessorIKT0_Lm4ENS_16DefaultPtrTraitsElEENS5_IS6_Lm4ES8_lEEiiiiiiiibii:
        /* <DEDUP_REMOVED lines=39> */
.L_x_538:
[----:B------:R-:W-:-:S07]  /*0270*/  MOV R8, 0x290 ;  /* 0x0000029000087802 */ /* 0x000fce0000000f00 */
[----:B------:R-:W-:Y:S05]  /*0280*/  CALL.REL.NOINC `($__internal_24_$__cuda_sm20_div_s64) ;  /* 0x00000018003c7944 */ /* 0x000fea0003c00000 */
[----:B------:R-:W0:Y:S01]  /*0290*/  LDC R5, c[0x0][0x3d8] ;  /* 0x0000f600ff057b82 */ /* 0x000e220000000800 */
[----:B------:R-:W-:-:S05]  /*02a0*/  IADD3 R6, PT, PT, -R4, RZ, RZ ;  /* 0x000000ff04067210 */ /* 0x000fca0007ffe1ff */
[----:B0-----:R-:W-:-:S07]  /*02b0*/  IMAD R6, R6, R5, UR4 ;  /* 0x0000000406067e24 */ /* 0x001fce000f8e0205 */
.L_x_539:
        /* <DEDUP_REMOVED lines=58> */
.L_x_540:
        /* <DEDUP_REMOVED lines=27> */
.L_x_541:
[----:B------:R-:W-:Y:S01]  /*0810*/  LOP3.LUT R27, R26, 0xfffffff0, RZ, 0xc0, !PT ;  /* 0xfffffff01a1b7812 */ /* 0x000fe200078ec0ff */
[----:B------:R-:W-:Y:S01]  /*0820*/  HFMA2 R32, -RZ, RZ, 0, 0 ;  /* 0x00000000ff207431 */ /* 0x000fe200000001ff */
[----:B------:R-:W-:Y:S01]  /*0830*/  BSSY.RECONVERGENT B1, `(.L_x_542) ;  /* 0x0000118000017945 */ /* 0x000fe20003800200 */
[C---:B-1----:R-:W-:Y:S02]  /*0840*/  SHF.L.U64.HI R10, R12.reuse, 0x1, R13 ;  /* 0x000000010c0a7819 */ /* 0x042fe4000001020d */
[----:B------:R-:W-:Y:S01]  /*0850*/  SHF.L.U32 R11, R12, 0x1, RZ ;  /* 0x000000010c0b7819 */ /* 0x000fe200000006ff */
[----:B------:R-:W-:Y:S01]  /*0860*/  IMAD.MOV R27, RZ, RZ, -R27 ;  /* 0x000000ffff1b7224 */ /* 0x000fe200078e0a1b */
[----:B------:R-:W-:-:S07]  /*0870*/  LOP3.LUT R26, R26, 0x3, RZ, 0xc0, !PT ;  /* 0x000000031a1a7812 */ /* 0x000fce00078ec0ff */
.L_x_554:
        /* <DEDUP_REMOVED lines=23> */
.L_x_553:
        /* <DEDUP_REMOVED lines=13> */
.L_x_546:
        /* <DEDUP_REMOVED lines=90> */
.L_x_545:
[----:B------:R-:W-:Y:S05]  /*1060*/  BSYNC.RECONVERGENT B2 ;  /* 0x0000000000027941 */ /* 0x000fea0003800200 */
.L_x_544:
        /* <DEDUP_REMOVED lines=73> */
.L_x_550:
[----:B------:R-:W-:Y:S05]  /*1500*/  BSYNC.RECONVERGENT B3 ;  /* 0x0000000000037941 */ /* 0x000fea0003800200 */
.L_x_549:
        /* <DEDUP_REMOVED lines=39> */
.L_x_552:
[----:B------:R-:W-:Y:S05]  /*1780*/  BSYNC.RECONVERGENT B3 ;  /* 0x0000000000037941 */ /* 0x000fea0003800200 */
.L_x_551:
        /* <DEDUP_REMOVED lines=30> */
.L_x_548:
[----:B------:R-:W-:Y:S05]  /*1970*/  BSYNC.RECONVERGENT B2 ;  /* 0x0000000000027941 */ /* 0x000fea0003800200 */
.L_x_547:
[----:B------:R-:W-:Y:S05]  /*1980*/  @P4 BRA `(.L_x_553) ;  /* 0xfffffff000184947 */ /* 0x000fea000383ffff */
[----:B------:R-:W-:Y:S05]  /*1990*/  BSYNC.RECONVERGENT B0 ;  /* 0x0000000000007941 */ /* 0x000fea0003800200 */
.L_x_543:
[----:B------:R-:W-:Y:S05]  /*19a0*/  @P3 BRA `(.L_x_554) ;  /* 0xffffffec00b43947 */ /* 0x000fea000383ffff */
[----:B------:R-:W-:Y:S05]  /*19b0*/  BSYNC.RECONVERGENT B1 ;  /* 0x0000000000017941 */ /* 0x000fea0003800200 */
.L_x_542:
        /* <DEDUP_REMOVED lines=28> */
        .weak           $__internal_24_$__cuda_sm20_div_s64
        .type           $__internal_24_$__cuda_sm20_div_s64,@function
        .size           $__internal_24_$__cuda_sm20_div_s64,(.L_x_1036 - $__internal_24_$__cuda_sm20_div_s64)
$__internal_24_$__cuda_sm20_div_s64:
        /* <DEDUP_REMOVED lines=70> */
[----:B------:R-:W-:Y:S06]  /*1fe0*/  RET.REL.NODEC R8 `(_ZN2at6native49_GLOBAL__N__09e94e3a_16_AveragePool3d_cu_a8eae74c29avg_pool3d_cuda_update_outputILi6EN3c104HalfEfEEvNS_27GenericPackedTensorAccessorIKT0_Lm4ENS_16DefaultPtrTraitsElEENS5_IS6_Lm4ES8_lEEiiiiiiiibii) ;  /* 0xffffffe008047950 */ /* 0x000fec0003c3ffff */
.L_x_555:
        /* <DEDUP_REMOVED lines=9> */
.L_x_1036:


//--------------------- .text._ZN2at6native49_GLOBAL__N__09e94e3a_16_AveragePool3d_cu_a8eae74c29avg_pool3d_cuda_update_outputILi5EN3c104HalfEfEEvNS_27GenericPackedTensorAccessorIKT0_Lm4ENS_16DefaultPtrTraitsElEENS5_IS6_Lm4ES8_lEEiiiiiiiibii --------------------------
	.section	.text._ZN2at6native49_GLOBAL__N__09e94e3a_16_AveragePool3d_cu_a8eae74c29avg_pool3d_cuda_update_outputILi5EN3c104HalfEfEEvNS_27GenericPackedTensorAccessorIKT0_Lm4ENS_16DefaultPtrTraitsElEENS5_IS6_Lm4ES8_lEEiiiiiiiibii,"ax",@progbits
	.align	128
.text._ZN2at6native49_GLOBAL__N__09e94e3a_16_AveragePool3d_cu_a8eae74c29avg_pool3d_cuda_update_outputILi5EN3c104HalfEfEEvNS_27GenericPackedTensorAccessorIKT0_Lm4ENS_16DefaultPtrTraitsElEENS5_IS6_Lm4ES8_lEEiiiiiiiibii:
        .type           _ZN2at6native49_GLOBAL__N__09e94e3a_16_AveragePool3d_cu_a8eae74c29avg_pool3d_cuda_update_outputILi5EN3c104HalfEfEEvNS_27GenericPackedTensorAccessorIKT0_Lm4ENS_16DefaultPtrTraitsElEENS5_IS6_Lm4ES8_lEEiiiiiiiibii,@function
        .size           _ZN2at6native49_GLOBAL__N__09e94e3a_16_AveragePool3d_cu_a8eae74c29avg_pool3d_cuda_update_outputILi5EN3c104HalfEfEEvNS_27GenericPackedTensorAccessorIKT0_Lm4ENS_16DefaultPtrTraitsElEENS5_IS6_Lm4ES8_lEEiiiiiiiibii,(.L_x_1038 - _ZN2at6native49_GLOBAL__N__09e94e3a_16_AveragePool3d_cu_a8eae74c29avg_pool3d_cuda_update_outputILi5EN3c104HalfEfEEvNS_27GenericPackedTensorAccessorIKT0_Lm4ENS_16DefaultPtrTraitsElEENS5_IS6_Lm4ES8_lEEiiiiiiiibii)
        .other          _ZN2at6native49_GLOBAL__N__09e94e3a_16_AveragePool3d_cu_a8eae74c29avg_pool3d_cuda_update_outputILi5EN3c104HalfEfEEvNS_27GenericPackedTensorAccessorIKT0_Lm4ENS_16DefaultPtrTraitsElEENS5_IS6_Lm4ES8_lEEiiiiiiiibii,@"STO_CUDA_ENTRY STV_DEFAULT"
_ZN2at6native49_GLOBAL__N__09e94e3a_16_AveragePool3d_cu_a8eae74c29avg_pool3d_cuda_update_outputILi5EN3c104HalfEfEEvNS_27GenericPackedTensorAccessorIKT0_Lm4ENS_16DefaultPtrTraitsElEENS5_IS6_Lm4ES8_lEEiiiiiiiibii:
        /* <DEDUP_REMOVED lines=39> */
.L_x_556:
[----:B------:R-:W-:-:S07]  /*0270*/  MOV R8, 0x290 ;  /* 0x0000029000087802 */ /* 0x000fce0000000f00 */
[----:B------:R-:W-:Y:S05]  /*0280*/  CALL.REL.NOINC `($__internal_25_$__cuda_sm20_div_s64) ;  /* 0x00000018003c7944 */ /* 0x000fea0003c00000 */
[----:B------:R-:W0:Y:S01]  /*0290*/  LDC R5, c[0x0][0x3d8] ;  /* 0x0000f600ff057b82 */ /* 0x000e220000000800 */
[----:B------:R-:W-:-:S05]  /*02a0*/  IADD3 R6, PT, PT, -R4, RZ, RZ ;  /* 0x000000ff04067210 */ /* 0x000fca0007ffe1ff */
[----:B0-----:R-:W-:-:S07]  /*02b0*/  IMAD R6, R6, R5, UR4 ;  /* 0x0000000406067e24 */ /* 0x001fce000f8e0205 */
.L_x_557:
        /* <DEDUP_REMOVED lines=58> */
.L_x_558:
        /* <DEDUP_REMOVED lines=27> */
.L_x_559:
[----:B------:R-:W-:Y:S01]  /*0810*/  LOP3.LUT R27, R26, 0xfffffff0, RZ, 0xc0, !PT ;  /* 0xfffffff01a1b7812 */ /* 0x000fe200078ec0ff */
[----:B------:R-:W-:Y:S01]  /*0820*/  HFMA2 R32, -RZ, RZ, 0, 0 ;  /* 0x00000000ff207431 */ /* 0x000fe200000001ff */
[----:B------:R-:W-:Y:S01]  /*0830*/  BSSY.RECONVERGENT B1, `(.L_x_560) ;  /* 0x0000118000017945 */ /* 0x000fe20003800200 */
[C---:B-1----:R-:W-:Y:S02]  /*0840*/  SHF.L.U64.HI R10, R12.reuse, 0x1, R13 ;  /* 0x000000010c0a7819 */ /* 0x042fe4000001020d */
[----:B------:R-:W-:Y:S01]  /*0850*/  SHF.L.U32 R11, R12, 0x1, RZ ;  /* 0x000000010c0b7819 */ /* 0x000fe200000006ff */
[----:B------:R-:W-:Y:S01]  /*0860*/  IMAD.MOV R27, RZ, RZ, -R27 ;  /* 0x000000ffff1b7224 */ /* 0x000fe200078e0a1b */
[----:B------:R-:W-:-:S07]  /*0870*/  LOP3.LUT R26, R26, 0x3, RZ, 0xc0, !PT ;  /* 0x000000031a1a7812 */ /* 0x000fce00078ec0ff */
.L_x_572:
        /* <DEDUP_REMOVED lines=23> */
.L_x_571:
        /* <DEDUP_REMOVED lines=13> */
.L_x_564:
        /* <DEDUP_REMOVED lines=90> */
.L_x_563:
[----:B------:R-:W-:Y:S05]  /*1060*/  BSYNC.RECONVERGENT B2 ;  /* 0x0000000000027941 */ /* 0x000fea0003800200 */
.L_x_562:
        /* <DEDUP_REMOVED lines=73> */
.L_x_568:
[----:B------:R-:W-:Y:S05]  /*1500*/  BSYNC.RECONVERGENT B3 ;  /* 0x0000000000037941 */ /* 0x000fea0003800200 */
.L_x_567:
        /* <DEDUP_REMOVED lines=39> */
.L_x_570:
[----:B------:R-:W-:Y:S05]  /*1780*/  BSYNC.RECONVERGENT B3 ;  /* 0x0000000000037941 */ /* 0x000fea0003800200 */
.L_x_569:
        /* <DEDUP_REMOVED lines=30> */
.L_x_566:
[----:B------:R-:W-:Y:S05]  /*1970*/  BSYNC.RECONVERGENT B2 ;  /* 0x0000000000027941 */ /* 0x000fea0003800200 */
.L_x_565:
[----:B------:R-:W-:Y:S05]  /*1980*/  @P4 BRA `(.L_x_571) ;  /* 0xfffffff000184947 */ /* 0x000fea000383ffff */
[----:B------:R-:W-:Y:S05]  /*1990*/  BSYNC.RECONVERGENT B0 ;  /* 0x0000000000007941 */ /* 0x000fea0003800200 */
.L_x_561:
[----:B------:R-:W-:Y:S05]  /*19a0*/  @P3 BRA `(.L_x_572) ;  /* 0xffffffec00b43947 */ /* 0x000fea000383ffff */
[----:B------:R-:W-:Y:S05]  /*19b0*/  BSYNC.RECONVERGENT B1 ;  /* 0x0000000000017941 */ /* 0x000fea0003800200 */
.L_x_560:
        /* <DEDUP_REMOVED lines=28> */
        .weak           $__internal_25_$__cuda_sm20_div_s64
        .type           $__internal_25_$__cuda_sm20_div_s64,@function
        .size           $__internal_25_$__cuda_sm20_div_s64,(.L_x_1038 - $__internal_25_$__cuda_sm20_div_s64)
$__internal_25_$__cuda_sm20_div_s64:
        /* <DEDUP_REMOVED lines=70> */
[----:B------:R-:W-:Y:S06]  /*1fe0*/  RET.REL.NODEC R8 `(_ZN2at6native49_GLOBAL__N__09e94e3a_16_AveragePool3d_cu_a8eae74c29avg_pool3d_cuda_update_outputILi5EN3c104HalfEfEEvNS_27GenericPackedTensorAccessorIKT0_Lm4ENS_16DefaultPtrTraitsElEENS5_IS6_Lm4ES8_lEEiiiiiiiibii) ;  /* 0xffffffe008047950 */ /* 0x000fec0003c3ffff */
.L_x_573:
        /* <DEDUP_REMOVED lines=9> */
.L_x_1038:


//--------------------- .text._ZN2at6native49_GLOBAL__N__09e94e3a_16_AveragePool3d_cu_a8eae74c29avg_pool3d_cuda_update_outputILi4EN3c104HalfEfEEvNS_27GenericPackedTensorAccessorIKT0_Lm4ENS_16DefaultPtrTraitsElEENS5_IS6_Lm4ES8_lEEiiiiiiiibii --------------------------
	.section	.text._ZN2at6native49_GLOBAL__N__09e94e3a_16_AveragePool3d_cu_a8eae74c29avg_pool3d_cuda_update_outputILi4EN3c104HalfEfEEvNS_27GenericPackedTensorAccessorIKT0_Lm4ENS_16DefaultPtrTraitsElEENS5_IS6_Lm4ES8_lEEiiiiiiiibii,"ax",@progbits
	.align	128
.text._ZN2at6native49_GLOBAL__N__09e94e3a_16_AveragePool3d_cu_a8eae74c29avg_pool3d_cuda_update_outputILi4EN3c104HalfEfEEvNS_27GenericPackedTensorAccessorIKT0_Lm4ENS_16DefaultPtrTraitsElEENS5_IS6_Lm4ES8_lEEiiiiiiiibii:
        .type           _ZN2at6native49_GLOBAL__N__09e94e3a_16_AveragePool3d_cu_a8eae74c29avg_pool3d_cuda_update_outputILi4EN3c104HalfEfEEvNS_27GenericPackedTensorAccessorIKT0_Lm4ENS_16DefaultPtrTraitsElEENS5_IS6_Lm4ES8_lEEiiiiiiiibii,@function
        .size           _ZN2at6native49_GLOBAL__N__09e94e3a_16_AveragePool3d_cu_a8eae74c29avg_pool3d_cuda_update_outputILi4EN3c104HalfEfEEvNS_27GenericPackedTensorAccessorIKT0_Lm4ENS_16DefaultPtrTraitsElEENS5_IS6_Lm4ES8_lEEiiiiiiiibii,(.L_x_1040 - _ZN2at6native49_GLOBAL__N__09e94e3a_16_AveragePool3d_cu_a8eae74c29avg_pool3d_cuda_update_outputILi4EN3c104HalfEfEEvNS_27GenericPackedTensorAccessorIKT0_Lm4ENS_16DefaultPtrTraitsElEENS5_IS6_Lm4ES8_lEEiiiiiiiibii)
        .other          _ZN2at6native49_GLOBAL__N__09e94e3a_16_AveragePool3d_cu_a8eae74c29avg_pool3d_cuda_update_outputILi4EN3c104HalfEfEEvNS_27GenericPackedTensorAccessorIKT0_Lm4ENS_16DefaultPtrTraitsElEENS5_IS6_Lm4ES8_lEEiiiiiiiibii,@"STO_CUDA_ENTRY STV_DEFAULT"
_ZN2at6native49_GLOBAL__N__09e94e3a_16_AveragePool3d_cu_a8eae74c29avg_pool3d_cuda_update_outputILi4EN3c104HalfEfEEvNS_27GenericPackedTensorAccessorIKT0_Lm4ENS_16DefaultPtrTraitsElEENS5_IS6_Lm4ES8_lEEiiiiiiiibii:
        /* <DEDUP_REMOVED lines=39> */
.L_x_574:
[----:B------:R-:W-:-:S07]  /*0270*/  MOV R8, 0x290 ;  /* 0x0000029000087802 */ /* 0x000fce0000000f00 */
[----:B------:R-:W-:Y:S05]  /*0280*/  CALL.REL.NOINC `($__internal_26_$__cuda_sm20_div_s64) ;  /* 0x00000018003c7944 */ /* 0x000fea0003c00000 */
[----:B------:R-:W0:Y:S01]  /*0290*/  LDC R5, c[0x0][0x3d8] ;  /* 0x0000f600ff057b82 */ /* 0x000e220000000800 */
[----:B------:R-:W-:-:S05]  /*02a0*/  IADD3 R6, PT, PT, -R4, RZ, RZ ;  /* 0x000000ff04067210 */ /* 0x000fca0007ffe1ff */
[----:B0-----:R-:W-:-:S07]  /*02b0*/  IMAD R6, R6, R5, UR4 ;  /* 0x0000000406067e24 */ /* 0x001fce000f8e0205 */
.L_x_575:
        /* <DEDUP_REMOVED lines=58> */
.L_x_576:
        /* <DEDUP_REMOVED lines=27> */
.L_x_577:
[----:B------:R-:W-:Y:S01]  /*0810*/  LOP3.LUT R27, R26, 0xfffffff0, RZ, 0xc0, !PT ;  /* 0xfffffff01a1b7812 */ /* 0x000fe200078ec0ff */
[----:B------:R-:W-:Y:S01]  /*0820*/  HFMA2 R32, -RZ, RZ, 0, 0 ;  /* 0x00000000ff207431 */ /* 0x000fe200000001ff */
[----:B------:R-:W-:Y:S01]  /*0830*/  BSSY.RECONVERGENT B1, `(.L_x_578) ;  /* 0x0000118000017945 */ /* 0x000fe20003800200 */
[C---:B-1----:R-:W-:Y:S02]  /*0840*/  SHF.L.U64.HI R10, R12.reuse, 0x1, R13 ;  /* 0x000000010c0a7819 */ /* 0x042fe4000001020d */
[----:B------:R-:W-:Y:S01]  /*0850*/  SHF.L.U32 R11, R12, 0x1, RZ ;  /* 0x000000010c0b7819 */ /* 0x000fe200000006ff */
[----:B------:R-:W-:Y:S01]  /*0860*/  IMAD.MOV R27, RZ, RZ, -R27 ;  /* 0x000000ffff1b7224 */ /* 0x000fe200078e0a1b */
[----:B------:R-:W-:-:S07]  /*0870*/  LOP3.LUT R26, R26, 0x3, RZ, 0xc0, !PT ;  /* 0x000000031a1a7812 */ /* 0x000fce00078ec0ff */
.L_x_590:
        /* <DEDUP_REMOVED lines=23> */
.L_x_589:
        /* <DEDUP_REMOVED lines=13> */
.L_x_582:
        /* <DEDUP_REMOVED lines=90> */
.L_x_581:
[----:B------:R-:W-:Y:S05]  /*1060*/  BSYNC.RECONVERGENT B2 ;  /* 0x0000000000027941 */ /* 0x000fea0003800200 */
.L_x_580:
        /* <DEDUP_REMOVED lines=73> */
.L_x_586:
[----:B------:R-:W-:Y:S05]  /*1500*/  BSYNC.RECONVERGENT B3 ;  /* 0x0000000000037941 */ /* 0x000fea0003800200 */
.L_x_585:
        /* <DEDUP_REMOVED lines=39> */
.L_x_588:
[----:B------:R-:W-:Y:S05]  /*1780*/  BSYNC.RECONVERGENT B3 ;  /* 0x0000000000037941 */ /* 0x000fea0003800200 */
.L_x_587:
        /* <DEDUP_REMOVED lines=30> */
.L_x_584:
[----:B------:R-:W-:Y:S05]  /*1970*/  BSYNC.RECONVERGENT B2 ;  /* 0x0000000000027941 */ /* 0x000fea0003800200 */
.L_x_583:
[----:B------:R-:W-:Y:S05]  /*1980*/  @P4 BRA `(.L_x_589) ;  /* 0xfffffff000184947 */ /* 0x000fea000383ffff */
[----:B------:R-:W-:Y:S05]  /*1990*/  BSYNC.RECONVERGENT B0 ;  /* 0x0000000000007941 */ /* 0x000fea0003800200 */
.L_x_579:
[----:B------:R-:W-:Y:S05]  /*19a0*/  @P3 BRA `(.L_x_590) ;  /* 0xffffffec00b43947 */ /* 0x000fea000383ffff */
[----:B------:R-:W-:Y:S05]  /*19b0*/  BSYNC.RECONVERGENT B1 ;  /* 0x0000000000017941 */ /* 0x000fea0003800200 */
.L_x_578:
        /* <DEDUP_REMOVED lines=28> */
        .weak           $__internal_26_$__cuda_sm20_div_s64
        .type           $__internal_26_$__cuda_sm20_div_s64,@function
        .size           $__internal_26_$__cuda_sm20_div_s64,(.L_x_1040 - $__internal_26_$__cuda_sm20_div_s64)
$__internal_26_$__cuda_sm20_div_s64:
        /* <DEDUP_REMOVED lines=70> */
[----:B------:R-:W-:Y:S06]  /*1fe0*/  RET.REL.NODEC R8 `(_ZN2at6native49_GLOBAL__N__09e94e3a_16_AveragePool3d_cu_a8eae74c29avg_pool3d_cuda_update_outputILi4EN3c104HalfEfEEvNS_27GenericPackedTensorAccessorIKT0_Lm4ENS_16DefaultPtrTraitsElEENS5_IS6_Lm4ES8_lEEiiiiiiiibii) ;  /* 0xffffffe008047950 */ /* 0x000fec0003c3ffff */
.L_x_591:
        /* <DEDUP_REMOVED lines=9> */
.L_x_1040:


//--------------------- .text._ZN2at6native49_GLOBAL__N__09e94e3a_16_AveragePool3d_cu_a8eae74c29avg_pool3d_cuda_update_outputILi3EN3c104HalfEfEEvNS_27GenericPackedTensorAccessorIKT0_Lm4ENS_16DefaultPtrTraitsElEENS5_IS6_Lm4ES8_lEEiiiiiiiibii --------------------------
	.section	.text._ZN2at6native49_GLOBAL__N__09e94e3a_16_AveragePool3d_cu_a8eae74c29avg_pool3d_cuda_update_outputILi3EN3c104HalfEfEEvNS_27GenericPackedTensorAccessorIKT0_Lm4ENS_16DefaultPtrTraitsElEENS5_IS6_Lm4ES8_lEEiiiiiiiibii,"ax",@progbits
	.align	128
.text._ZN2at6native49_GLOBAL__N__09e94e3a_16_AveragePool3d_cu_a8eae74c29avg_pool3d_cuda_update_outputILi3EN3c104HalfEfEEvNS_27GenericPackedTensorAccessorIKT0_Lm4ENS_16DefaultPtrTraitsElEENS5_IS6_Lm4ES8_lEEiiiiiiiibii:
        .type           _ZN2at6native49_GLOBAL__N__09e94e3a_16_AveragePool3d_cu_a8eae74c29avg_pool3d_cuda_update_outputILi3EN3c104HalfEfEEvNS_27GenericPackedTensorAccessorIKT0_Lm4ENS_16DefaultPtrTraitsElEENS5_IS6_Lm4ES8_lEEiiiiiiiibii,@function
        .size           _ZN2at6native49_GLOBAL__N__09e94e3a_16_AveragePool3d_cu_a8eae74c29avg_pool3d_cuda_update_outputILi3EN3c104HalfEfEEvNS_27GenericPackedTensorAccessorIKT0_Lm4ENS_16DefaultPtrTraitsElEENS5_IS6_Lm4ES8_lEEiiiiiiiibii,(.L_x_1042 - _ZN2at6native49_GLOBAL__N__09e94e3a_16_AveragePool3d_cu_a8eae74c29avg_pool3d_cuda_update_outputILi3EN3c104HalfEfEEvNS_27GenericPackedTensorAccessorIKT0_Lm4ENS_16DefaultPtrTraitsElEENS5_IS6_Lm4ES8_lEEiiiiiiiibii)
        .other          _ZN2at6native49_GLOBAL__N__09e94e3a_16_AveragePool3d_cu_a8eae74c29avg_pool3d_cuda_update_outputILi3EN3c104HalfEfEEvNS_27GenericPackedTensorAccessorIKT0_Lm4ENS_16DefaultPtrTraitsElEENS5_IS6_Lm4ES8_lEEiiiiiiiibii,@"STO_CUDA_ENTRY STV_DEFAULT"
_ZN2at6native49_GLOBAL__N__09e94e3a_16_AveragePool3d_cu_a8eae74c29avg_pool3d_cuda_update_outputILi3EN3c104HalfEfEEvNS_27GenericPackedTensorAccessorIKT0_Lm4ENS_16DefaultPtrTraitsElEENS5_IS6_Lm4ES8_lEEiiiiiiiibii:
        /* <DEDUP_REMOVED lines=39> */
.L_x_592:
[----:B------:R-:W-:-:S07]  /*0270*/  MOV R8, 0x290 ;  /* 0x0000029000087802 */ /* 0x000fce0000000f00 */
[----:B------:R-:W-:Y:S05]  /*0280*/  CALL.REL.NOINC `($__internal_27_$__cuda_sm20_div_s64) ;  /* 0x00000018003c7944 */ /* 0x000fea0003c00000 */
[----:B------:R-:W0:Y:S01]  /*0290*/  LDC R5, c[0x0][0x3d8] ;  /* 0x0000f600ff057b82 */ /* 0x000e220000000800 */
[----:B------:R-:W-:-:S05]  /*02a0*/  IADD3 R6, PT, PT, -R4, RZ, RZ ;  /* 0x000000ff04067210 */ /* 0x000fca0007ffe1ff */
[----:B0-----:R-:W-:-:S07]  /*02b0*/  IMAD R6, R6, R5, UR4 ;  /* 0x0000000406067e24 */ /* 0x001fce000f8e0205 */
.L_x_593:
        /* <DEDUP_REMOVED lines=58> */
.L_x_594:
        /* <DEDUP_REMOVED lines=27> */
.L_x_595:
[----:B------:R-:W-:Y:S01]  /*0810*/  LOP3.LUT R27, R26, 0xfffffff0, RZ, 0xc0, !PT ;  /* 0xfffffff01a1b7812 */ /* 0x000fe200078ec0ff */
[----:B------:R-:W-:Y:S01]  /*0820*/  HFMA2 R32, -RZ, RZ, 0, 0 ;  /* 0x00000000ff207431 */ /* 0x000fe200000001ff */
[----:B------:R-:W-:Y:S01]  /*0830*/  BSSY.RECONVERGENT B1, `(.L_x_596) ;  /* 0x0000118000017945 */ /* 0x000fe20003800200 */
[C---:B-1----:R-:W-:Y:S02]  /*0840*/  SHF.L.U64.HI R10, R12.reuse, 0x1, R13 ;  /* 0x000000010c0a7819 */ /* 0x042fe4000001020d */
[----:B------:R-:W-:Y:S01]  /*0850*/  SHF.L.U32 R11, R12, 0x1, RZ ;  /* 0x000000010c0b7819 */ /* 0x000fe200000006ff */
[----:B------:R-:W-:Y:S01]  /*0860*/  IMAD.MOV R27, RZ, RZ, -R27 ;  /* 0x000000ffff1b7224 */ /* 0x000fe200078e0a1b */
[----:B------:R-:W-:-:S07]  /*0870*/  LOP3.LUT R26, R26, 0x3, RZ, 0xc0, !PT ;  /* 0x000000031a1a7812 */ /* 0x000fce00078ec0ff */
.L_x_608:
        /* <DEDUP_REMOVED lines=23> */
.L_x_607:
        /* <DEDUP_REMOVED lines=13> */
.L_x_600:
        /* <DEDUP_REMOVED lines=90> */
.L_x_599:
[----:B------:R-:W-:Y:S05]  /*1060*/  BSYNC.RECONVERGENT B2 ;  /* 0x0000000000027941 */ /* 0x000fea0003800200 */
.L_x_598:
        /* <DEDUP_REMOVED lines=73> */
.L_x_604:
[----:B------:R-:W-:Y:S05]  /*1500*/  BSYNC.RECONVERGENT B3 ;  /* 0x0000000000037941 */ /* 0x000fea0003800200 */
.L_x_603:
        /* <DEDUP_REMOVED lines=39> */
.L_x_606:
[----:B------:R-:W-:Y:S05]  /*1780*/  BSYNC.RECONVERGENT B3 ;  /* 0x0000000000037941 */ /* 0x000fea0003800200 */
.L_x_605:
        /* <DEDUP_REMOVED lines=30> */
.L_x_602:
[----:B------:R-:W-:Y:S05]  /*1970*/  BSYNC.RECONVERGENT B2 ;  /* 0x0000000000027941 */ /* 0x000fea0003800200 */
.L_x_601:
[----:B------:R-:W-:Y:S05]  /*1980*/  @P4 BRA `(.L_x_607) ;  /* 0xfffffff000184947 */ /* 0x000fea000383ffff */
[----:B------:R-:W-:Y:S05]  /*1990*/  BSYNC.RECONVERGENT B0 ;  /* 0x0000000000007941 */ /* 0x000fea0003800200 */
.L_x_597:
[----:B------:R-:W-:Y:S05]  /*19a0*/  @P3 BRA `(.L_x_608) ;  /* 0xffffffec00b43947 */ /* 0x000fea000383ffff */
[----:B------:R-:W-:Y:S05]  /*19b0*/  BSYNC.RECONVERGENT B1 ;  /* 0x0000000000017941 */ /* 0x000fea0003800200 */
.L_x_596:
        /* <DEDUP_REMOVED lines=28> */
        .weak           $__internal_27_$__cuda_sm20_div_s64
        .type           $__internal_27_$__cuda_sm20_div_s64,@function
        .size           $__internal_27_$__cuda_sm20_div_s64,(.L_x_1042 - $__internal_27_$__cuda_sm20_div_s64)
$__internal_27_$__cuda_sm20_div_s64:
        /* <DEDUP_REMOVED lines=70> */
[----:B------:R-:W-:Y:S06]  /*1fe0*/  RET.REL.NODEC R8 `(_ZN2at6native49_GLOBAL__N__09e94e3a_16_AveragePool3d_cu_a8eae74c29avg_pool3d_cuda_update_outputILi3EN3c104HalfEfEEvNS_27GenericPackedTensorAccessorIKT0_Lm4ENS_16DefaultPtrTraitsElEENS5_IS6_Lm4ES8_lEEiiiiiiiibii) ;  /* 0xffffffe008047950 */ /* 0x000fec0003c3ffff */
.L_x_609:
        /* <DEDUP_REMOVED lines=9> */
.L_x_1042:


//--------------------- .text._ZN2at6native49_GLOBAL__N__09e94e3a_16_AveragePool3d_cu_a8eae74c29avg_pool3d_cuda_update_outputILi2EN3c104HalfEfEEvNS_27GenericPackedTensorAccessorIKT0_Lm4ENS_16DefaultPtrTraitsElEENS5_IS6_Lm4ES8_lEEiiiiiiiibii --------------------------
	.section	.text._ZN2at6native49_GLOBAL__N__09e94e3a_16_AveragePool3d_cu_a8eae74c29avg_pool3d_cuda_update_outputILi2EN3c104HalfEfEEvNS_27GenericPackedTensorAccessorIKT0_Lm4ENS_16DefaultPtrTraitsElEENS5_IS6_Lm4ES8_lEEiiiiiiiibii,"ax",@progbits
	.align	128
.text._ZN2at6native49_GLOBAL__N__09e94e3a_16_AveragePool3d_cu_a8eae74c29avg_pool3d_cuda_update_outputILi2EN3c104HalfEfEEvNS_27GenericPackedTensorAccessorIKT0_Lm4ENS_16DefaultPtrTraitsElEENS5_IS6_Lm4ES8_lEEiiiiiiiibii:
        .type           _ZN2at6native49_GLOBAL__N__09e94e3a_16_AveragePool3d_cu_a8eae74c29avg_pool3d_cuda_update_outputILi2EN3c104HalfEfEEvNS_27GenericPackedTensorAccessorIKT0_Lm4ENS_16DefaultPtrTraitsElEENS5_IS6_Lm4ES8_lEEiiiiiiiibii,@function
        .size           _ZN2at6native49_GLOBAL__N__09e94e3a_16_AveragePool3d_cu_a8eae74c29avg_pool3d_cuda_update_outputILi2EN3c104HalfEfEEvNS_27GenericPackedTensorAccessorIKT0_Lm4ENS_16DefaultPtrTraitsElEENS5_IS6_Lm4ES8_lEEiiiiiiiibii,(.L_x_1044 - _ZN2at6native49_GLOBAL__N__09e94e3a_16_AveragePool3d_cu_a8eae74c29avg_pool3d_cuda_update_outputILi2EN3c104HalfEfEEvNS_27GenericPackedTensorAccessorIKT0_Lm4ENS_16DefaultPtrTraitsElEENS5_IS6_Lm4ES8_lEEiiiiiiiibii)
        .other          _ZN2at6native49_GLOBAL__N__09e94e3a_16_AveragePool3d_cu_a8eae74c29avg_pool3d_cuda_update_outputILi2EN3c104HalfEfEEvNS_27GenericPackedTensorAccessorIKT0_Lm4ENS_16DefaultPtrTraitsElEENS5_IS6_Lm4ES8_lEEiiiiiiiibii,@"STO_CUDA_ENTRY STV_DEFAULT"
_ZN2at6native49_GLOBAL__N__09e94e3a_16_AveragePool3d_cu_a8eae74c29avg_pool3d_cuda_update_outputILi2EN3c104HalfEfEEvNS_27GenericPackedTensorAccessorIKT0_Lm4ENS_16DefaultPtrTraitsElEENS5_IS6_Lm4ES8_lEEiiiiiiiibii:
        /* <DEDUP_REMOVED lines=39> */
.L_x_610:
[----:B------:R-:W-:-:S07]  /*0270*/  MOV R8, 0x290 ;  /* 0x0000029000087802 */ /* 0x000fce0000000f00 */
[----:B------:R-:W-:Y:S05]  /*0280*/  CALL.REL.NOINC `($__internal_28_$__cuda_sm20_div_s64) ;  /* 0x00000018003c7944 */ /* 0x000fea0003c00000 */
[----:B------:R-:W0:Y:S01]  /*0290*/  LDC R5, c[0x0][0x3d8] ;  /* 0x0000f600ff057b82 */ /* 0x000e220000000800 */
[----:B------:R-:W-:-:S05]  /*02a0*/  IADD3 R6, PT, PT, -R4, RZ, RZ ;  /* 0x000000ff04067210 */ /* 0x000fca0007ffe1ff */
[----:B0-----:R-:W-:-:S07]  /*02b0*/  IMAD R6, R6, R5, UR4 ;  /* 0x0000000406067e24 */ /* 0x001fce000f8e0205 */
.L_x_611:
        /* <DEDUP_REMOVED lines=58> */
.L_x_612:
        /* <DEDUP_REMOVED lines=27> */
.L_x_613:
[----:B------:R-:W-:Y:S01]  /*0810*/  LOP3.LUT R27, R26, 0xfffffff0, RZ, 0xc0, !PT ;  /* 0xfffffff01a1b7812 */ /* 0x000fe200078ec0ff */
[----:B------:R-:W-:Y:S01]  /*0820*/  HFMA2 R32, -RZ, RZ, 0, 0 ;  /* 0x00000000ff207431 */ /* 0x000fe200000001ff */
[----:B------:R-:W-:Y:S01]  /*0830*/  BSSY.RECONVERGENT B1, `(.L_x_614) ;  /* 0x0000118000017945 */ /* 0x000fe20003800200 */
[C---:B-1----:R-:W-:Y:S02]  /*0840*/  SHF.L.U64.HI R10, R12.reuse, 0x1, R13 ;  /* 0x000000010c0a7819 */ /* 0x042fe4000001020d */
[----:B------:R-:W-:Y:S01]  /*0850*/  SHF.L.U32 R11, R12, 0x1, RZ ;  /* 0x000000010c0b7819 */ /* 0x000fe200000006ff */
[----:B------:R-:W-:Y:S01]  /*0860*/  IMAD.MOV R27, RZ, RZ, -R27 ;  /* 0x000000ffff1b7224 */ /* 0x000fe200078e0a1b */
[----:B------:R-:W-:-:S07]  /*0870*/  LOP3.LUT R26, R26, 0x3, RZ, 0xc0, !PT ;  /* 0x000000031a1a7812 */ /* 0x000fce00078ec0ff */
.L_x_626:
        /* <DEDUP_REMOVED lines=23> */
.L_x_625:
        /* <DEDUP_REMOVED lines=13> */
.L_x_618:
        /* <DEDUP_REMOVED lines=90> */
.L_x_617:
[----:B------:R-:W-:Y:S05]  /*1060*/  BSYNC.RECONVERGENT B2 ;  /* 0x0000000000027941 */ /* 0x000fea0003800200 */
.L_x_616:
        /* <DEDUP_REMOVED lines=73> */
.L_x_622:
[----:B------:R-:W-:Y:S05]  /*1500*/  BSYNC.RECONVERGENT B3 ;  /* 0x0000000000037941 */ /* 0x000fea0003800200 */
.L_x_621:
        /* <DEDUP_REMOVED lines=39> */
.L_x_624:
[----:B------:R-:W-:Y:S05]  /*1780*/  BSYNC.RECONVERGENT B3 ;  /* 0x0000000000037941 */ /* 0x000fea0003800200 */
.L_x_623:
        /* <DEDUP_REMOVED lines=30> */
.L_x_620:
[----:B------:R-:W-:Y:S05]  /*1970*/  BSYNC.RECONVERGENT B2 ;  /* 0x0000000000027941 */ /* 0x000fea0003800200 */
.L_x_619:
[----:B------:R-:W-:Y:S05]  /*1980*/  @P4 BRA `(.L_x_625) ;  /* 0xfffffff000184947 */ /* 0x000fea000383ffff */
[----:B------:R-:W-:Y:S05]  /*1990*/  BSYNC.RECONVERGENT B0 ;  /* 0x0000000000007941 */ /* 0x000fea0003800200 */
.L_x_615:
[----:B------:R-:W-:Y:S05]  /*19a0*/  @P3 BRA `(.L_x_626) ;  /* 0xffffffec00b43947 */ /* 0x000fea000383ffff */
[----:B------:R-:W-:Y:S05]  /*19b0*/  BSYNC.RECONVERGENT B1 ;  /* 0x0000000000017941 */ /* 0x000fea0003800200 */
.L_x_614:
        /* <DEDUP_REMOVED lines=28> */
        .weak           $__internal_28_$__cuda_sm20_div_s64
        .type           $__internal_28_$__cuda_sm20_div_s64,@function
        .size           $__internal_28_$__cuda_sm20_div_s64,(.L_x_1044 - $__internal_28_$__cuda_sm20_div_s64)
$__internal_28_$__cuda_sm20_div_s64:
        /* <DEDUP_REMOVED lines=70> */
[----:B------:R-:W-:Y:S06]  /*1fe0*/  RET.REL.NODEC R8 `(_ZN2at6native49_GLOBAL__N__09e94e3a_16_AveragePool3d_cu_a8eae74c29avg_pool3d_cuda_update_outputILi2EN3c104HalfEfEEvNS_27GenericPackedTensorAccessorIKT0_Lm4ENS_16DefaultPtrTraitsElEENS5_IS6_Lm4ES8_lEEiiiiiiiibii) ;  /* 0xffffffe008047950 */ /* 0x000fec0003c3ffff */
.L_x_627:
        /* <DEDUP_REMOVED lines=9> */
.L_x_1044:


//--------------------- .text._ZN2at6native49_GLOBAL__N__09e94e3a_16_AveragePool3d_cu_a8eae74c29avg_pool3d_cuda_update_outputILi1EN3c104HalfEfEEvNS_27GenericPackedTensorAccessorIKT0_Lm4ENS_16DefaultPtrTraitsElEENS5_IS6_Lm4ES8_lEEiiiiiiiibii --------------------------
	.section	.text._ZN2at6native49_GLOBAL__N__09e94e3a_16_AveragePool3d_cu_a8eae74c29avg_pool3d_cuda_update_outputILi1EN3c104HalfEfEEvNS_27GenericPackedTensorAccessorIKT0_Lm4ENS_16DefaultPtrTraitsElEENS5_IS6_Lm4ES8_lEEiiiiiiiibii,"ax",@progbits
	.align	128
.text._ZN2at6native49_GLOBAL__N__09e94e3a_16_AveragePool3d_cu_a8eae74c29avg_pool3d_cuda_update_outputILi1EN3c104HalfEfEEvNS_27GenericPackedTensorAccessorIKT0_Lm4ENS_16DefaultPtrTraitsElEENS5_IS6_Lm4ES8_lEEiiiiiiiibii:
        .type           _ZN2at6native49_GLOBAL__N__09e94e3a_16_AveragePool3d_cu_a8eae74c29avg_pool3d_cuda_update_outputILi1EN3c104HalfEfEEvNS_27GenericPackedTensorAccessorIKT0_Lm4ENS_16DefaultPtrTraitsElEENS5_IS6_Lm4ES8_lEEiiiiiiiibii,@function
        .size           _ZN2at6native49_GLOBAL__N__09e94e3a_16_AveragePool3d_cu_a8eae74c29avg_pool3d_cuda_update_outputILi1EN3c104HalfEfEEvNS_27GenericPackedTensorAccessorIKT0_Lm4ENS_16DefaultPtrTraitsElEENS5_IS6_Lm4ES8_lEEiiiiiiiibii,(.L_x_1046 - _ZN2at6native49_GLOBAL__N__09e94e3a_16_AveragePool3d_cu_a8eae74c29avg_pool3d_cuda_update_outputILi1EN3c104HalfEfEEvNS_27GenericPackedTensorAccessorIKT0_Lm4ENS_16DefaultPtrTraitsElEENS5_IS6_Lm4ES8_lEEiiiiiiiibii)
        .other          _ZN2at6native49_GLOBAL__N__09e94e3a_16_AveragePool3d_cu_a8eae74c29avg_pool3d_cuda_update_outputILi1EN3c104HalfEfEEvNS_27GenericPackedTensorAccessorIKT0_Lm4ENS_16DefaultPtrTraitsElEENS5_IS6_Lm4ES8_lEEiiiiiiiibii,@"STO_CUDA_ENTRY STV_DEFAULT"
_ZN2at6native49_GLOBAL__N__09e94e3a_16_AveragePool3d_cu_a8eae74c29avg_pool3d_cuda_update_outputILi1EN3c104HalfEfEEvNS_27GenericPackedTensorAccessorIKT0_Lm4ENS_16DefaultPtrTraitsElEENS5_IS6_Lm4ES8_lEEiiiiiiiibii:
        /* <DEDUP_REMOVED lines=39> */
.L_x_628:
[----:B------:R-:W-:-:S07]  /*0270*/  MOV R8, 0x290 ;  /* 0x0000029000087802 */ /* 0x000fce0000000f00 */
[----:B------:R-:W-:Y:S05]  /*0280*/  CALL.REL.NOINC `($__internal_29_$__cuda_sm20_div_s64) ;  /* 0x00000018003c7944 */ /* 0x000fea0003c00000 */
[----:B------:R-:W0:Y:S01]  /*0290*/  LDC R5, c[0x0][0x3d8] ;  /* 0x0000f600ff057b82 */ /* 0x000e220000000800 */
[----:B------:R-:W-:-:S05]  /*02a0*/  IADD3 R6, PT, PT, -R4, RZ, RZ ;  /* 0x000000ff04067210 */ /* 0x000fca0007ffe1ff */
[----:B0-----:R-:W-:-:S07]  /*02b0*/  IMAD R6, R6, R5, UR4 ;  /* 0x0000000406067e24 */ /* 0x001fce000f8e0205 */
.L_x_629:
        /* <DEDUP_REMOVED lines=58> */
.L_x_630:
        /* <DEDUP_REMOVED lines=27> */
.L_x_631:
[----:B------:R-:W-:Y:S01]  /*0810*/  LOP3.LUT R27, R26, 0xfffffff0, RZ, 0xc0, !PT ;  /* 0xfffffff01a1b7812 */ /* 0x000fe200078ec0ff */
[----:B------:R-:W-:Y:S01]  /*0820*/  HFMA2 R32, -RZ, RZ, 0, 0 ;  /* 0x00000000ff207431 */ /* 0x000fe200000001ff */
[----:B------:R-:W-:Y:S01]  /*0830*/  BSSY.RECONVERGENT B1, `(.L_x_632) ;  /* 0x0000118000017945 */ /* 0x000fe20003800200 */
[C---:B-1----:R-:W-:Y:S02]  /*0840*/  SHF.L.U64.HI R10, R12.reuse, 0x1, R13 ;  /* 0x000000010c0a7819 */ /* 0x042fe4000001020d */
[----:B------:R-:W-:Y:S01]  /*0850*/  SHF.L.U32 R11, R12, 0x1, RZ ;  /* 0x000000010c0b7819 */ /* 0x000fe200000006ff */
[----:B------:R-:W-:Y:S01]  /*0860*/  IMAD.MOV R27, RZ, RZ, -R27 ;  /* 0x000000ffff1b7224 */ /* 0x000fe200078e0a1b */
[----:B------:R-:W-:-:S07]  /*0870*/  LOP3.LUT R26, R26, 0x3, RZ, 0xc0, !PT ;  /* 0x000000031a1a7812 */ /* 0x000fce00078ec0ff */
.L_x_644:
        /* <DEDUP_REMOVED lines=23> */
.L_x_643:
        /* <DEDUP_REMOVED lines=13> */
.L_x_636:
        /* <DEDUP_REMOVED lines=90> */
.L_x_635:
[----:B------:R-:W-:Y:S05]  /*1060*/  BSYNC.RECONVERGENT B2 ;  /* 0x0000000000027941 */ /* 0x000fea0003800200 */
.L_x_634:
        /* <DEDUP_REMOVED lines=73> */
.L_x_640:
[----:B------:R-:W-:Y:S05]  /*1500*/  BSYNC.RECONVERGENT B3 ;  /* 0x0000000000037941 */ /* 0x000fea0003800200 */
.L_x_639:
        /* <DEDUP_REMOVED lines=39> */
.L_x_642:
[----:B------:R-:W-:Y:S05]  /*1780*/  BSYNC.RECONVERGENT B3 ;  /* 0x0000000000037941 */ /* 0x000fea0003800200 */
.L_x_641:
        /* <DEDUP_REMOVED lines=30> */
.L_x_638:
[----:B------:R-:W-:Y:S05]  /*1970*/  BSYNC.RECONVERGENT B2 ;  /* 0x0000000000027941 */ /* 0x000fea0003800200 */
.L_x_637:
[----:B------:R-:W-:Y:S05]  /*1980*/  @P4 BRA `(.L_x_643) ;  /* 0xfffffff000184947 */ /* 0x000fea000383ffff */
[----:B------:R-:W-:Y:S05]  /*1990*/  BSYNC.RECONVERGENT B0 ;  /* 0x0000000000007941 */ /* 0x000fea0003800200 */
.L_x_633:
[----:B------:R-:W-:Y:S05]  /*19a0*/  @P3 BRA `(.L_x_644) ;  /* 0xffffffec00b43947 */ /* 0x000fea000383ffff */
[----:B------:R-:W-:Y:S05]  /*19b0*/  BSYNC.RECONVERGENT B1 ;  /* 0x0000000000017941 */ /* 0x000fea0003800200 */
.L_x_632:
        /* <DEDUP_REMOVED lines=28> */
        .weak           $__internal_29_$__cuda_sm20_div_s64
        .type           $__internal_29_$__cuda_sm20_div_s64,@function
        .size           $__internal_29_$__cuda_sm20_div_s64,(.L_x_1046 - $__internal_29_$__cuda_sm20_div_s64)
$__internal_29_$__cuda_sm20_div_s64:
        /* <DEDUP_REMOVED lines=70> */
[----:B------:R-:W-:Y:S06]  /*1fe0*/  RET.REL.NODEC R8 `(_ZN2at6native49_GLOBAL__N__09e94e3a_16_AveragePool3d_cu_a8eae74c29avg_pool3d_cuda_update_outputILi1EN3c104HalfEfEEvNS_27GenericPackedTensorAccessorIKT0_Lm4ENS_16DefaultPtrTraitsElEENS5_IS6_Lm4ES8_lEEiiiiiiiibii) ;  /* 0xffffffe008047950 */ /* 0x000fec0003c3ffff */
.L_x_645:
        /* <DEDUP_REMOVED lines=9> */
.L_x_1046:


//--------------------- .text._ZN2at6native49_GLOBAL__N__09e94e3a_16_AveragePool3d_cu_a8eae74c29avg_pool3d_cuda_update_outputIffEEvNS_27GenericPackedTensorAccessorIKT_Lm4ENS_16DefaultPtrTraitsElEENS3_IS4_Lm4ES6_lEEiiiiiiiiibii --------------------------
	.section	.text._ZN2at6native49_GLOBAL__N__09e94e3a_16_AveragePool3d_cu_a8eae74c29avg_pool3d_cuda_update_outputIffEEvNS_27GenericPackedTensorAccessorIKT_Lm4ENS_16DefaultPtrTraitsElEENS3_IS4_Lm4ES6_lEEiiiiiiiiibii,"ax",@progbits
	.align	128
.text._ZN2at6native49_GLOBAL__N__09e94e3a_16_AveragePool3d_cu_a8eae74c29avg_pool3d_cuda_update_outputIffEEvNS_27GenericPackedTensorAccessorIKT_Lm4ENS_16DefaultPtrTraitsElEENS3_IS4_Lm4ES6_lEEiiiiiiiiibii:
        .type           _ZN2at6native49_GLOBAL__N__09e94e3a_16_AveragePool3d_cu_a8eae74c29avg_pool3d_cuda_update_outputIffEEvNS_27GenericPackedTensorAccessorIKT_Lm4ENS_16DefaultPtrTraitsElEENS3_IS4_Lm4ES6_lEEiiiiiiiiibii,@function
        .size           _ZN2at6native49_GLOBAL__N__09e94e3a_16_AveragePool3d_cu_a8eae74c29avg_pool3d_cuda_update_outputIffEEvNS_27GenericPackedTensorAccessorIKT_Lm4ENS_16DefaultPtrTraitsElEENS3_IS4_Lm4ES6_lEEiiiiiiiiibii,(.L_x_1048 - _ZN2at6native49_GLOBAL__N__09e94e3a_16_AveragePool3d_cu_a8eae74c29avg_pool3d_cuda_update_outputIffEEvNS_27GenericPackedTensorAccessorIKT_Lm4ENS_16DefaultPtrTraitsElEENS3_IS4_Lm4ES6_lEEiiiiiiiiibii)
        .other          _ZN2at6native49_GLOBAL__N__09e94e3a_16_AveragePool3d_cu_a8eae74c29avg_pool3d_cuda_update_outputIffEEvNS_27GenericPackedTensorAccessorIKT_Lm4ENS_16DefaultPtrTraitsElEENS3_IS4_Lm4ES6_lEEiiiiiiiiibii,@"STO_CUDA_ENTRY STV_DEFAULT"
_ZN2at6native49_GLOBAL__N__09e94e3a_16_AveragePool3d_cu_a8eae74c29avg_pool3d_cuda_update_outputIffEEvNS_27GenericPackedTensorAccessorIKT_Lm4ENS_16DefaultPtrTraitsElEENS3_IS4_Lm4ES6_lEEiiiiiiiiibii:
        /* <DEDUP_REMOVED lines=39> */
.L_x_646:
[----:B------:R-:W-:-:S07]  /*0270*/  MOV R8, 0x290 ;  /* 0x0000029000087802 */ /* 0x000fce0000000f00 */
[----:B------:R-:W-:Y:S05]  /*0280*/  CALL.REL.NOINC `($__internal_30_$__cuda_sm20_div_s64) ;  /* 0x0000001400c87944 */ /* 0x000fea0003c00000 */
[----:B------:R-:W0:Y:S01]  /*0290*/  LDC R6, c[0x0][0x3d8] ;  /* 0x0000f600ff067b82 */ /* 0x000e220000000800 */
[----:B------:R-:W-:-:S04]  /*02a0*/  IMAD.MOV R5, RZ, RZ, -R4 ;  /* 0x000000ffff057224 */ /* 0x000fc800078e0a04 */
[----:B0-----:R-:W-:-:S07]  /*02b0*/  IMAD R5, R5, R6, UR4 ;  /* 0x0000000405057e24 */ /* 0x001fce000f8e0206 */
.L_x_647:
        /* <DEDUP_REMOVED lines=57> */
[----:B------:R-:W-:Y:S01]  /*0650*/  STG.E desc[UR6][R2.64], RZ ;  /* 0x000000ff02007986 */ /* 0x000fe2000c101906 */
[----:B------:R-:W-:Y:S05]  /*0660*/  EXIT ;  /* 0x000000000000794d */ /* 0x000fea0003800000 */
.L_x_648:
        /* <DEDUP_REMOVED lines=27> */
.L_x_649:
[----:B------:R-:W-:Y:S01]  /*0820*/  LOP3.LUT R15, R14, 0xfffffff0, RZ, 0xc0, !PT ;  /* 0xfffffff00e0f7812 */ /* 0x000fe200078ec0ff */
[----:B------:R-:W-:Y:S01]  /*0830*/  HFMA2 R34, -RZ, RZ, 0, 0 ;  /* 0x00000000ff227431 */ /* 0x000fe200000001ff */
[----:B------:R-:W-:Y:S01]  /*0840*/  BSSY.RECONVERGENT B1, `(.L_x_650) ;  /* 0x00000fb000017945 */ /* 0x000fe20003800200 */
[C---:B-1----:R-:W-:Y:S01]  /*0850*/  SHF.L.U64.HI R10, R12.reuse, 0x2, R13 ;  /* 0x000000020c0a7819 */ /* 0x042fe2000001020d */
[----:B------:R-:W-:Y:S01]  /*0860*/  IMAD.SHL.U32 R11, R12, 0x4, RZ ;  /* 0x000000040c0b7824 */ /* 0x000fe200078e00ff */
[----:B------:R-:W-:Y:S01]  /*0870*/  LOP3.LUT R12, R14, 0x3, RZ, 0xc0, !PT ;  /* 0x000000030e0c7812 */ /* 0x000fe200078ec0ff */
[----:B------:R-:W-:-:S07]  /*0880*/  IMAD.MOV R13, RZ, RZ, -R15 ;  /* 0x000000ffff0d7224 */ /* 0x000fce00078e0a0f */
.L_x_662:
        /* <DEDUP_REMOVED lines=23> */
.L_x_661:
        /* <DEDUP_REMOVED lines=14> */
.L_x_654:
        /* <DEDUP_REMOVED lines=8> */
[----:B------:R0:W2:Y:S02]  /*0b60*/  LDG.E R29, desc[UR6][R20.64] ;  /* 0x00000006141d7981 */ /* 0x0000a4000c1e1900 */
[----:B0-----:R-:W-:-:S05]  /*0b70*/  IADD3 R20, P6, PT, R20, R11, RZ ;  /* 0x0000000b14147210 */ /* 0x001fca0007fde0ff */
[----:B------:R-:W-:Y:S01]  /*0b80*/  IMAD.X R21, R21, 0x1, R10, P6 ;  /* 0x0000000115157824 */ /* 0x000fe200030e060a */
[----:B------:R-:W-:-:S04]  /*0b90*/  IADD3 R22, P6, PT, R20, R11, RZ ;  /* 0x0000000b14167210 */ /* 0x000fc80007fde0ff */
[----:B------:R0:W3:Y:S01]  /*0ba0*/  LDG.E R24, desc[UR6][R20.64] ;  /* 0x0000000614187981 */ /* 0x0000e2000c1e1900 */
[----:B------:R-:W-:-:S05]  /*0bb0*/  IADD3.X R23, PT, PT, R21, R10, RZ, P6, !PT ;  /* 0x0000000a15177210 */ /* 0x000fca00037fe4ff */
[----:B------:R1:W4:Y:S01]  /*0bc0*/  LDG.E R30, desc[UR6][R22.64] ;  /* 0x00000006161e7981 */ /* 0x000322000c1e1900 */
[----:B0-----:R-:W-:-:S05]  /*0bd0*/  IADD3 R20, P6, PT, R22, R11, RZ ;  /* 0x0000000b16147210 */ /* 0x001fca0007fde0ff */
[----:B------:R-:W-:Y:S01]  /*0be0*/  IMAD.X R21, R23, 0x1, R10, P6 ;  /* 0x0000000117157824 */ /* 0x000fe200030e060a */
[----:B-1----:R-:W-:-:S04]  /*0bf0*/  IADD3 R22, P6, PT, R20, R11, RZ ;  /* 0x0000000b14167210 */ /* 0x002fc80007fde0ff */
[----:B------:R0:W5:Y:S01]  /*0c00*/  LDG.E R31, desc[UR6][R20.64] ;  /* 0x00000006141f7981 */ /* 0x000162000c1e1900 */
[----:B------:R-:W-:-:S05]  /*0c10*/  IADD3.X R23, PT, PT, R21, R10, RZ, P6, !PT ;  /* 0x0000000a15177210 */ /* 0x000fca00037fe4ff */
[----:B------:R1:W5:Y:S01]  /*0c20*/  LDG.E R32, desc[UR6][R22.64] ;  /* 0x0000000616207981 */ /* 0x000362000c1e1900 */
[----:B0-----:R-:W-:-:S05]  /*0c30*/  IADD3 R20, P6, PT, R22, R11, RZ ;  /* 0x0000000b16147210 */ /* 0x001fca0007fde0ff */
[----:B------:R-:W-:Y:S01]  /*0c40*/  IMAD.X R21, R23, 0x1, R10, P6 ;  /* 0x0000000117157824 */ /* 0x000fe200030e060a */
[----:B-1----:R-:W-:-:S04]  /*0c50*/  IADD3 R22, P6, PT, R20, R11, RZ ;  /* 0x0000000b14167210 */ /* 0x002fc80007fde0ff */
[----:B------:R0:W5:Y:S01]  /*0c60*/  LDG.E R33, desc[UR6][R20.64] ;  /* 0x0000000614217981 */ /* 0x000162000c1e1900 */
[----:B------:R-:W-:Y:S02]  /*0c70*/  IADD3.X R23, PT, PT, R21, R10, RZ, P6, !PT ;  /* 0x0000000a15177210 */ /* 0x000fe400037fe4ff */
[----:B0-----:R-:W-:-:S03]  /*0c80*/  IADD3 R20, P6, PT, R22, R11, RZ ;  /* 0x0000000b16147210 */ /* 0x001fc60007fde0ff */
[----:B------:R-:W5:Y:S02]  /*0c90*/  LDG.E R22, desc[UR6][R22.64] ;  /* 0x0000000616167981 */ /* 0x000f64000c1e1900 */
[----:B------:R-:W-:-:S05]  /*0ca0*/  IMAD.X R21, R23, 0x1, R10, P6 ;  /* 0x0000000117157824 */ /* 0x000fca00030e060a */
[----:B------:R0:W5:Y:S02]  /*0cb0*/  LDG.E R23, desc[UR6][R20.64] ;  /* 0x0000000614177981 */ /* 0x000164000c1e1900 */
[----:B0-----:R-:W-:-:S04]  /*0cc0*/  IADD3 R20, P6, PT, R20, R11, RZ ;  /* 0x0000000b14147210 */ /* 0x001fc80007fde0ff */
[----:B------:R-:W-:Y:S01]  /*0cd0*/  IADD3.X R21, PT, PT, R21, R10, RZ, P6, !PT ;  /* 0x0000000a15157210 */ /* 0x000fe200037fe4ff */
[----:B--2---:R-:W-:Y:S01]  /*0ce0*/  FADD.FTZ R29, R29, R34 ;  /* 0x000000221d1d7221 */ /* 0x004fe20000010000 */
[----:B------:R-:W-:-:S05]  /*0cf0*/  IADD3 R34, P6, PT, R20, R11, RZ ;  /* 0x0000000b14227210 */ /* 0x000fca0007fde0ff */
[----:B------:R-:W-:Y:S02]  /*0d00*/  IMAD.X R35, R21, 0x1, R10, P6 ;  /* 0x0000000115237824 */ /* 0x000fe400030e060a */
[----:B---3--:R-:W-:Y:S02]  /*0d10*/  FADD.FTZ R29, R29, R24 ;  /* 0x000000181d1d7221 */ /* 0x008fe40000010000 */
[----:B------:R0:W2:Y:S02]  /*0d20*/  LDG.E R24, desc[UR6][R20.64] ;  /* 0x0000000614187981 */ /* 0x0000a4000c1e1900 */
[----:B----4-:R-:W-:Y:S02]  /*0d30*/  FADD.FTZ R30, R29, R30 ;  /* 0x0000001e1d1e7221 */ /* 0x010fe40000010000 */
[----:B------:R-:W3:Y:S01]  /*0d40*/  LDG.E R29, desc[UR6][R34.64] ;  /* 0x00000006221d7981 */ /* 0x000ee2000c1e1900 */
[----:B0-----:R-:W-:-:S04]  /*0d50*/  IADD3 R20, P6, PT, R34, R11, RZ ;  /* 0x0000000b22147210 */ /* 0x001fc80007fde0ff */
[----:B------:R-:W-:Y:S01]  /*0d60*/  IADD3.X R21, PT, PT, R35, R10, RZ, P6, !PT ;  /* 0x0000000a23157210 */ /* 0x000fe200037fe4ff */
[----:B-----5:R-:W-:Y:S01]  /*0d70*/  FADD.FTZ R31, R30, R31 ;  /* 0x0000001f1e1f7221 */ /* 0x020fe20000010000 */
[----:B------:R-:W-:-:S03]  /*0d80*/  IADD3 R30, P6, PT, R20, R11, RZ ;  /* 0x0000000b141e7210 */ /* 0x000fc60007fde0ff */
[----:B------:R-:W-:Y:S02]  /*0d90*/  FADD.FTZ R36, R31, R32 ;  /* 0x000000201f247221 */ /* 0x000fe40000010000 */
[----:B------:R-:W-:Y:S01]  /*0da0*/  IMAD.X R31, R21, 0x1, R10, P6 ;  /* 0x00000001151f7824 */ /* 0x000fe200030e060a */
[----:B------:R0:W4:Y:S02]  /*0db0*/  LDG.E R32, desc[UR6][R20.64] ;  /* 0x0000000614207981 */ /* 0x000124000c1e1900 */
[----:B0-----:R-:W-:Y:S01]  /*0dc0*/  IADD3 R20, P6, PT, R30, R11, RZ ;  /* 0x0000000b1e147210 */ /* 0x001fe20007fde0ff */
[----:B------:R-:W-:Y:S02]  /*0dd0*/  FADD.FTZ R37, R36, R33 ;  /* 0x0000002124257221 */ /* 0x000fe40000010000 */
[----:B------:R0:W5:Y:S01]  /*0de0*/  LDG.E R33, desc[UR6][R30.64] ;  /* 0x000000061e217981 */ /* 0x000162000c1e1900 */
[----:B------:R-:W-:-:S05]  /*0df0*/  IADD3.X R21, PT, PT, R31, R10, RZ, P6, !PT ;  /* 0x0000000a1f157210 */ /* 0x000fca00037fe4ff */
[----:B------:R1:W5:Y:S01]  /*0e00*/  LDG.E R34, desc[UR6][R20.64] ;  /* 0x0000000614227981 */ /* 0x000362000c1e1900 */
[----:B0-----:R-:W-:Y:S01]  /*0e10*/  IADD3 R30, P6, PT, R20, R11, RZ ;  /* 0x0000000b141e7210 */ /* 0x001fe20007fde0ff */
[----:B------:R-:W-:-:S04]  /*0e20*/  FADD.FTZ R22, R37, R22 ;  /* 0x0000001625167221 */ /* 0x000fc80000010000 */
[----:B------:R-:W-:Y:S01]  /*0e30*/  IMAD.X R31, R21, 0x1, R10, P6 ;  /* 0x00000001151f7824 */ /* 0x000fe200030e060a */
[----:B-1----:R-:W-:Y:S01]  /*0e40*/  IADD3 R20, P6, PT, R30, R11, RZ ;  /* 0x0000000b1e147210 */ /* 0x002fe20007fde0ff */
[----:B------:R-:W-:-:S03]  /*0e50*/  FADD.FTZ R37, R22, R23 ;  /* 0x0000001716257221 */ /* 0x000fc60000010000 */
[----:B------:R-:W-:Y:S01]  /*0e60*/  IADD3.X R21, PT, PT, R31, R10, RZ, P6, !PT ;  /* 0x0000000a1f157210 */ /* 0x000fe200037fe4ff */
[----:B------:R-:W5:Y:S01]  /*0e70*/  LDG.E R35, desc[UR6][R30.64] ;  /* 0x000000061e237981 */ /* 0x000f62000c1e1900 */
[----:B------:R-:W-:-:S03]  /*0e80*/  IADD3 R22, P6, PT, R20, R11, RZ ;  /* 0x0000000b14167210 */ /* 0x000fc60007fde0ff */
[----:B------:R-:W5:Y:S02]  /*0e90*/  LDG.E R36, desc[UR6][R20.64] ;  /* 0x0000000614247981 */ /* 0x000f64000c1e1900 */
[----:B------:R-:W-:-:S05]  /*0ea0*/  IMAD.X R23, R21, 0x1, R10, P6 ;  /* 0x0000000115177824 */ /* 0x000fca00030e060a */
[----:B------:R-:W5:Y:S01]  /*0eb0*/  LDG.E R22, desc[UR6][R22.64] ;  /* 0x0000000616167981 */ /* 0x000f62000c1e1900 */
[----:B------:R-:W-:-:S04]  /*0ec0*/  IADD3 R25, PT, PT, R25, 0x10, RZ ;  /* 0x0000001019197810 */ /* 0x000fc80007ffe0ff */
[----:B------:R-:W-:Y:S01]  /*0ed0*/  ISETP.NE.AND P6, PT, R25, RZ, PT ;  /* 0x000000ff1900720c */ /* 0x000fe20003fc5270 */
[----:B------:R-:W-:Y:S02]  /*0ee0*/  VIADD R28, R28, 0x10 ;  /* 0x000000101c1c7836 */ /* 0x000fe40000000000 */
[----:B--2---:R-:W-:-:S04]  /*0ef0*/  FADD.FTZ R24, R37, R24 ;  /* 0x0000001825187221 */ /* 0x004fc80000010000 */
[----:B---3--:R-:W-:-:S04]  /*0f00*/  FADD.FTZ R29, R24, R29 ;  /* 0x0000001d181d7221 */ /* 0x008fc80000010000 */
[----:B----4-:R-:W-:-:S04]  /*0f10*/  FADD.FTZ R32, R29, R32 ;  /* 0x000000201d207221 */ /* 0x010fc80000010000 */
[----:B-----5:R-:W-:-:S04]  /*0f20*/  FADD.FTZ R33, R32, R33 ;  /* 0x0000002120217221 */ /* 0x020fc80000010000 */
[----:B------:R-:W-:-:S04]  /*0f30*/  FADD.FTZ R34, R33, R34 ;  /* 0x0000002221227221 */ /* 0x000fc80000010000 */
[----:B------:R-:W-:-:S04]  /*0f40*/  FADD.FTZ R35, R34, R35 ;  /* 0x0000002322237221 */ /* 0x000fc80000010000 */
[----:B------:R-:W-:-:S04]  /*0f50*/  FADD.FTZ R35, R35, R36 ;  /* 0x0000002423237221 */ /* 0x000fc80000010000 */
[----:B------:R-:W-:Y:S01]  /*0f60*/  FADD.FTZ R34, R35, R22 ;  /* 0x0000001623227221 */ /* 0x000fe20000010000 */
[----:B------:R-:W-:Y:S06]  /*0f70*/  @P6 BRA `(.L_x_654) ;  /* 0xfffffff800d86947 */ /* 0x000fec000383ffff */
.L_x_653:
[----:B------:R-:W-:Y:S05]  /*0f80*/  BSYNC.RECONVERGENT B2 ;  /* 0x0000000000027941 */ /* 0x000fea0003800200 */
.L_x_652:
        /* <DEDUP_REMOVED lines=14> */
[----:B------:R0:W2:Y:S01]  /*1070*/  LDG.E R35, desc[UR6][R20.64] ;  /* 0x0000000614237981 */ /* 0x0000a2000c1e1900 */
[----:B------:R-:W-:Y:S02]  /*1080*/  VIADD R29, R28, 0x2 ;  /* 0x000000021c1d7836 */ /* 0x000fe40000000000 */
[----:B0-----:R-:W-:-:S04]  /*1090*/  IMAD.WIDE.U32 R20, R25, UR4, R22 ;  /* 0x0000000419147c25 */ /* 0x001fc8000f8e0016 */
[----:B------:R-:W-:Y:S01]  /*10a0*/  IMAD R25, R25, UR5, R21 ;  /* 0x0000000519197c24 */ /* 0x000fe2000f8e0215 */
[----:B------:R-:W-:-:S04]  /*10b0*/  LEA R32, P6, R20, UR8, 0x2 ;  /* 0x0000000814207c11 */ /* 0x000fc8000f8c10ff */
[----:B------:R-:W-:Y:S01]  /*10c0*/  LEA.HI.X R33, R20, UR9, R25, 0x2, P6 ;  /* 0x0000000914217c11 */ /* 0x000fe2000b0f1419 */
[----:B------:R-:W-:-:S04]  /*10d0*/  IMAD.WIDE.U32 R24, R29, UR4, R22 ;  /* 0x000000041d187c25 */ /* 0x000fc8000f8e0016 */
[----:B------:R-:W-:Y:S01]  /*10e0*/  IMAD R25, R29, UR5, R25 ;  /* 0x000000051d197c24 */ /* 0x000fe2000f8e0219 */
[----:B------:R-:W-:Y:S02]  /*10f0*/  IADD3 R29, PT, PT, R28, 0x3, RZ ;  /* 0x000000031c1d7810 */ /* 0x000fe40007ffe0ff */
[----:B------:R-:W-:-:S04]  /*1100*/  LEA R20, P6, R24, UR8, 0x2 ;  /* 0x0000000818147c11 */ /* 0x000fc8000f8c10ff */
[----:B------:R-:W-:Y:S01]  /*1110*/  LEA.HI.X R21, R24, UR9, R25, 0x2, P6 ;  /* 0x0000000918157c11 */ /* 0x000fe2000b0f1419 */
[----:B------:R-:W-:-:S04]  /*1120*/  IMAD.WIDE.U32 R24, R29, UR4, R22 ;  /* 0x000000041d187c25 */ /* 0x000fc8000f8e0016 */
[----:B------:R-:W-:Y:S01]  /*1130*/  IMAD R29, R29, UR5, R25 ;  /* 0x000000051d1d7c24 */ /* 0x000fe2000f8e0219 */
[----:B------:R-:W-:Y:S01]  /*1140*/  LEA R30, P6, R24, UR8, 0x2 ;  /* 0x00000008181e7c11 */ /* 0x000fe2000f8c10ff */
[----:B------:R-:W-:-:S03]  /*1150*/  VIADD R37, R28, 0x4 ;  /* 0x000000041c257836 */ /* 0x000fc60000000000 */
[----:B------:R-:W-:Y:S01]  /*1160*/  LEA.HI.X R31, R24, UR9, R29, 0x2, P6 ;  /* 0x00000009181f7c11 */ /* 0x000fe2000b0f141d */
[C---:B------:R-:W-:Y:S01]  /*1170*/  IMAD.WIDE.U32 R24, R37.reuse, UR4, R22 ;  /* 0x0000000425187c25 */ /* 0x040fe2000f8e0016 */
[----:B------:R-:W3:Y:S03]  /*1180*/  LDG.E R29, desc[UR6][R32.64] ;  /* 0x00000006201d7981 */ /* 0x000ee6000c1e1900 */
[----:B------:R-:W-:Y:S01]  /*1190*/  IMAD R37, R37, UR5, R25 ;  /* 0x0000000525257c24 */ /* 0x000fe2000f8e0219 */
[----:B------:R0:W4:Y:S04]  /*11a0*/  LDG.E R33, desc[UR6][R20.64] ;  /* 0x0000000614217981 */ /* 0x000128000c1e1900 */
[----:B------:R-:W5:Y:S01]  /*11b0*/  LDG.E R32, desc[UR6][R30.64] ;  /* 0x000000061e207981 */ /* 0x000f62000c1e1900 */
[----:B0-----:R-:W-:-:S04]  /*11c0*/  LEA R20, P6, R24, UR8, 0x2 ;  /* 0x0000000818147c11 */ /* 0x001fc8000f8c10ff */
[----:B------:R-:W-:Y:S02]  /*11d0*/  LEA.HI.X R21, R24, UR9, R37, 0x2, P6 ;  /* 0x0000000918157c11 */ /* 0x000fe4000b0f1425 */
[----:B------:R-:W-:-:S03]  /*11e0*/  IADD3 R37, PT, PT, R28, 0x5, RZ ;  /* 0x000000051c257810 */ /* 0x000fc60007ffe0ff */
[----:B------:R0:W5:Y:S02]  /*11f0*/  LDG.E R31, desc[UR6][R20.64] ;  /* 0x00000006141f7981 */ /* 0x000164000c1e1900 */
[----:B------:R-:W-:-:S04]  /*1200*/  IMAD.WIDE.U32 R24, R37, UR4, R22 ;  /* 0x0000000425187c25 */ /* 0x000fc8000f8e0016 */
[----:B------:R-:W-:Y:S01]  /*1210*/  IMAD R37, R37, UR5, R25 ;  /* 0x0000000525257c24 */ /* 0x000fe2000f8e0219 */
[----:B0-----:R-:W-:-:S04]  /*1220*/  LEA R20, P6, R24, UR8, 0x2 ;  /* 0x0000000818147c11 */ /* 0x001fc8000f8c10ff */
[----:B------:R-:W-:Y:S01]  /*1230*/  LEA.HI.X R21, R24, UR9, R37, 0x2, P6 ;  /* 0x0000000918157c11 */ /* 0x000fe2000b0f1425 */
[----:B------:R-:W-:-:S04]  /*1240*/  VIADD R37, R28, 0x6 ;  /* 0x000000061c257836 */ /* 0x000fc80000000000 */
[C---:B------:R-:W-:Y:S01]  /*1250*/  IMAD.WIDE.U32 R24, R37.reuse, UR4, R22 ;  /* 0x0000000425187c25 */ /* 0x040fe2000f8e0016 */
[----:B------:R0:W5:Y:S03]  /*1260*/  LDG.E R30, desc[UR6][R20.64] ;  /* 0x00000006141e7981 */ /* 0x000166000c1e1900 */
[----:B------:R-:W-:Y:S01]  /*1270*/  IMAD R37, R37, UR5, R25 ;  /* 0x0000000525257c24 */ /* 0x000fe2000f8e0219 */
[----:B------:R-:W-:-:S05]  /*1280*/  IADD3 R25, PT, PT, R28, 0x7, RZ ;  /* 0x000000071c197810 */ /* 0x000fca0007ffe0ff */
[----:B------:R-:W-:Y:S01]  /*1290*/  IMAD.WIDE.U32 R22, R25, UR4, R22 ;  /* 0x0000000419167c25 */ /* 0x000fe2000f8e0016 */
[----:B0-----:R-:W-:-:S03]  /*12a0*/  LEA R20, P6, R24, UR8, 0x2 ;  /* 0x0000000818147c11 */ /* 0x001fc6000f8c10ff */
[----:B------:R-:W-:Y:S01]  /*12b0*/  IMAD R25, R25, UR5, R23 ;  /* 0x0000000519197c24 */ /* 0x000fe2000f8e0217 */
[----:B------:R-:W-:Y:S02]  /*12c0*/  LEA.HI.X R21, R24, UR9, R37, 0x2, P6 ;  /* 0x0000000918157c11 */ /* 0x000fe4000b0f1425 */
[----:B------:R-:W-:-:S04]  /*12d0*/  LEA R24, P6, R22, UR8, 0x2 ;  /* 0x0000000816187c11 */ /* 0x000fc8000f8c10ff */
[----:B------:R-:W-:Y:S01]  /*12e0*/  LEA.HI.X R25, R22, UR9, R25, 0x2, P6 ;  /* 0x0000000916197c11 */ /* 0x000fe2000b0f1419 */
[----:B------:R-:W5:Y:S05]  /*12f0*/  LDG.E R21, desc[UR6][R20.64] ;  /* 0x0000000614157981 */ /* 0x000f6a000c1e1900 */
[----:B------:R-:W5:Y:S01]  /*1300*/  LDG.E R25, desc[UR6][R24.64] ;  /* 0x0000000618197981 */ /* 0x000f62000c1e1900 */
        /* <DEDUP_REMOVED lines=8> */
[----:B------:R-:W-:-:S07]  /*1390*/  FADD.FTZ R34, R30, R25 ;  /* 0x000000191e227221 */ /* 0x000fce0000010000 */
.L_x_658:
[----:B------:R-:W-:Y:S05]  /*13a0*/  BSYNC.RECONVERGENT B3 ;  /* 0x0000000000037941 */ /* 0x000fea0003800200 */
.L_x_657:
        /* <DEDUP_REMOVED lines=18> */
[----:B------:R-:W2:Y:S01]  /*14d0*/  LDG.E R33, desc[UR6][R32.64] ;  /* 0x0000000620217981 */ /* 0x000ea2000c1e1900 */
[----:B------:R-:W-:Y:S01]  /*14e0*/  IMAD R35, R35, UR5, R25 ;  /* 0x0000000523237c24 */ /* 0x000fe2000f8e0219 */
[----:B------:R-:W-:Y:S02]  /*14f0*/  IADD3 R25, PT, PT, R28, 0x3, RZ ;  /* 0x000000031c197810 */ /* 0x000fe40007ffe0ff */
[----:B------:R-:W-:Y:S02]  /*1500*/  LEA.HI.X R31, R22, UR9, R29, 0x2, P6 ;  /* 0x00000009161f7c11 */ /* 0x000fe4000b0f141d */
[----:B------:R-:W-:Y:S01]  /*1510*/  LEA R22, P6, R24, UR8, 0x2 ;  /* 0x0000000818167c11 */ /* 0x000fe2000f8c10ff */
[----:B------:R-:W-:-:S03]  /*1520*/  IMAD.WIDE.U32 R20, R25, UR4, R20 ;  /* 0x0000000419147c25 */ /* 0x000fc6000f8e0014 */
[----:B------:R-:W-:Y:S01]  /*1530*/  LEA.HI.X R23, R24, UR9, R35, 0x2, P6 ;  /* 0x0000000918177c11 */ /* 0x000fe2000b0f1423 */
[----:B------:R-:W-:Y:S01]  /*1540*/  IMAD R25, R25, UR5, R21 ;  /* 0x0000000519197c24 */ /* 0x000fe2000f8e0215 */
[C---:B------:R-:W-:Y:S01]  /*1550*/  LEA R24, P6, R20.reuse, UR8, 0x2 ;  /* 0x0000000814187c11 */ /* 0x040fe2000f8c10ff */
[----:B------:R-:W3:Y:S03]  /*1560*/  LDG.E R31, desc[UR6][R30.64] ;  /* 0x000000061e1f7981 */ /* 0x000ee6000c1e1900 */
[----:B------:R-:W-:Y:S01]  /*1570*/  LEA.HI.X R25, R20, UR9, R25, 0x2, P6 ;  /* 0x0000000914197c11 */ /* 0x000fe2000b0f1419 */
[----:B------:R-:W4:Y:S05]  /*1580*/  LDG.E R23, desc[UR6][R22.64] ;  /* 0x0000000616177981 */ /* 0x000f2a000c1e1900 */
[----:B------:R-:W5:Y:S01]  /*1590*/  LDG.E R25, desc[UR6][R24.64] ;  /* 0x0000000618197981 */ /* 0x000f62000c1e1900 */
[----:B------:R-:W-:-:S02]  /*15a0*/  VIADD R28, R28, 0x4 ;  /* 0x000000041c1c7836 */ /* 0x000fc40000000000 */
[----:B--2---:R-:W-:-:S04]  /*15b0*/  FADD.FTZ R34, R34, R33 ;  /* 0x0000002122227221 */ /* 0x004fc80000010000 */
[----:B---3--:R-:W-:-:S04]  /*15c0*/  FADD.FTZ R34, R34, R31 ;  /* 0x0000001f22227221 */ /* 0x008fc80000010000 */
[----:B----4-:R-:W-:-:S04]  /*15d0*/  FADD.FTZ R34, R34, R23 ;  /* 0x0000001722227221 */ /* 0x010fc80000010000 */
[----:B-----5:R-:W-:-:S07]  /*15e0*/  FADD.FTZ R34, R34, R25 ;  /* 0x0000001922227221 */ /* 0x020fce0000010000 */
.L_x_660:
[----:B------:R-:W-:Y:S05]  /*15f0*/  BSYNC.RECONVERGENT B3 ;  /* 0x0000000000037941 */ /* 0x000fea0003800200 */
.L_x_659:
[----:B------:R-:W-:Y:S05]  /*1600*/  @!P5 BRA `(.L_x_656) ;  /* 0x000000000068d947 */ /* 0x000fea0003800000 */
[----:B------:R-:W0:Y:S01]  /*1610*/  LDC.64 R20, c[0x0][0x3c0] ;  /* 0x0000f000ff147b82 */ /* 0x000e220000000a00 */
[----:B------:R-:W-:-:S07]  /*1620*/  MOV R17, R27 ;  /* 0x0000001b00117202 */ /* 0x000fce0000000f00 */
[----:B------:R-:W1:Y:S01]  /*1630*/  LDC.64 R22, c[0x0][0x380] ;  /* 0x0000e000ff167b82 */ /* 0x000e620000000a00 */
[----:B0-----:R-:W-:-:S04]  /*1640*/  IMAD.WIDE.U32 R30, R28, R20, R16 ;  /* 0x000000141c1e7225 */ /* 0x001fc800078e0010 */
[----:B------:R-:W-:Y:S01]  /*1650*/  IMAD R25, R28, R21, R31 ;  /* 0x000000151c197224 */ /* 0x000fe200078e021f */
[----:B-1----:R-:W-:-:S04]  /*1660*/  LEA R24, P5, R30, R22, 0x2 ;  /* 0x000000161e187211 */ /* 0x002fc800078a10ff */
[----:B------:R-:W-:-:S06]  /*1670*/  LEA.HI.X R25, R30, R23, R25, 0x2, P5 ;  /* 0x000000171e197211 */ /* 0x000fcc00028f1419 */
[----:B------:R-:W2:Y:S01]  /*1680*/  LDG.E R25, desc[UR6][R24.64] ;  /* 0x0000000618197981 */ /* 0x000ea2000c1e1900 */
[----:B------:R-:W-:Y:S01]  /*1690*/  ISETP.NE.AND P5, PT, R12, 0x1, PT ;  /* 0x000000010c00780c */ /* 0x000fe20003fa5270 */
[----:B--2---:R-:W-:-:S12]  /*16a0*/  FADD.FTZ R34, R34, R25 ;  /* 0x0000001922227221 */ /* 0x004fd80000010000 */
[----:B------:R-:W-:Y:S05]  /*16b0*/  @!P5 BRA `(.L_x_656) ;  /* 0x00000000003cd947 */ /* 0x000fea0003800000 */
[----:B------:R-:W-:Y:S01]  /*16c0*/  ISETP.NE.AND P5, PT, R12, 0x2, PT ;  /* 0x000000020c00780c */ /* 0x000fe20003fa5270 */
[----:B------:R-:W-:-:S04]  /*16d0*/  VIADD R27, R28, 0x1 ;  /* 0x000000011c1b7836 */ /* 0x000fc80000000000 */
[----:B------:R-:W-:-:S04]  /*16e0*/  IMAD.WIDE.U32 R24, R27, R20, R16 ;  /* 0x000000141b187225 */ /* 0x000fc800078e0010 */
[----:B------:R-:W-:-:S04]  /*16f0*/  IMAD R27, R27, R21, R25 ;  /* 0x000000151b1b7224 */ /* 0x000fc800078e0219 */
[----:B------:R-:W-:Y:S02]  /*1700*/  @P5 IADD3 R31, PT, PT, R28, 0x2, RZ ;  /* 0x000000021c1f5810 */ /* 0x000fe40007ffe0ff */
[----:B------:R-:W-:-:S03]  /*1710*/  LEA R28, P6, R24, R22, 0x2 ;  /* 0x00000016181c7211 */ /* 0x000fc600078c10ff */
[----:B------:R-:W-:Y:S01]  /*1720*/  @P5 IMAD.WIDE.U32 R16, R31, R20, R16 ;  /* 0x000000141f105225 */ /* 0x000fe200078e0010 */
[----:B------:R-:W-:-:S03]  /*1730*/  LEA.HI.X R29, R24, R23, R27, 0x2, P6 ;  /* 0x00000017181d7211 */ /* 0x000fc600030f141b */
[----:B------:R-:W-:Y:S01]  /*1740*/  @P5 IMAD R21, R31, R21, R17 ;  /* 0x000000151f155224 */ /* 0x000fe200078e0211 */
[C---:B------:R-:W-:Y:S02]  /*1750*/  @P5 LEA R22, P6, R16.reuse, R22, 0x2 ;  /* 0x0000001610165211 */ /* 0x040fe400078c10ff */
[----:B------:R-:W2:Y:S02]  /*1760*/  LDG.E R29, desc[UR6][R28.64] ;  /* 0x000000061c1d7981 */ /* 0x000ea4000c1e1900 */
[----:B------:R-:W-:-:S06]  /*1770*/  @P5 LEA.HI.X R23, R16, R23, R21, 0x2, P6 ;  /* 0x0000001710175211 */ /* 0x000fcc00030f1415 */
[----:B------:R-:W3:Y:S01]  /*1780*/  @P5 LDG.E R23, desc[UR6][R22.64] ;  /* 0x0000000616175981 */ /* 0x000ee2000c1e1900 */
[----:B--2---:R-:W-:-:S04]  /*1790*/  FADD.FTZ R34, R34, R29 ;  /* 0x0000001d22227221 */ /* 0x004fc80000010000 */
[----:B---3--:R-:W-:-:S07]  /*17a0*/  @P5 FADD.FTZ R34, R34, R23 ;  /* 0x0000001722225221 */ /* 0x008fce0000010000 */
.L_x_656:
[----:B------:R-:W-:Y:S05]  /*17b0*/  BSYNC.RECONVERGENT B2 ;  /* 0x0000000000027941 */ /* 0x000fea0003800200 */
.L_x_655:
[----:B------:R-:W-:Y:S05]  /*17c0*/  @P4 BRA `(.L_x_661) ;  /* 0xfffffff0008c4947 */ /* 0x000fea000383ffff */
[----:B------:R-:W-:Y:S05]  /*17d0*/  BSYNC.RECONVERGENT B0 ;  /* 0x0000000000007941 */ /* 0x000fea0003800200 */
.L_x_651:
[----:B------:R-:W-:Y:S05]  /*17e0*/  @P3 BRA `(.L_x_662) ;  /* 0xfffffff000283947 */ /* 0x000fea000383ffff */
[----:B------:R-:W-:Y:S05]  /*17f0*/  BSYNC.RECONVERGENT B1 ;  /* 0x0000000000017941 */ /* 0x000fea0003800200 */
.L_x_650:
[----:B------:R-:W0:Y:S01]  /*1800*/  LDCU.128 UR8, c[0x0][0x400] ;  /* 0x00008000ff0877ac */ /* 0x000e220008000c00 */
[----:B------:R-:W-:Y:S01]  /*1810*/  SHF.R.S32.HI R9, RZ, 0x1f, R0 ;  /* 0x0000001fff097819 */ /* 0x000fe20000011400 */
        /* <DEDUP_REMOVED lines=8> */
[----:B------:R-:W-:Y:S01]  /*18a0*/  I2FP.F32.S32 R0, R3 ;  /* 0x0000000300007245 */ /* 0x000fe20000201400 */
[----:B-1----:R-:W-:-:S03]  /*18b0*/  IMAD R2, R2, UR14, RZ ;  /* 0x0000000e02027c24 */ /* 0x002fc6000f8e02ff */
[----:B------:R-:W-:Y:S01]  /*18c0*/  IADD3 R7, PT, PT, R7, R9, RZ ;  /* 0x0000000907077210 */ /* 0x000fe20007ffe0ff */
[C---:B------:R-:W-:Y:S01]  /*18d0*/  IMAD R3, R5.reuse, UR15, R2 ;  /* 0x0000000f05037c24 */ /* 0x040fe2000f8e0202 */
[----:B------:R-:W-:Y:S01]  /*18e0*/  SHF.R.S32.HI R2, RZ, 0x1f, R4 ;  /* 0x0000001fff027819 */ /* 0x000fe20000011404 */
[----:B------:R-:W0:Y:S01]  /*18f0*/  MUFU.RCP R9, R0 ;  /* 0x0000000000097308 */ /* 0x000e220000001000 */
[----:B------:R-:W-:-:S04]  /*1900*/  IMAD.WIDE.U32 R6, R5, UR14, R6 ;  /* 0x0000000e05067c25 */ /* 0x000fc8000f8e0006 */
[----:B------:R-:W-:Y:S02]  /*1910*/  IMAD.IADD R7, R7, 0x1, R3 ;  /* 0x0000000107077824 */ /* 0x000fe400078e0203 */
[----:B------:R-:W-:-:S04]  /*1920*/  IMAD R3, R2, UR12, RZ ;  /* 0x0000000c02037c24 */ /* 0x000fc8000f8e02ff */
[C---:B------:R-:W-:Y:S02]  /*1930*/  IMAD R3, R4.reuse, UR13, R3 ;  /* 0x0000000d04037c24 */ /* 0x040fe4000f8e0203 */
[----:B------:R-:W-:-:S05]  /*1940*/  IMAD.WIDE.U32 R4, R4, UR12, R6 ;  /* 0x0000000c04047c25 */ /* 0x000fca000f8e0006 */
[----:B------:R-:W-:Y:S01]  /*1950*/  IADD3 R3, PT, PT, R5, R3, RZ ;  /* 0x0000000305037210 */ /* 0x000fe20007ffe0ff */
[----:B0-----:R-:W-:Y:S01]  /*1960*/  FMUL.FTZ R5, R34, R9 ;  /* 0x0000000922057220 */ /* 0x001fe20000410000 */
[----:B--2---:R-:W-:-:S04]  /*1970*/  LEA R2, P0, R4, UR4, 0x2 ;  /* 0x0000000404027c11 */ /* 0x004fc8000f8010ff */
[----:B------:R-:W-:-:S05]  /*1980*/  LEA.HI.X R3, R4, UR5, R3, 0x2, P0 ;  /* 0x0000000504037c11 */ /* 0x000fca00080f1403 */
[----:B------:R-:W-:Y:S01]  /*1990*/  STG.E desc[UR6][R2.64], R5 ;  /* 0x0000000502007986 */ /* 0x000fe2000c101906 */
[----:B------:R-:W-:Y:S05]  /*19a0*/  EXIT ;  /* 0x000000000000794d */ /* 0x000fea0003800000 */
        .weak           $__internal_30_$__cuda_sm20_div_s64
        .type           $__internal_30_$__cuda_sm20_div_s64,@function
        .size           $__internal_30_$__cuda_sm20_div_s64,(.L_x_1048 - $__internal_30_$__cuda_sm20_div_s64)
$__internal_30_$__cuda_sm20_div_s64:
        /* <DEDUP_REMOVED lines=70> */
[----:B------:R-:W-:Y:S06]  /*1e10*/  RET.REL.NODEC R8 `(_ZN2at6native49_GLOBAL__N__09e94e3a_16_AveragePool3d_cu_a8eae74c29avg_pool3d_cuda_update_outputIffEEvNS_27GenericPackedTensorAccessorIKT_Lm4ENS_16DefaultPtrTraitsElEENS3_IS4_Lm4ES6_lEEiiiiiiiiibii) ;  /* 0xffffffe008787950 */ /* 0x000fec0003c3ffff */
.L_x_663:
        /* <DEDUP_REMOVED lines=14> */
.L_x_1048:


//--------------------- .text._ZN2at6native49_GLOBAL__N__09e94e3a_16_AveragePool3d_cu_a8eae74c29avg_pool3d_cuda_update_outputILi7EffEEvNS_27GenericPackedTensorAccessorIKT0_Lm4ENS_16DefaultPtrTraitsElEENS3_IS4_Lm4ES6_lEEiiiiiiiibii --------------------------
	.section	.text._ZN2at6native49_GLOBAL__N__09e94e3a_16_AveragePool3d_cu_a8eae74c29avg_pool3d_cuda_update_outputILi7EffEEvNS_27GenericPackedTensorAccessorIKT0_Lm4ENS_16DefaultPtrTraitsElEENS3_IS4_Lm4ES6_lEEiiiiiiiibii,"ax",@progbits
	.align	128
.text._ZN2at6native49_GLOBAL__N__09e94e3a_16_AveragePool3d_cu_a8eae74c29avg_pool3d_cuda_update_outputILi7EffEEvNS_27GenericPackedTensorAccessorIKT0_Lm4ENS_16DefaultPtrTraitsElEENS3_IS4_Lm4ES6_lEEiiiiiiiibii:
        .type           _ZN2at6native49_GLOBAL__N__09e94e3a_16_AveragePool3d_cu_a8eae74c29avg_pool3d_cuda_update_outputILi7EffEEvNS_27GenericPackedTensorAccessorIKT0_Lm4ENS_16DefaultPtrTraitsElEENS3_IS4_Lm4ES6_lEEiiiiiiiibii,@function
        .size           _ZN2at6native49_GLOBAL__N__09e94e3a_16_AveragePool3d_cu_a8eae74c29avg_pool3d_cuda_update_outputILi7EffEEvNS_27GenericPackedTensorAccessorIKT0_Lm4ENS_16DefaultPtrTraitsElEENS3_IS4_Lm4ES6_lEEiiiiiiiibii,(.L_x_1050 - _ZN2at6native49_GLOBAL__N__09e94e3a_16_AveragePool3d_cu_a8eae74c29avg_pool3d_cuda_update_outputILi7EffEEvNS_27GenericPackedTensorAccessorIKT0_Lm4ENS_16DefaultPtrTraitsElEENS3_IS4_Lm4ES6_lEEiiiiiiiibii)
        .other          _ZN2at6native49_GLOBAL__N__09e94e3a_16_AveragePool3d_cu_a8eae74c29avg_pool3d_cuda_update_outputILi7EffEEvNS_27GenericPackedTensorAccessorIKT0_Lm4ENS_16DefaultPtrTraitsElEENS3_IS4_Lm4ES6_lEEiiiiiiiibii,@"STO_CUDA_ENTRY STV_DEFAULT"
_ZN2at6native49_GLOBAL__N__09e94e3a_16_AveragePool3d_cu_a8eae74c29avg_pool3d_cuda_update_outputILi7EffEEvNS_27GenericPackedTensorAccessorIKT0_Lm4ENS_16DefaultPtrTraitsElEENS3_IS4_Lm4ES6_lEEiiiiiiiibii:
        /* <DEDUP_REMOVED lines=39> */
.L_x_664:
[----:B------:R-:W-:-:S07]  /*0270*/  MOV R8, 0x290 ;  /* 0x0000029000087802 */ /* 0x000fce0000000f00 */
[----:B------:R-:W-:Y:S05]  /*0280*/  CALL.REL.NOINC `($__internal_31_$__cuda_sm20_div_s64) ;  /* 0x0000001400b87944 */ /* 0x000fea0003c00000 */
[----:B------:R-:W0:Y:S01]  /*0290*/  LDC R5, c[0x0][0x3d8] ;  /* 0x0000f600ff057b82 */ /* 0x000e220000000800 */
[----:B------:R-:W-:-:S04]  /*02a0*/  IMAD.MOV R6, RZ, RZ, -R4 ;  /* 0x000000ffff067224 */ /* 0x000fc800078e0a04 */
[----:B0-----:R-:W-:-:S07]  /*02b0*/  IMAD R6, R6, R5, UR4 ;  /* 0x0000000406067e24 */ /* 0x001fce000f8e0205 */
.L_x_665:
        /* <DEDUP_REMOVED lines=56> */
[----:B------:R-:W-:Y:S01]  /*0640*/  STG.E desc[UR6][R2.64], RZ ;  /* 0x000000ff02007986 */ /* 0x000fe2000c101906 */
[----:B------:R-:W-:Y:S05]  /*0650*/  EXIT ;  /* 0x000000000000794d */ /* 0x000fea0003800000 */
.L_x_666:
        /* <DEDUP_REMOVED lines=27> */
.L_x_667:
[----:B------:R-:W-:Y:S01]  /*0810*/  LOP3.LUT R27, R26, 0xfffffff0, RZ, 0xc0, !PT ;  /* 0xfffffff01a1b7812 */ /* 0x000fe200078ec0ff */
[----:B------:R-:W-:Y:S01]  /*0820*/  HFMA2 R30, -RZ, RZ, 0, 0 ;  /* 0x00000000ff1e7431 */ /* 0x000fe200000001ff */
[----:B------:R-:W-:Y:S01]  /*0830*/  BSSY.RECONVERGENT B1, `(.L_x_668) ;  /* 0x00000f8000017945 */ /* 0x000fe20003800200 */
[C---:B-1----:R-:W-:Y:S01]  /*0840*/  SHF.L.U64.HI R10, R12.reuse, 0x2, R13 ;  /* 0x000000020c0a7819 */ /* 0x042fe2000001020d */
[----:B------:R-:W-:Y:S01]  /*0850*/  IMAD.SHL.U32 R11, R12, 0x4, RZ ;  /* 0x000000040c0b7824 */ /* 0x000fe200078e00ff */
[----:B------:R-:W-:Y:S01]  /*0860*/  LOP3.LUT R26, R26, 0x3, RZ, 0xc0, !PT ;  /* 0x000000031a1a7812 */ /* 0x000fe200078ec0ff */
[----:B------:R-:W-:-:S07]  /*0870*/  IMAD.MOV R27, RZ, RZ, -R27 ;  /* 0x000000ffff1b7224 */ /* 0x000fce00078e0a1b */
.L_x_680:
        /* <DEDUP_REMOVED lines=23> */
.L_x_679:
        /* <DEDUP_REMOVED lines=13> */
.L_x_672:
[----:B------:R-:W0:Y:S01]  /*0ac0*/  LDCU.64 UR8, c[0x0][0x3c0] ;  /* 0x00007800ff0877ac */ /* 0x000e220008000a00 */
[----:B------:R-:W-:Y:S01]  /*0ad0*/  IMAD.MOV.U32 R28, RZ, RZ, R14 ;  /* 0x000000ffff1c7224 */ /* 0x000fe200078e000e */
[----:B------:R-:W1:Y:S03]  /*0ae0*/  LDCU.64 UR4, c[0x0][0x380] ;  /* 0x00007000ff0477ac */ /* 0x000e660008000a00 */
[----:B0-----:R-:W-:-:S04]  /*0af0*/  IMAD.WIDE.U32 R20, R31, UR8, R28 ;  /* 0x000000081f147c25 */ /* 0x001fc8000f8e001c */
[----:B------:R-:W-:Y:S01]  /*0b00*/  IMAD R21, R31, UR9, R21 ;  /* 0x000000091f157c24 */ /* 0x000fe2000f8e0215 */
[----:B-1----:R-:W-:-:S04]  /*0b10*/  LEA R32, P6, R20, UR4, 0x2 ;  /* 0x0000000414207c11 */ /* 0x002fc8000f8c10ff */
[----:B------:R-:W-:Y:S02]  /*0b20*/  LEA.HI.X R33, R20, UR5, R21, 0x2, P6 ;  /* 0x0000000514217c11 */ /* 0x000fe4000b0f1415 */
[----:B------:R-:W-:-:S03]  /*0b30*/  IADD3 R36, P6, PT, R32, R11, RZ ;  /* 0x0000000b20247210 */ /* 0x000fc60007fde0ff */
[----:B------:R-:W2:Y:S01]  /*0b40*/  LDG.E R25, desc[UR6][R32.64] ;  /* 0x0000000620197981 */ /* 0x000ea2000c1e1900 */
[----:B------:R-:W-:Y:S02]  /*0b50*/  IADD3.X R37, PT, PT, R33, R10, RZ, P6, !PT ;  /* 0x0000000a21257210 */ /* 0x000fe400037fe4ff */
[----:B------:R-:W-:-:S03]  /*0b60*/  IADD3 R20, P6, PT, R36, R11, RZ ;  /* 0x0000000b24147210 */ /* 0x000fc60007fde0ff */
[----:B------:R0:W3:Y:S02]  /*0b70*/  LDG.E R32, desc[UR6][R36.64] ;  /* 0x0000000624207981 */ /* 0x0000e4000c1e1900 */
[----:B------:R-:W-:-:S05]  /*0b80*/  IMAD.X R21, R37, 0x1, R10, P6 ;  /* 0x0000000125157824 */ /* 0x000fca00030e060a */
[----:B------:R1:W4:Y:S01]  /*0b90*/  LDG.E R35, desc[UR6][R20.64] ;  /* 0x0000000614237981 */ /* 0x000322000c1e1900 */
[----:B0-----:R-:W-:-:S04]  /*0ba0*/  IADD3 R36, P6, PT, R20, R11, RZ ;  /* 0x0000000b14247210 */ /* 0x001fc80007fde0ff */
[----:B------:R-:W-:Y:S02]  /*0bb0*/  IADD3.X R37, PT, PT, R21, R10, RZ, P6, !PT ;  /* 0x0000000a15257210 */ /* 0x000fe400037fe4ff */
[----:B------:R-:W-:-:S03]  /*0bc0*/  IADD3 R22, P6, PT, R36, R11, RZ ;  /* 0x0000000b24167210 */ /* 0x000fc60007fde0ff */
[----:B------:R-:W5:Y:S02]  /*0bd0*/  LDG.E R28, desc[UR6][R36.64] ;  /* 0x00000006241c7981 */ /* 0x000f64000c1e1900 */
[----:B------:R-:W-:Y:S01]  /*0be0*/  IMAD.X R23, R37, 0x1, R10, P6 ;  /* 0x0000000125177824 */ /* 0x000fe200030e060a */
[----:B-1----:R-:W-:-:S04]  /*0bf0*/  IADD3 R20, P6, PT, R22, R11, RZ ;  /* 0x0000000b16147210 */ /* 0x002fc80007fde0ff */
[----:B------:R-:W-:Y:S01]  /*0c00*/  IADD3.X R21, PT, PT, R23, R10, RZ, P6, !PT ;  /* 0x0000000a17157210 */ /* 0x000fe200037fe4ff */
[----:B------:R-:W5:Y:S01]  /*0c10*/  LDG.E R22, desc[UR6][R22.64] ;  /* 0x0000000616167981 */ /* 0x000f62000c1e1900 */
[----:B------:R-:W-:-:S03]  /*0c20*/  IADD3 R24, P6, PT, R20, R11, RZ ;  /* 0x0000000b14187210 */ /* 0x000fc60007fde0ff */
[----:B------:R3:W5:Y:S01]  /*0c30*/  LDG.E R20, desc[UR6][R20.64] ;  /* 0x0000000614147981 */ /* 0x000762000c1e1900 */
[----:B--2---:R-:W-:Y:S01]  /*0c40*/  FADD.FTZ R33, R25, R30 ;  /* 0x0000001e19217221 */ /* 0x004fe20000010000 */
[----:B------:R-:W-:-:S05]  /*0c50*/  IMAD.X R25, R21, 0x1, R10, P6 ;  /* 0x0000000115197824 */ /* 0x000fca00030e060a */
[----:B------:R0:W2:Y:S01]  /*0c60*/  LDG.E R30, desc[UR6][R24.64] ;  /* 0x00000006181e7981 */ /* 0x0000a2000c1e1900 */
[----:B---3--:R-:W-:Y:S01]  /*0c70*/  FADD.FTZ R21, R33, R32 ;  /* 0x0000002021157221 */ /* 0x008fe20000010000 */
[----:B------:R-:W-:-:S04]  /*0c80*/  IADD3 R32, P6, PT, R24, R11, RZ ;  /* 0x0000000b18207210 */ /* 0x000fc80007fde0ff */
[----:B------:R-:W-:Y:S02]  /*0c90*/  IADD3.X R33, PT, PT, R25, R10, RZ, P6, !PT ;  /* 0x0000000a19217210 */ /* 0x000fe400037fe4ff */
[----:B------:R-:W-:-:S03]  /*0ca0*/  IADD3 R36, P6, PT, R32, R11, RZ ;  /* 0x0000000b20247210 */ /* 0x000fc60007fde0ff */
[----:B------:R1:W3:Y:S02]  /*0cb0*/  LDG.E R23, desc[UR6][R32.64] ;  /* 0x0000000620177981 */ /* 0x0002e4000c1e1900 */
[----:B------:R-:W-:Y:S02]  /*0cc0*/  IMAD.X R37, R33, 0x1, R10, P6 ;  /* 0x0000000121257824 */ /* 0x000fe400030e060a */
[----:B----4-:R-:W-:-:S03]  /*0cd0*/  FADD.FTZ R21, R21, R35 ;  /* 0x0000002315157221 */ /* 0x010fc60000010000 */
[----:B------:R-:W4:Y:S01]  /*0ce0*/  LDG.E R35, desc[UR6][R36.64] ;  /* 0x0000000624237981 */ /* 0x000f22000c1e1900 */
[----:B0-----:R-:W-:Y:S01]  /*0cf0*/  IADD3 R24, P6, PT, R36, R11, RZ ;  /* 0x0000000b24187210 */ /* 0x001fe20007fde0ff */
[----:B-----5:R-:W-:-:S03]  /*0d00*/  FADD.FTZ R21, R21, R28 ;  /* 0x0000001c15157221 */ /* 0x020fc60000010000 */
[----:B------:R-:W-:Y:S02]  /*0d10*/  IADD3.X R25, PT, PT, R37, R10, RZ, P6, !PT ;  /* 0x0000000a25197210 */ /* 0x000fe400037fe4ff */
[----:B-1----:R-:W-:Y:S01]  /*0d20*/  IADD3 R32, P6, PT, R24, R11, RZ ;  /* 0x0000000b18207210 */ /* 0x002fe20007fde0ff */
[----:B------:R-:W-:Y:S02]  /*0d30*/  FADD.FTZ R21, R21, R22 ;  /* 0x0000001615157221 */ /* 0x000fe40000010000 */
[----:B------:R0:W5:Y:S02]  /*0d40*/  LDG.E R22, desc[UR6][R24.64] ;  /* 0x0000000618167981 */ /* 0x000164000c1e1900 */
[----:B------:R-:W-:-:S05]  /*0d50*/  IMAD.X R33, R25, 0x1, R10, P6 ;  /* 0x0000000119217824 */ /* 0x000fca00030e060a */
[----:B------:R1:W5:Y:S01]  /*0d60*/  LDG.E R28, desc[UR6][R32.64] ;  /* 0x00000006201c7981 */ /* 0x000362000c1e1900 */
[----:B0-----:R-:W-:Y:S01]  /*0d70*/  FADD.FTZ R25, R21, R20 ;  /* 0x0000001415197221 */ /* 0x001fe20000010000 */
[----:B------:R-:W-:-:S04]  /*0d80*/  IADD3 R20, P6, PT, R32, R11, RZ ;  /* 0x0000000b20147210 */ /* 0x000fc80007fde0ff */
[----:B------:R-:W-:Y:S02]  /*0d90*/  IADD3.X R21, PT, PT, R33, R10, RZ, P6, !PT ;  /* 0x0000000a21157210 */ /* 0x000fe400037fe4ff */
[----:B------:R-:W-:-:S03]  /*0da0*/  IADD3 R36, P6, PT, R20, R11, RZ ;  /* 0x0000000b14247210 */ /* 0x000fc60007fde0ff */
[----:B------:R-:W5:Y:S02]  /*0db0*/  LDG.E R20, desc[UR6][R20.64] ;  /* 0x0000000614147981 */ /* 0x000f64000c1e1900 */
[----:B------:R-:W-:Y:S01]  /*0dc0*/  IMAD.X R37, R21, 0x1, R10, P6 ;  /* 0x0000000115257824 */ /* 0x000fe200030e060a */
[----:B------:R-:W-:Y:S01]  /*0dd0*/  IADD3 R24, P6, PT, R36, R11, RZ ;  /* 0x0000000b24187210 */ /* 0x000fe20007fde0ff */
[----:B--2---:R-:W-:-:S03]  /*0de0*/  FADD.FTZ R30, R25, R30 ;  /* 0x0000001e191e7221 */ /* 0x004fc60000010000 */
[----:B------:R-:W-:Y:S02]  /*0df0*/  IADD3.X R25, PT, PT, R37, R10, RZ, P6, !PT ;  /* 0x0000000a25197210 */ /* 0x000fe400037fe4ff */
[----:B-1----:R-:W-:-:S05]  /*0e00*/  IADD3 R32, P6, PT, R24, R11, RZ ;  /* 0x0000000b18207210 */ /* 0x002fca0007fde0ff */
[----:B------:R-:W-:-:S05]  /*0e10*/  IMAD.X R33, R25, 0x1, R10, P6 ;  /* 0x0000000119217824 */ /* 0x000fca00030e060a */
[----:B------:R-:W2:Y:S01]  /*0e20*/  LDG.E R21, desc[UR6][R32.64] ;  /* 0x0000000620157981 */ /* 0x000ea2000c1e1900 */
[----:B---3--:R-:W-:-:S03]  /*0e30*/  FADD.FTZ R30, R30, R23 ;  /* 0x000000171e1e7221 */ /* 0x008fc60000010000 */
[----:B------:R-:W3:Y:S01]  /*0e40*/  LDG.E R23, desc[UR6][R36.64] ;  /* 0x0000000624177981 */ /* 0x000ee2000c1e1900 */
[----:B----4-:R-:W-:-:S03]  /*0e50*/  FADD.FTZ R35, R30, R35 ;  /* 0x000000231e237221 */ /* 0x010fc60000010000 */
[----:B------:R0:W4:Y:S02]  /*0e60*/  LDG.E R30, desc[UR6][R24.64] ;  /* 0x00000006181e7981 */ /* 0x000124000c1e1900 */
[----:B0-----:R-:W-:-:S04]  /*0e70*/  IADD3 R24, P6, PT, R32, R11, RZ ;  /* 0x0000000b20187210 */ /* 0x001fc80007fde0ff */
[----:B------:R-:W-:-:S05]  /*0e80*/  IADD3.X R25, PT, PT, R33, R10, RZ, P6, !PT ;  /* 0x0000000a21197210 */ /* 0x000fca00037fe4ff */
[----:B------:R-:W2:Y:S01]  /*0e90*/  LDG.E R24, desc[UR6][R24.64] ;  /* 0x0000000618187981 */ /* 0x000ea2000c1e1900 */
[----:B-----5:R-:W-:Y:S01]  /*0ea0*/  FADD.FTZ R35, R35, R22 ;  /* 0x0000001623237221 */ /* 0x020fe20000010000 */
[----:B------:R-:W-:-:S03]  /*0eb0*/  VIADD R34, R34, 0x10 ;  /* 0x0000001022227836 */ /* 0x000fc60000000000 */
[----:B------:R-:W-:Y:S02]  /*0ec0*/  FADD.FTZ R35, R35, R28 ;  /* 0x0000001c23237221 */ /* 0x000fe40000010000 */
[----:B------:R-:W-:Y:S02]  /*0ed0*/  ISETP.NE.AND P6, PT, R34, RZ, PT ;  /* 0x000000ff2200720c */ /* 0x000fe40003fc5270 */
[----:B------:R-:W-:Y:S01]  /*0ee0*/  FADD.FTZ R20, R35, R20 ;  /* 0x0000001423147221 */ /* 0x000fe20000010000 */
[----:B------:R-:W-:-:S03]  /*0ef0*/  IADD3 R31, PT, PT, R31, 0x10, RZ ;  /* 0x000000101f1f7810 */ /* 0x000fc60007ffe0ff */
[----:B---3--:R-:W-:-:S04]  /*0f00*/  FADD.FTZ R23, R20, R23 ;  /* 0x0000001714177221 */ /* 0x008fc80000010000 */
[----:B----4-:R-:W-:-:S04]  /*0f10*/  FADD.FTZ R30, R23, R30 ;  /* 0x0000001e171e7221 */ /* 0x010fc80000010000 */
[----:B--2---:R-:W-:-:S04]  /*0f20*/  FADD.FTZ R21, R30, R21 ;  /* 0x000000151e157221 */ /* 0x004fc80000010000 */
[----:B------:R-:W-:Y:S01]  /*0f30*/  FADD.FTZ R30, R21, R24 ;  /* 0x00000018151e7221 */ /* 0x000fe20000010000 */
[----:B------:R-:W-:Y:S06]  /*0f40*/  @P6 BRA `(.L_x_672) ;  /* 0xfffffff800dc6947 */ /* 0x000fec000383ffff */
.L_x_671:
[----:B------:R-:W-:Y:S05]  /*0f50*/  BSYNC.RECONVERGENT B2 ;  /* 0x0000000000027941 */ /* 0x000fea0003800200 */
.L_x_670:
        /* <DEDUP_REMOVED lines=13> */
[----:B------:R0:W2:Y:S01]  /*1030*/  LDG.E R37, desc[UR6][R24.64] ;  /* 0x0000000618257981 */ /* 0x0000a2000c1e1900 */
[----:B------:R-:W-:-:S04]  /*1040*/  VIADD R33, R31, 0x1 ;  /* 0x000000011f217836 */ /* 0x000fc80000000000 */
[----:B------:R-:W-:-:S04]  /*1050*/  IMAD.WIDE.U32 R20, R33, UR4, R22 ;  /* 0x0000000421147c25 */ /* 0x000fc8000f8e0016 */
[----:B------:R-:W-:Y:S01]  /*1060*/  IMAD R33, R33, UR5, R21 ;  /* 0x0000000521217c24 */ /* 0x000fe2000f8e0215 */
[----:B------:R-:W-:-:S04]  /*1070*/  LEA R34, P6, R20, UR8, 0x2 ;  /* 0x0000000814227c11 */ /* 0x000fc8000f8c10ff */
[----:B------:R-:W-:Y:S02]  /*1080*/  LEA.HI.X R35, R20, UR9, R33, 0x2, P6 ;  /* 0x0000000914237c11 */ /* 0x000fe4000b0f1421 */
[C---:B------:R-:W-:Y:S01]  /*1090*/  IADD3 R33, PT, PT, R31.reuse, 0x2, RZ ;  /* 0x000000021f217810 */ /* 0x040fe20007ffe0ff */
[C---:B------:R-:W-:Y:S02]  /*10a0*/  VIADD R28, R31.reuse, 0x3 ;  /* 0x000000031f1c7836 */ /* 0x040fe40000000000 */
[----:B------:R-:W-:Y:S01]  /*10b0*/  VIADD R36, R31, 0x5 ;  /* 0x000000051f247836 */ /* 0x000fe20000000000 */
[----:B------:R-:W3:Y:S01]  /*10c0*/  LDG.E R35, desc[UR6][R34.64] ;  /* 0x0000000622237981 */ /* 0x000ee2000c1e1900 */
[----:B------:R-:W-:-:S04]  /*10d0*/  IMAD.WIDE.U32 R20, R33, UR4, R22 ;  /* 0x0000000421147c25 */ /* 0x000fc8000f8e0016 */
[----:B------:R-:W-:Y:S01]  /*10e0*/  IMAD R33, R33, UR5, R21 ;  /* 0x0000000521217c24 */ /* 0x000fe2000f8e0215 */
[----:B------:R-:W-:-:S04]  /*10f0*/  LEA R32, P6, R20, UR8, 0x2 ;  /* 0x0000000814207c11 */ /* 0x000fc8000f8c10ff */
[----:B------:R-:W-:Y:S01]  /*1100*/  LEA.HI.X R33, R20, UR9, R33, 0x2, P6 ;  /* 0x0000000914217c11 */ /* 0x000fe2000b0f1421 */
[----:B------:R-:W-:-:S04]  /*1110*/  IMAD.WIDE.U32 R20, R28, UR4, R22 ;  /* 0x000000041c147c25 */ /* 0x000fc8000f8e0016 */
[----:B------:R-:W-:Y:S01]  /*1120*/  IMAD R21, R28, UR5, R21 ;  /* 0x000000051c157c24 */ /* 0x000fe2000f8e0215 */
[C---:B0-----:R-:W-:Y:S01]  /*1130*/  LEA R24, P6, R20.reuse, UR8, 0x2 ;  /* 0x0000000814187c11 */ /* 0x041fe2000f8c10ff */
[----:B------:R-:W4:Y:S03]  /*1140*/  LDG.E R28, desc[UR6][R32.64] ;  /* 0x00000006201c7981 */ /* 0x000f26000c1e1900 */
[----:B------:R-:W-:Y:S02]  /*1150*/  LEA.HI.X R25, R20, UR9, R21, 0x2, P6 ;  /* 0x0000000914197c11 */ /* 0x000fe4000b0f1415 */
[----:B------:R-:W-:-:S03]  /*1160*/  IADD3 R21, PT, PT, R31, 0x4, RZ ;  /* 0x000000041f157810 */ /* 0x000fc60007ffe0ff */
[----:B------:R0:W5:Y:S02]  /*1170*/  LDG.E R33, desc[UR6][R24.64] ;  /* 0x0000000618217981 */ /* 0x000164000c1e1900 */
[----:B0-----:R-:W-:-:S04]  /*1180*/  IMAD.WIDE.U32 R24, R21, UR4, R22 ;  /* 0x0000000415187c25 */ /* 0x001fc8000f8e0016 */
[----:B------:R-:W-:Y:S01]  /*1190*/  IMAD R21, R21, UR5, R25 ;  /* 0x0000000515157c24 */ /* 0x000fe2000f8e0219 */
[----:B------:R-:W-:-:S04]  /*11a0*/  LEA R20, P6, R24, UR8, 0x2 ;  /* 0x0000000818147c11 */ /* 0x000fc8000f8c10ff */
[----:B------:R-:W-:-:S05]  /*11b0*/  LEA.HI.X R21, R24, UR9, R21, 0x2, P6 ;  /* 0x0000000918157c11 */ /* 0x000fca000b0f1415 */
[----:B------:R0:W5:Y:S02]  /*11c0*/  LDG.E R32, desc[UR6][R20.64] ;  /* 0x0000000614207981 */ /* 0x000164000c1e1900 */
[----:B0-----:R-:W-:-:S04]  /*11d0*/  IMAD.WIDE.U32 R20, R36, UR4, R22 ;  /* 0x0000000424147c25 */ /* 0x001fc8000f8e0016 */
[----:B--2---:R-:W-:Y:S01]  /*11e0*/  FADD.FTZ R34, R30, R37 ;  /* 0x000000251e227221 */ /* 0x004fe20000010000 */
[----:B------:R-:W-:Y:S01]  /*11f0*/  IMAD R37, R36, UR5, R21 ;  /* 0x0000000524257c24 */ /* 0x000fe2000f8e0215 */
[----:B------:R-:W-:-:S05]  /*1200*/  IADD3 R21, PT, PT, R31, 0x6, RZ ;  /* 0x000000061f157810 */ /* 0x000fca0007ffe0ff */
[----:B------:R-:W-:Y:S01]  /*1210*/  IMAD.WIDE.U32 R24, R21, UR4, R22 ;  /* 0x0000000415187c25 */ /* 0x000fe2000f8e0016 */
[----:B------:R-:W-:-:S03]  /*1220*/  LEA R36, P6, R20, UR8, 0x2 ;  /* 0x0000000814247c11 */ /* 0x000fc6000f8c10ff */
[----:B------:R-:W-:Y:S02]  /*1230*/  IMAD R21, R21, UR5, R25 ;  /* 0x0000000515157c24 */ /* 0x000fe4000f8e0219 */
[----:B------:R-:W-:Y:S01]  /*1240*/  VIADD R25, R31, 0x7 ;  /* 0x000000071f197836 */ /* 0x000fe20000000000 */
[----:B------:R-:W-:Y:S02]  /*1250*/  LEA.HI.X R37, R20, UR9, R37, 0x2, P6 ;  /* 0x0000000914257c11 */ /* 0x000fe4000b0f1425 */
[C---:B------:R-:W-:Y:S01]  /*1260*/  LEA R20, P6, R24.reuse, UR8, 0x2 ;  /* 0x0000000818147c11 */ /* 0x040fe2000f8c10ff */
[C---:B------:R-:W-:Y:S02]  /*1270*/  IMAD.WIDE.U32 R22, R25.reuse, UR4, R22 ;  /* 0x0000000419167c25 */ /* 0x040fe4000f8e0016 */
[----:B------:R-:W2:Y:S01]  /*1280*/  LDG.E R30, desc[UR6][R36.64] ;  /* 0x00000006241e7981 */ /* 0x000ea2000c1e1900 */
[----:B------:R-:W-:Y:S01]  /*1290*/  LEA.HI.X R21, R24, UR9, R21, 0x2, P6 ;  /* 0x0000000918157c11 */ /* 0x000fe2000b0f1415 */
[----:B------:R-:W-:Y:S01]  /*12a0*/  IMAD R25, R25, UR5, R23 ;  /* 0x0000000519197c24 */ /* 0x000fe2000f8e0217 */
[----:B------:R-:W-:-:S04]  /*12b0*/  LEA R24, P6, R22, UR8, 0x2 ;  /* 0x0000000816187c11 */ /* 0x000fc8000f8c10ff */
[----:B------:R-:W-:Y:S01]  /*12c0*/  LEA.HI.X R25, R22, UR9, R25, 0x2, P6 ;  /* 0x0000000916197c11 */ /* 0x000fe2000b0f1419 */
[----:B------:R-:W2:Y:S05]  /*12d0*/  LDG.E R21, desc[UR6][R20.64] ;  /* 0x0000000614157981 */ /* 0x000eaa000c1e1900 */
[----:B------:R-:W2:Y:S01]  /*12e0*/  LDG.E R25, desc[UR6][R24.64] ;  /* 0x0000000618197981 */ /* 0x000ea2000c1e1900 */
[----:B---3--:R-:W-:-:S04]  /*12f0*/  FADD.FTZ R35, R34, R35 ;  /* 0x0000002322237221 */ /* 0x008fc80000010000 */
[----:B----4-:R-:W-:-:S04]  /*1300*/  FADD.FTZ R28, R35, R28 ;  /* 0x0000001c231c7221 */ /* 0x010fc80000010000 */
[----:B-----5:R-:W-:Y:S01]  /*1310*/  FADD.FTZ R33, R28, R33 ;  /* 0x000000211c217221 */ /* 0x020fe20000010000 */
[----:B------:R-:W-:-:S03]  /*1320*/  IADD3 R31, PT, PT, R31, 0x8, RZ ;  /* 0x000000081f1f7810 */ /* 0x000fc60007ffe0ff */
[----:B------:R-:W-:-:S04]  /*1330*/  FADD.FTZ R33, R33, R32 ;  /* 0x0000002021217221 */ /* 0x000fc80000010000 */
[----:B--2---:R-:W-:-:S04]  /*1340*/  FADD.FTZ R30, R33, R30 ;  /* 0x0000001e211e7221 */ /* 0x004fc80000010000 */
[----:B------:R-:W-:-:S04]  /*1350*/  FADD.FTZ R30, R30, R21 ;  /* 0x000000151e1e7221 */ /* 0x000fc80000010000 */
[----:B------:R-:W-:-:S07]  /*1360*/  FADD.FTZ R30, R30, R25 ;  /* 0x000000191e1e7221 */ /* 0x000fce0000010000 */
.L_x_676:
[----:B------:R-:W-:Y:S05]  /*1370*/  BSYNC.RECONVERGENT B3 ;  /* 0x0000000000037941 */ /* 0x000fea0003800200 */
.L_x_675:
[----:B------:R-:W-:Y:S05]  /*1380*/  @!P5 BRA `(.L_x_674) ;  /* 0x0000000000f8d947 */ /* 0x000fea0003800000 */
[----:B------:R-:W-:Y:S01]  /*1390*/  BSSY.RECONVERGENT B3, `(.L_x_677) ;  /* 0x0000022000037945 */ /* 0x000fe20003800200 */
[----:B------:R-:W-:-:S03]  /*13a0*/  ISETP.NE.AND P5, PT, R26, RZ, PT ;  /* 0x000000ff1a00720c */ /* 0x000fc60003fa5270 */
[----:B------:R-:W-:Y:S10]  /*13b0*/  @!P2 BRA `(.L_x_678) ;  /* 0x00000000007ca947 */ /* 0x000ff40003800000 */
[----:B------:R-:W0:Y:S01]  /*13c0*/  LDCU.64 UR4, c[0x0][0x3c0] ;  /* 0x00007800ff0477ac */ /* 0x000e220008000a00 */
[----:B------:R-:W-:Y:S01]  /*13d0*/  IMAD.MOV.U32 R28, RZ, RZ, R14 ;  /* 0x000000ffff1c7224 */ /* 0x000fe200078e000e */
[C---:B------:R-:W-:Y:S01]  /*13e0*/  IADD3 R25, PT, PT, R31.reuse, 0x1, RZ ;  /* 0x000000011f197810 */ /* 0x040fe20007ffe0ff */
[----:B------:R-:W1:Y:S01]  /*13f0*/  LDCU.64 UR8, c[0x0][0x380] ;  /* 0x00007000ff0877ac */ /* 0x000e620008000a00 */
[C---:B------:R-:W-:Y:S01]  /*1400*/  IADD3 R35, PT, PT, R31.reuse, 0x3, RZ ;  /* 0x000000031f237810 */ /* 0x040fe20007ffe0ff */
[----:B0-----:R-:W-:-:S04]  /*1410*/  IMAD.WIDE.U32 R22, R31, UR4, R28 ;  /* 0x000000041f167c25 */ /* 0x001fc8000f8e001c */
[----:B------:R-:W-:Y:S01]  /*1420*/  IMAD.WIDE.U32 R20, R25, UR4, R28 ;  /* 0x0000000419147c25 */ /* 0x000fe2000f8e001c */
[----:B-1----:R-:W-:-:S03]  /*1430*/  LEA R32, P6, R22, UR8, 0x2 ;  /* 0x0000000816207c11 */ /* 0x002fc6000f8c10ff */
[----:B------:R-:W-:Y:S02]  /*1440*/  IMAD R23, R31, UR5, R23 ;  /* 0x000000051f177c24 */ /* 0x000fe4000f8e0217 */
[----:B------:R-:W-:Y:S02]  /*1450*/  IMAD R25, R25, UR5, R21 ;  /* 0x0000000519197c24 */ /* 0x000fe4000f8e0215 */
[----:B------:R-:W-:Y:S01]  /*1460*/  VIADD R21, R31, 0x2 ;  /* 0x000000021f157836 */ /* 0x000fe20000000000 */
[----:B------:R-:W-:Y:S02]  /*1470*/  LEA.HI.X R33, R22, UR9, R23, 0x2, P6 ;  /* 0x0000000916217c11 */ /* 0x000fe4000b0f1417 */
[----:B------:R-:W-:Y:S01]  /*1480*/  LEA R24, P6, R20, UR8, 0x2 ;  /* 0x0000000814187c11 */ /* 0x000fe2000f8c10ff */
[----:B------:R-:W-:-:S03]  /*1490*/  IMAD.WIDE.U32 R22, R21, UR4, R28 ;  /* 0x0000000415167c25 */ /* 0x000fc6000f8e001c */
[----:B------:R-:W-:Y:S01]  /*14a0*/  LEA.HI.X R25, R20, UR9, R25, 0x2, P6 ;  /* 0x0000000914197c11 */ /* 0x000fe2000b0f1419 */
[----:B------:R-:W-:Y:S01]  /*14b0*/  IMAD R21, R21, UR5, R23 ;  /* 0x0000000515157c24 */ /* 0x000fe2000f8e0217 */
[C---:B------:R-:W-:Y:S01]  /*14c0*/  LEA R20, P6, R22.reuse, UR8, 0x2 ;  /* 0x0000000816147c11 */ /* 0x040fe2000f8c10ff */
[----:B------:R-:W2:Y:S03]  /*14d0*/  LDG.E R33, desc[UR6][R32.64] ;  /* 0x0000000620217981 */ /* 0x000ea6000c1e1900 */
[----:B------:R-:W-:Y:S01]  /*14e0*/  LEA.HI.X R21, R22, UR9, R21, 0x2, P6 ;  /* 0x0000000916157c11 */ /* 0x000fe2000b0f1415 */
[C---:B------:R-:W-:Y:S01]  /*14f0*/  IMAD.WIDE.U32 R22, R35.reuse, UR4, R28 ;  /* 0x0000000423167c25 */ /* 0x040fe2000f8e001c */
[----:B------:R-:W3:Y:S03]  /*1500*/  LDG.E R25, desc[UR6][R24.64] ;  /* 0x0000000618197981 */ /* 0x000ee6000c1e1900 */
[----:B------:R-:W-:Y:S01]  /*1510*/  IMAD R35, R35, UR5, R23 ;  /* 0x0000000523237c24 */ /* 0x000fe2000f8e0217 */
[C---:B------:R-:W-:Y:S01]  /*1520*/  LEA R34, P6, R22.reuse, UR8, 0x2 ;  /* 0x0000000816227c11 */ /* 0x040fe2000f8c10ff */
[----:B------:R-:W4:Y:S03]  /*1530*/  LDG.E R21, desc[UR6][R20.64] ;  /* 0x0000000614157981 */ /* 0x000f26000c1e1900 */
[----:B------:R-:W-:-:S06]  /*1540*/  LEA.HI.X R35, R22, UR9, R35, 0x2, P6 ;  /* 0x0000000916237c11 */ /* 0x000fcc000b0f1423 */
[----:B------:R-:W5:Y:S01]  /*1550*/  LDG.E R35, desc[UR6][R34.64] ;  /* 0x0000000622237981 */ /* 0x000f62000c1e1900 */
[----:B------:R-:W-:Y:S02]  /*1560*/  VIADD R31, R31, 0x4 ;  /* 0x000000041f1f7836 */ /* 0x000fe40000000000 */
[----:B--2---:R-:W-:-:S04]  /*1570*/  FADD.FTZ R30, R30, R33 ;  /* 0x000000211e1e7221 */ /* 0x004fc80000010000 */
[----:B---3--:R-:W-:-:S04]  /*1580*/  FADD.FTZ R30, R30, R25 ;  /* 0x000000191e1e7221 */ /* 0x008fc80000010000 */
[----:B----4-:R-:W-:-:S04]  /*1590*/  FADD.FTZ R30, R30, R21 ;  /* 0x000000151e1e7221 */ /* 0x010fc80000010000 */
[----:B-----5:R-:W-:-:S07]  /*15a0*/  FADD.FTZ R30, R30, R35 ;  /* 0x000000231e1e7221 */ /* 0x020fce0000010000 */
.L_x_678:
[----:B------:R-:W-:Y:S05]  /*15b0*/  BSYNC.RECONVERGENT B3 ;  /* 0x0000000000037941 */ /* 0x000fea0003800200 */
.L_x_677:
        /* <DEDUP_REMOVED lines=19> */
[----:B------:R-:W-:-:S03]  /*16f0*/  @P5 IMAD.WIDE.U32 R28, R31, R20, R28 ;  /* 0x000000141f1c5225 */ /* 0x000fc600078e001c */
[----:B------:R-:W2:Y:S01]  /*1700*/  LDG.E R25, desc[UR6][R24.64] ;  /* 0x0000000618197981 */ /* 0x000ea2000c1e1900 */
[----:B------:R-:W-:Y:S01]  /*1710*/  @P5 IMAD R21, R31, R21, R29 ;  /* 0x000000151f155224 */ /* 0x000fe200078e021d */
[----:B------:R-:W-:-:S04]  /*1720*/  @P5 LEA R22, P6, R28, R22, 0x2 ;  /* 0x000000161c165211 */ /* 0x000fc800078c10ff */
[----:B------:R-:W-:-:S06]  /*1730*/  @P5 LEA.HI.X R23, R28, R23, R21, 0x2, P6 ;  /* 0x000000171c175211 */ /* 0x000fcc00030f1415 */
[----:B------:R-:W3:Y:S01]  /*1740*/  @P5 LDG.E R23, desc[UR6][R22.64] ;  /* 0x0000000616175981 */ /* 0x000ee2000c1e1900 */
[----:B--2---:R-:W-:-:S04]  /*1750*/  FADD.FTZ R30, R30, R25 ;  /* 0x000000191e1e7221 */ /* 0x004fc80000010000 */
[----:B---3--:R-:W-:-:S07]  /*1760*/  @P5 FADD.FTZ R30, R30, R23 ;  /* 0x000000171e1e5221 */ /* 0x008fce0000010000 */
.L_x_674:
[----:B------:R-:W-:Y:S05]  /*1770*/  BSYNC.RECONVERGENT B2 ;  /* 0x0000000000027941 */ /* 0x000fea0003800200 */
.L_x_673:
[----:B------:R-:W-:Y:S05]  /*1780*/  @P4 BRA `(.L_x_679) ;  /* 0xfffffff000984947 */ /* 0x000fea000383ffff */
[----:B------:R-:W-:Y:S05]  /*1790*/  BSYNC.RECONVERGENT B0 ;  /* 0x0000000000007941 */ /* 0x000fea0003800200 */
.L_x_669:
[----:B------:R-:W-:Y:S05]  /*17a0*/  @P3 BRA `(.L_x_680) ;  /* 0xfffffff000343947 */ /* 0x000fea000383ffff */
[----:B------:R-:W-:Y:S05]  /*17b0*/  BSYNC.RECONVERGENT B1 ;  /* 0x0000000000017941 */ /* 0x000fea0003800200 */
.L_x_668:
        /* <DEDUP_REMOVED lines=11> */
[----:B-1----:R-:W-:Y:S01]  /*1870*/  IMAD R3, R3, UR14, RZ ;  /* 0x0000000e03037c24 */ /* 0x002fe2000f8e02ff */
[----:B------:R-:W-:Y:S02]  /*1880*/  SHF.R.S32.HI R2, RZ, 0x1f, R4 ;  /* 0x0000001fff027819 */ /* 0x000fe40000011404 */
[----:B------:R-:W-:Y:S01]  /*1890*/  IADD3 R9, PT, PT, R9, R5, RZ ;  /* 0x0000000509097210 */ /* 0x000fe20007ffe0ff */
[C---:B------:R-:W-:Y:S02]  /*18a0*/  IMAD R3, R6.reuse, UR15, R3 ;  /* 0x0000000f06037c24 */ /* 0x040fe4000f8e0203 */
[----:B------:R-:W-:-:S03]  /*18b0*/  IMAD.WIDE.U32 R6, R6, UR14, R8 ;  /* 0x0000000e06067c25 */ /* 0x000fc6000f8e0008 */
[----:B------:R-:W0:Y:S01]  /*18c0*/  MUFU.RCP R9, R0 ;  /* 0x0000000000097308 */ /* 0x000e220000001000 */
[----:B------:R-:W-:Y:S02]  /*18d0*/  IMAD.IADD R7, R7, 0x1, R3 ;  /* 0x0000000107077824 */ /* 0x000fe400078e0203 */
[----:B------:R-:W-:-:S04]  /*18e0*/  IMAD R3, R2, UR12, RZ ;  /* 0x0000000c02037c24 */ /* 0x000fc8000f8e02ff */
[C---:B------:R-:W-:Y:S02]  /*18f0*/  IMAD R3, R4.reuse, UR13, R3 ;  /* 0x0000000d04037c24 */ /* 0x040fe4000f8e0203 */
[----:B------:R-:W-:-:S05]  /*1900*/  IMAD.WIDE.U32 R4, R4, UR12, R6 ;  /* 0x0000000c04047c25 */ /* 0x000fca000f8e0006 */
[----:B------:R-:W-:Y:S02]  /*1910*/  IADD3 R3, PT, PT, R5, R3, RZ ;  /* 0x0000000305037210 */ /* 0x000fe40007ffe0ff */
[----:B--2---:R-:W-:Y:S01]  /*1920*/  LEA R2, P0, R4, UR4, 0x2 ;  /* 0x0000000404027c11 */ /* 0x004fe2000f8010ff */
[----:B0-----:R-:W-:-:S03]  /*1930*/  FMUL.FTZ R5, R30, R9 ;  /* 0x000000091e057220 */ /* 0x001fc60000410000 */
[----:B------:R-:W-:-:S05]  /*1940*/  LEA.HI.X R3, R4, UR5, R3, 0x2, P0 ;  /* 0x0000000504037c11 */ /* 0x000fca00080f1403 */
[----:B------:R-:W-:Y:S01]  /*1950*/  STG.E desc[UR6][R2.64], R5 ;  /* 0x0000000502007986 */ /* 0x000fe2000c101906 */
[----:B------:R-:W-:Y:S05]  /*1960*/  EXIT ;  /* 0x000000000000794d */ /* 0x000fea0003800000 */
        .weak           $__internal_31_$__cuda_sm20_div_s64
        .type           $__internal_31_$__cuda_sm20_div_s64,@function
        .size           $__internal_31_$__cuda_sm20_div_s64,(.L_x_1050 - $__internal_31_$__cuda_sm20_div_s64)
$__internal_31_$__cuda_sm20_div_s64:
        /* <DEDUP_REMOVED lines=70> */
[----:B------:R-:W-:Y:S06]  /*1dd0*/  RET.REL.NODEC R8 `(_ZN2at6native49_GLOBAL__N__09e94e3a_16_AveragePool3d_cu_a8eae74c29avg_pool3d_cuda_update_outputILi7EffEEvNS_27GenericPackedTensorAccessorIKT0_Lm4ENS_16DefaultPtrTraitsElEENS3_IS4_Lm4ES6_lEEiiiiiiiibii) ;  /* 0xffffffe008887950 */ /* 0x000fec0003c3ffff */
.L_x_681:
        /* <DEDUP_REMOVED lines=10> */
.L_x_1050:


//--------------------- .text._ZN2at6native49_GLOBAL__N__09e94e3a_16_AveragePool3d_cu_a8eae74c29avg_pool3d_cuda_update_outputILi6EffEEvNS_27GenericPackedTensorAccessorIKT0_Lm4ENS_16DefaultPtrTraitsElEENS3_IS4_Lm4ES6_lEEiiiiiiiibii --------------------------
	.section	.text._ZN2at6native49_GLOBAL__N__09e94e3a_16_AveragePool3d_cu_a8eae74c29avg_pool3d_cuda_update_outputILi6EffEEvNS_27GenericPackedTensorAccessorIKT0_Lm4ENS_16DefaultPtrTraitsElEENS3_IS4_Lm4ES6_lEEiiiiiiiibii,"ax",@progbits
	.align	128
.text._ZN2at6native49_GLOBAL__N__09e94e3a_16_AveragePool3d_cu_a8eae74c29avg_pool3d_cuda_update_outputILi6EffEEvNS_27GenericPackedTensorAccessorIKT0_Lm4ENS_16DefaultPtrTraitsElEENS3_IS4_Lm4ES6_lEEiiiiiiiibii:
        .type           _ZN2at6native49_GLOBAL__N__09e94e3a_16_AveragePool3d_cu_a8eae74c29avg_pool3d_cuda_update_outputILi6EffEEvNS_27GenericPackedTensorAccessorIKT0_Lm4ENS_16DefaultPtrTraitsElEENS3_IS4_Lm4ES6_lEEiiiiiiiibii,@function
        .size           _ZN2at6native49_GLOBAL__N__09e94e3a_16_AveragePool3d_cu_a8eae74c29avg_pool3d_cuda_update_outputILi6EffEEvNS_27GenericPackedTensorAccessorIKT0_Lm4ENS_16DefaultPtrTraitsElEENS3_IS4_Lm4ES6_lEEiiiiiiiibii,(.L_x_1052 - _ZN2at6native49_GLOBAL__N__09e94e3a_16_AveragePool3d_cu_a8eae74c29avg_pool3d_cuda_update_outputILi6EffEEvNS_27GenericPackedTensorAccessorIKT0_Lm4ENS_16DefaultPtrTraitsElEENS3_IS4_Lm4ES6_lEEiiiiiiiibii)
        .other          _ZN2at6native49_GLOBAL__N__09e94e3a_16_AveragePool3d_cu_a8eae74c29avg_pool3d_cuda_update_outputILi6EffEEvNS_27GenericPackedTensorAccessorIKT0_Lm4ENS_16DefaultPtrTraitsElEENS3_IS4_Lm4ES6_lEEiiiiiiiibii,@"STO_CUDA_ENTRY STV_DEFAULT"
_ZN2at6native49_GLOBAL__N__09e94e3a_16_AveragePool3d_cu_a8eae74c29avg_pool3d_cuda_update_outputILi6EffEEvNS_27GenericPackedTensorAccessorIKT0_Lm4ENS_16DefaultPtrTraitsElEENS3_IS4_Lm4ES6_lEEiiiiiiiibii:
        /* <DEDUP_REMOVED lines=39> */
.L_x_682:
[----:B------:R-:W-:-:S07]  /*0270*/  MOV R8, 0x290 ;  /* 0x0000029000087802 */ /* 0x000fce0000000f00 */
[----:B------:R-:W-:Y:S05]  /*0280*/  CALL.REL.NOINC `($__internal_32_$__cuda_sm20_div_s64) ;  /* 0x0000001400b87944 */ /* 0x000fea0003c00000 */
[----:B------:R-:W0:Y:S01]  /*0290*/  LDC R5, c[0x0][0x3d8] ;  /* 0x0000f600ff057b82 */ /* 0x000e220000000800 */
[----:B------:R-:W-:-:S04]  /*02a0*/  IMAD.MOV R6, RZ, RZ, -R4 ;  /* 0x000000ffff067224 */ /* 0x000fc800078e0a04 */
[----:B0-----:R-:W-:-:S07]  /*02b0*/  IMAD R6, R6, R5, UR4 ;  /* 0x0000000406067e24 */ /* 0x001fce000f8e0205 */
.L_x_683:
        /* <DEDUP_REMOVED lines=58> */
.L_x_684:
        /* <DEDUP_REMOVED lines=27> */
.L_x_685:
[----:B------:R-:W-:Y:S01]  /*0810*/  LOP3.LUT R27, R26, 0xfffffff0, RZ, 0xc0, !PT ;  /* 0xfffffff01a1b7812 */ /* 0x000fe200078ec0ff */
[----:B------:R-:W-:Y:S01]  /*0820*/  HFMA2 R30, -RZ, RZ, 0, 0 ;  /* 0x00000000ff1e7431 */ /* 0x000fe200000001ff */
[----:B------:R-:W-:Y:S01]  /*0830*/  BSSY.RECONVERGENT B1, `(.L_x_686) ;  /* 0x00000f8000017945 */ /* 0x000fe20003800200 */
[C---:B-1----:R-:W-:Y:S01]  /*0840*/  SHF.L.U64.HI R10, R12.reuse, 0x2, R13 ;  /* 0x000000020c0a7819 */ /* 0x042fe2000001020d */
[----:B------:R-:W-:Y:S01]  /*0850*/  IMAD.SHL.U32 R11, R12, 0x4, RZ ;  /* 0x000000040c0b7824 */ /* 0x000fe200078e00ff */
[----:B------:R-:W-:Y:S01]  /*0860*/  LOP3.LUT R26, R26, 0x3, RZ, 0xc0, !PT ;  /* 0x000000031a1a7812 */ /* 0x000fe200078ec0ff */
[----:B------:R-:W-:-:S07]  /*0870*/  IMAD.MOV R27, RZ, RZ, -R27 ;  /* 0x000000ffff1b7224 */ /* 0x000fce00078e0a1b */
.L_x_698:
        /* <DEDUP_REMOVED lines=23> */
.L_x_697:
        /* <DEDUP_REMOVED lines=13> */
.L_x_690:
        /* <DEDUP_REMOVED lines=73> */
.L_x_689:
[----:B------:R-:W-:Y:S05]  /*0f50*/  BSYNC.RECONVERGENT B2 ;  /* 0x0000000000027941 */ /* 0x000fea0003800200 */
.L_x_688:
        /* <DEDUP_REMOVED lines=65> */
.L_x_694:
[----:B------:R-:W-:Y:S05]  /*1370*/  BSYNC.RECONVERGENT B3 ;  /* 0x0000000000037941 */ /* 0x000fea0003800200 */
.L_x_693:
        /* <DEDUP_REMOVED lines=35> */
.L_x_696:
[----:B------:R-:W-:Y:S05]  /*15b0*/  BSYNC.RECONVERGENT B3 ;  /* 0x0000000000037941 */ /* 0x000fea0003800200 */
.L_x_695:
        /* <DEDUP_REMOVED lines=27> */
.L_x_692:
[----:B------:R-:W-:Y:S05]  /*1770*/  BSYNC.RECONVERGENT B2 ;  /* 0x0000000000027941 */ /* 0x000fea0003800200 */
.L_x_691:
[----:B------:R-:W-:Y:S05]  /*1780*/  @P4 BRA `(.L_x_697) ;  /* 0xfffffff000984947 */ /* 0x000fea000383ffff */
[----:B------:R-:W-:Y:S05]  /*1790*/  BSYNC.RECONVERGENT B0 ;  /* 0x0000000000007941 */ /* 0x000fea0003800200 */
.L_x_687:
[----:B------:R-:W-:Y:S05]  /*17a0*/  @P3 BRA `(.L_x_698) ;  /* 0xfffffff000343947 */ /* 0x000fea000383ffff */
[----:B------:R-:W-:Y:S05]  /*17b0*/  BSYNC.RECONVERGENT B1 ;  /* 0x0000000000017941 */ /* 0x000fea0003800200 */
.L_x_686:
        /* <DEDUP_REMOVED lines=27> */
        .weak           $__internal_32_$__cuda_sm20_div_s64
        .type           $__internal_32_$__cuda_sm20_div_s64,@function
        .size           $__internal_32_$__cuda_sm20_div_s64,(.L_x_1052 - $__internal_32_$__cuda_sm20_div_s64)
$__internal_32_$__cuda_sm20_div_s64:
        /* <DEDUP_REMOVED lines=70> */
[----:B------:R-:W-:Y:S06]  /*1dd0*/  RET.REL.NODEC R8 `(_ZN2at6native49_GLOBAL__N__09e94e3a_16_AveragePool3d_cu_a8eae74c29avg_pool3d_cuda_update_outputILi6EffEEvNS_27GenericPackedTensorAccessorIKT0_Lm4ENS_16DefaultPtrTraitsElEENS3_IS4_Lm4ES6_lEEiiiiiiiibii) ;  /* 0xffffffe008887950 */ /* 0x000fec0003c3ffff */
.L_x_699:
        /* <DEDUP_REMOVED lines=10> */
.L_x_1052:


//--------------------- .text._ZN2at6native49_GLOBAL__N__09e94e3a_16_AveragePool3d_cu_a8eae74c29avg_pool3d_cuda_update_outputILi5EffEEvNS_27GenericPackedTensorAccessorIKT0_Lm4ENS_16DefaultPtrTraitsElEENS3_IS4_Lm4ES6_lEEiiiiiiiibii --------------------------
	.section	.text._ZN2at6native49_GLOBAL__N__09e94e3a_16_AveragePool3d_cu_a8eae74c29avg_pool3d_cuda_update_outputILi5EffEEvNS_27GenericPackedTensorAccessorIKT0_Lm4ENS_16DefaultPtrTraitsElEENS3_IS4_Lm4ES6_lEEiiiiiiiibii,"ax",@progbits
	.align	128
.text._ZN2at6native49_GLOBAL__N__09e94e3a_16_AveragePool3d_cu_a8eae74c29avg_pool3d_cuda_update_outputILi5EffEEvNS_27GenericPackedTensorAccessorIKT0_Lm4ENS_16DefaultPtrTraitsElEENS3_IS4_Lm4ES6_lEEiiiiiiiibii:
        .type           _ZN2at6native49_GLOBAL__N__09e94e3a_16_AveragePool3d_cu_a8eae74c29avg_pool3d_cuda_update_outputILi5EffEEvNS_27GenericPackedTensorAccessorIKT0_Lm4ENS_16DefaultPtrTraitsElEENS3_IS4_Lm4ES6_lEEiiiiiiiibii,@function
        .size           _ZN2at6native49_GLOBAL__N__09e94e3a_16_AveragePool3d_cu_a8eae74c29avg_pool3d_cuda_update_outputILi5EffEEvNS_27GenericPackedTensorAccessorIKT0_Lm4ENS_16DefaultPtrTraitsElEENS3_IS4_Lm4ES6_lEEiiiiiiiibii,(.L_x_1054 - _ZN2at6native49_GLOBAL__N__09e94e3a_16_AveragePool3d_cu_a8eae74c29avg_pool3d_cuda_update_outputILi5EffEEvNS_27GenericPackedTensorAccessorIKT0_Lm4ENS_16DefaultPtrTraitsElEENS3_IS4_Lm4ES6_lEEiiiiiiiibii)
        .other          _ZN2at6native49_GLOBAL__N__09e94e3a_16_AveragePool3d_cu_a8eae74c29avg_pool3d_cuda_update_outputILi5EffEEvNS_27GenericPackedTensorAccessorIKT0_Lm4ENS_16DefaultPtrTraitsElEENS3_IS4_Lm4ES6_lEEiiiiiiiibii,@"STO_CUDA_ENTRY STV_DEFAULT"
_ZN2at6native49_GLOBAL__N__09e94e3a_16_AveragePool3d_cu_a8eae74c29avg_pool3d_cuda_update_outputILi5EffEEvNS_27GenericPackedTensorAccessorIKT0_Lm4ENS_16DefaultPtrTraitsElEENS3_IS4_Lm4ES6_lEEiiiiiiiibii:
        /* <DEDUP_REMOVED lines=39> */
.L_x_700:
[----:B------:R-:W-:-:S07]  /*0270*/  MOV R8, 0x290 ;  /* 0x0000029000087802 */ /* 0x000fce0000000f00 */
[----:B------:R-:W-:Y:S05]  /*0280*/  CALL.REL.NOINC `($__internal_33_$__cuda_sm20_div_s64) ;  /* 0x0000001400b87944 */ /* 0x000fea0003c00000 */
[----:B------:R-:W0:Y:S01]  /*0290*/  LDC R5, c[0x0][0x3d8] ;  /* 0x0000f600ff057b82 */ /* 0x000e220000000800 */
[----:B------:R-:W-:-:S04]  /*02a0*/  IMAD.MOV R6, RZ, RZ, -R4 ;  /* 0x000000ffff067224 */ /* 0x000fc800078e0a04 */
[----:B0-----:R-:W-:-:S07]  /*02b0*/  IMAD R6, R6, R5, UR4 ;  /* 0x0000000406067e24 */ /* 0x001fce000f8e0205 */
.L_x_701:
        /* <DEDUP_REMOVED lines=58> */
.L_x_702:
        /* <DEDUP_REMOVED lines=27> */
.L_x_703:
[----:B------:R-:W-:Y:S01]  /*0810*/  LOP3.LUT R27, R26, 0xfffffff0, RZ, 0xc0, !PT ;  /* 0xfffffff01a1b7812 */ /* 0x000fe200078ec0ff */
[----:B------:R-:W-:Y:S01]  /*0820*/  HFMA2 R30, -RZ, RZ, 0, 0 ;  /* 0x00000000ff1e7431 */ /* 0x000fe200000001ff */
[----:B------:R-:W-:Y:S01]  /*0830*/  BSSY.RECONVERGENT B1, `(.L_x_704) ;  /* 0x00000f8000017945 */ /* 0x000fe20003800200 */
[C---:B-1----:R-:W-:Y:S01]  /*0840*/  SHF.L.U64.HI R10, R12.reuse, 0x2, R13 ;  /* 0x000000020c0a7819 */ /* 0x042fe2000001020d */
[----:B------:R-:W-:Y:S01]  /*0850*/  IMAD.SHL.U32 R11, R12, 0x4, RZ ;  /* 0x000000040c0b7824 */ /* 0x000fe200078e00ff */
[----:B------:R-:W-:Y:S01]  /*0860*/  LOP3.LUT R26, R26, 0x3, RZ, 0xc0, !PT ;  /* 0x000000031a1a7812 */ /* 0x000fe200078ec0ff */
[----:B------:R-:W-:-:S07]  /*0870*/  IMAD.MOV R27, RZ, RZ, -R27 ;  /* 0x000000ffff1b7224 */ /* 0x000fce00078e0a1b */
.L_x_716:
        /* <DEDUP_REMOVED lines=23> */
.L_x_715:
        /* <DEDUP_REMOVED lines=13> */
.L_x_708:
        /* <DEDUP_REMOVED lines=73> */
.L_x_707:
[----:B------:R-:W-:Y:S05]  /*0f50*/  BSYNC.RECONVERGENT B2 ;  /* 0x0000000000027941 */ /* 0x000fea0003800200 */
.L_x_706:
        /* <DEDUP_REMOVED lines=65> */
.L_x_712:
[----:B------:R-:W-:Y:S05]  /*1370*/  BSYNC.RECONVERGENT B3 ;  /* 0x0000000000037941 */ /* 0x000fea0003800200 */
.L_x_711:
        /* <DEDUP_REMOVED lines=35> */
.L_x_714:
[----:B------:R-:W-:Y:S05]  /*15b0*/  BSYNC.RECONVERGENT B3 ;  /* 0x0000000000037941 */ /* 0x000fea0003800200 */
.L_x_713:
        /* <DEDUP_REMOVED lines=27> */
.L_x_710:
[----:B------:R-:W-:Y:S05]  /*1770*/  BSYNC.RECONVERGENT B2 ;  /* 0x0000000000027941 */ /* 0x000fea0003800200 */
.L_x_709:
[----:B------:R-:W-:Y:S05]  /*1780*/  @P4 BRA `(.L_x_715) ;  /* 0xfffffff000984947 */ /* 0x000fea000383ffff */
[----:B------:R-:W-:Y:S05]  /*1790*/  BSYNC.RECONVERGENT B0 ;  /* 0x0000000000007941 */ /* 0x000fea0003800200 */
.L_x_705:
[----:B------:R-:W-:Y:S05]  /*17a0*/  @P3 BRA `(.L_x_716) ;  /* 0xfffffff000343947 */ /* 0x000fea000383ffff */
[----:B------:R-:W-:Y:S05]  /*17b0*/  BSYNC.RECONVERGENT B1 ;  /* 0x0000000000017941 */ /* 0x000fea0003800200 */
.L_x_704:
        /* <DEDUP_REMOVED lines=27> */
        .weak           $__internal_33_$__cuda_sm20_div_s64
        .type           $__internal_33_$__cuda_sm20_div_s64,@function
        .size           $__internal_33_$__cuda_sm20_div_s64,(.L_x_1054 - $__internal_33_$__cuda_sm20_div_s64)
$__internal_33_$__cuda_sm20_div_s64:
        /* <DEDUP_REMOVED lines=70> */
[----:B------:R-:W-:Y:S06]  /*1dd0*/  RET.REL.NODEC R8 `(_ZN2at6native49_GLOBAL__N__09e94e3a_16_AveragePool3d_cu_a8eae74c29avg_pool3d_cuda_update_outputILi5EffEEvNS_27GenericPackedTensorAccessorIKT0_Lm4ENS_16DefaultPtrTraitsElEENS3_IS4_Lm4ES6_lEEiiiiiiiibii) ;  /* 0xffffffe008887950 */ /* 0x000fec0003c3ffff */
.L_x_717:
        /* <DEDUP_REMOVED lines=10> */
.L_x_1054:


//--------------------- .text._ZN2at6native49_GLOBAL__N__09e94e3a_16_AveragePool3d_cu_a8eae74c29avg_pool3d_cuda_update_outputILi4EffEEvNS_27GenericPackedTensorAccessorIKT0_Lm4ENS_16DefaultPtrTraitsElEENS3_IS4_Lm4ES6_lEEiiiiiiiibii --------------------------
	.section	.text._ZN2at6native49_GLOBAL__N__09e94e3a_16_AveragePool3d_cu_a8eae74c29avg_pool3d_cuda_update_outputILi4EffEEvNS_27GenericPackedTensorAccessorIKT0_Lm4ENS_16DefaultPtrTraitsElEENS3_IS4_Lm4ES6_lEEiiiiiiiibii,"ax",@progbits
	.align	128
.text._ZN2at6native49_GLOBAL__N__09e94e3a_16_AveragePool3d_cu_a8eae74c29avg_pool3d_cuda_update_outputILi4EffEEvNS_27GenericPackedTensorAccessorIKT0_Lm4ENS_16DefaultPtrTraitsElEENS3_IS4_Lm4ES6_lEEiiiiiiiibii:
        .type           _ZN2at6native49_GLOBAL__N__09e94e3a_16_AveragePool3d_cu_a8eae74c29avg_pool3d_cuda_update_outputILi4EffEEvNS_27GenericPackedTensorAccessorIKT0_Lm4ENS_16DefaultPtrTraitsElEENS3_IS4_Lm4ES6_lEEiiiiiiiibii,@function
        .size           _ZN2at6native49_GLOBAL__N__09e94e3a_16_AveragePool3d_cu_a8eae74c29avg_pool3d_cuda_update_outputILi4EffEEvNS_27GenericPackedTensorAccessorIKT0_Lm4ENS_16DefaultPtrTraitsElEENS3_IS4_Lm4ES6_lEEiiiiiiiibii,(.L_x_1056 - _ZN2at6native49_GLOBAL__N__09e94e3a_16_AveragePool3d_cu_a8eae74c29avg_pool3d_cuda_update_outputILi4EffEEvNS_27GenericPackedTensorAccessorIKT0_Lm4ENS_16DefaultPtrTraitsElEENS3_IS4_Lm4ES6_lEEiiiiiiiibii)
        .other          _ZN2at6native49_GLOBAL__N__09e94e3a_16_AveragePool3d_cu_a8eae74c29avg_pool3d_cuda_update_outputILi4EffEEvNS_27GenericPackedTensorAccessorIKT0_Lm4ENS_16DefaultPtrTraitsElEENS3_IS4_Lm4ES6_lEEiiiiiiiibii,@"STO_CUDA_ENTRY STV_DEFAULT"
_ZN2at6native49_GLOBAL__N__09e94e3a_16_AveragePool3d_cu_a8eae74c29avg_pool3d_cuda_update_outputILi4EffEEvNS_27GenericPackedTensorAccessorIKT0_Lm4ENS_16DefaultPtrTraitsElEENS3_IS4_Lm4ES6_lEEiiiiiiiibii:
        /* <DEDUP_REMOVED lines=39> */
.L_x_718:
[----:B------:R-:W-:-:S07]  /*0270*/  MOV R8, 0x290 ;  /* 0x0000029000087802 */ /* 0x000fce0000000f00 */
[----:B------:R-:W-:Y:S05]  /*0280*/  CALL.REL.NOINC `($__internal_34_$__cuda_sm20_div_s64) ;  /* 0x0000001400b87944 */ /* 0x000fea0003c00000 */
[----:B------:R-:W0:Y:S01]  /*0290*/  LDC R5, c[0x0][0x3d8] ;  /* 0x0000f600ff057b82 */ /* 0x000e220000000800 */
[----:B------:R-:W-:-:S04]  /*02a0*/  IMAD.MOV R6, RZ, RZ, -R4 ;  /* 0x000000ffff067224 */ /* 0x000fc800078e0a04 */
[----:B0-----:R-:W-:-:S07]  /*02b0*/  IMAD R6, R6, R5, UR4 ;  /* 0x0000000406067e24 */ /* 0x001fce000f8e0205 */
.L_x_719:
        /* <DEDUP_REMOVED lines=58> */
.L_x_720:
        /* <DEDUP_REMOVED lines=27> */
.L_x_721:
[----:B------:R-:W-:Y:S01]  /*0810*/  LOP3.LUT R27, R26, 0xfffffff0, RZ, 0xc0, !PT ;  /* 0xfffffff01a1b7812 */ /* 0x000fe200078ec0ff */
[----:B------:R-:W-:Y:S01]  /*0820*/  HFMA2 R30, -RZ, RZ, 0, 0 ;  /* 0x00000000ff1e7431 */ /* 0x000fe200000001ff */
[----:B------:R-:W-:Y:S01]  /*0830*/  BSSY.RECONVERGENT B1, `(.L_x_722) ;  /* 0x00000f8000017945 */ /* 0x000fe20003800200 */
[C---:B-1----:R-:W-:Y:S01]  /*0840*/  SHF.L.U64.HI R10, R12.reuse, 0x2, R13 ;  /* 0x000000020c0a7819 */ /* 0x042fe2000001020d */
[----:B------:R-:W-:Y:S01]  /*0850*/  IMAD.SHL.U32 R11, R12, 0x4, RZ ;  /* 0x000000040c0b7824 */ /* 0x000fe200078e00ff */
[----:B------:R-:W-:Y:S01]  /*0860*/  LOP3.LUT R26, R26, 0x3, RZ, 0xc0, !PT ;  /* 0x000000031a1a7812 */ /* 0x000fe200078ec0ff */
[----:B------:R-:W-:-:S07]  /*0870*/  IMAD.MOV R27, RZ, RZ, -R27 ;  /* 0x000000ffff1b7224 */ /* 0x000fce00078e0a1b */
.L_x_734:
        /* <DEDUP_REMOVED lines=23> */
.L_x_733:
        /* <DEDUP_REMOVED lines=13> */
.L_x_726:
        /* <DEDUP_REMOVED lines=73> */
.L_x_725:
[----:B------:R-:W-:Y:S05]  /*0f50*/  BSYNC.RECONVERGENT B2 ;  /* 0x0000000000027941 */ /* 0x000fea0003800200 */
.L_x_724:
        /* <DEDUP_REMOVED lines=65> */
.L_x_730:
[----:B------:R-:W-:Y:S05]  /*1370*/  BSYNC.RECONVERGENT B3 ;  /* 0x0000000000037941 */ /* 0x000fea0003800200 */
.L_x_729:
        /* <DEDUP_REMOVED lines=35> */
.L_x_732:
[----:B------:R-:W-:Y:S05]  /*15b0*/  BSYNC.RECONVERGENT B3 ;  /* 0x0000000000037941 */ /* 0x000fea0003800200 */
.L_x_731:
        /* <DEDUP_REMOVED lines=27> */
.L_x_728:
[----:B------:R-:W-:Y:S05]  /*1770*/  BSYNC.RECONVERGENT B2 ;  /* 0x0000000000027941 */ /* 0x000fea0003800200 */
.L_x_727:
[----:B------:R-:W-:Y:S05]  /*1780*/  @P4 BRA `(.L_x_733) ;  /* 0xfffffff000984947 */ /* 0x000fea000383ffff */
[----:B------:R-:W-:Y:S05]  /*1790*/  BSYNC.RECONVERGENT B0 ;  /* 0x0000000000007941 */ /* 0x000fea0003800200 */
.L_x_723:
[----:B------:R-:W-:Y:S05]  /*17a0*/  @P3 BRA `(.L_x_734) ;  /* 0xfffffff000343947 */ /* 0x000fea000383ffff */
[----:B------:R-:W-:Y:S05]  /*17b0*/  BSYNC.RECONVERGENT B1 ;  /* 0x0000000000017941 */ /* 0x000fea0003800200 */
.L_x_722:
        /* <DEDUP_REMOVED lines=27> */
        .weak           $__internal_34_$__cuda_sm20_div_s64
        .type           $__internal_34_$__cuda_sm20_div_s64,@function
        .size           $__internal_34_$__cuda_sm20_div_s64,(.L_x_1056 - $__internal_34_$__cuda_sm20_div_s64)
$__internal_34_$__cuda_sm20_div_s64:
        /* <DEDUP_REMOVED lines=70> */
[----:B------:R-:W-:Y:S06]  /*1dd0*/  RET.REL.NODEC R8 `(_ZN2at6native49_GLOBAL__N__09e94e3a_16_AveragePool3d_cu_a8eae74c29avg_pool3d_cuda_update_outputILi4EffEEvNS_27GenericPackedTensorAccessorIKT0_Lm4ENS_16DefaultPtrTraitsElEENS3_IS4_Lm4ES6_lEEiiiiiiiibii) ;  /* 0xffffffe008887950 */ /* 0x000fec0003c3ffff */
.L_x_735:
        /* <DEDUP_REMOVED lines=10> */
.L_x_1056:


//--------------------- .text._ZN2at6native49_GLOBAL__N__09e94e3a_16_AveragePool3d_cu_a8eae74c29avg_pool3d_cuda_update_outputILi3EffEEvNS_27GenericPackedTensorAccessorIKT0_Lm4ENS_16DefaultPtrTraitsElEENS3_IS4_Lm4ES6_lEEiiiiiiiibii --------------------------
	.section	.text._ZN2at6native49_GLOBAL__N__09e94e3a_16_AveragePool3d_cu_a8eae74c29avg_pool3d_cuda_update_outputILi3EffEEvNS_27GenericPackedTensorAccessorIKT0_Lm4ENS_16DefaultPtrTraitsElEENS3_IS4_Lm4ES6_lEEiiiiiiiibii,"ax",@progbits
	.align	128
.text._ZN2at6native49_GLOBAL__N__09e94e3a_16_AveragePool3d_cu_a8eae74c29avg_pool3d_cuda_update_outputILi3EffEEvNS_27GenericPackedTensorAccessorIKT0_Lm4ENS_16DefaultPtrTraitsElEENS3_IS4_Lm4ES6_lEEiiiiiiiibii:
        .type           _ZN2at6native49_GLOBAL__N__09e94e3a_16_AveragePool3d_cu_a8eae74c29avg_pool3d_cuda_update_outputILi3EffEEvNS_27GenericPackedTensorAccessorIKT0_Lm4ENS_16DefaultPtrTraitsElEENS3_IS4_Lm4ES6_lEEiiiiiiiibii,@function
        .size           _ZN2at6native49_GLOBAL__N__09e94e3a_16_AveragePool3d_cu_a8eae74c29avg_pool3d_cuda_update_outputILi3EffEEvNS_27GenericPackedTensorAccessorIKT0_Lm4ENS_16DefaultPtrTraitsElEENS3_IS4_Lm4ES6_lEEiiiiiiiibii,(.L_x_1058 - _ZN2at6native49_GLOBAL__N__09e94e3a_16_AveragePool3d_cu_a8eae74c29avg_pool3d_cuda_update_outputILi3EffEEvNS_27GenericPackedTensorAccessorIKT0_Lm4ENS_16DefaultPtrTraitsElEENS3_IS4_Lm4ES6_lEEiiiiiiiibii)
        .other          _ZN2at6native49_GLOBAL__N__09e94e3a_16_AveragePool3d_cu_a8eae74c29avg_pool3d_cuda_update_outputILi3EffEEvNS_27GenericPackedTensorAccessorIKT0_Lm4ENS_16DefaultPtrTraitsElEENS3_IS4_Lm4ES6_lEEiiiiiiiibii,@"STO_CUDA_ENTRY STV_DEFAULT"
_ZN2at6native49_GLOBAL__N__09e94e3a_16_AveragePool3d_cu_a8eae74c29avg_pool3d_cuda_update_outputILi3EffEEvNS_27GenericPackedTensorAccessorIKT0_Lm4ENS_16DefaultPtrTraitsElEENS3_IS4_Lm4ES6_lEEiiiiiiiibii:
        /* <DEDUP_REMOVED lines=39> */
.L_x_736:
[----:B------:R-:W-:-:S07]  /*0270*/  MOV R8, 0x290 ;  /* 0x0000029000087802 */ /* 0x000fce0000000f00 */
[----:B------:R-:W-:Y:S05]  /*0280*/  CALL.REL.NOINC `($__internal_35_$__cuda_sm20_div_s64) ;  /* 0x0000001400b87944 */ /* 0x000fea0003c00000 */
[----:B------:R-:W0:Y:S01]  /*0290*/  LDC R5, c[0x0][0x3d8] ;  /* 0x0000f600ff057b82 */ /* 0x000e220000000800 */
[----:B------:R-:W-:-:S04]  /*02a0*/  IMAD.MOV R6, RZ, RZ, -R4 ;  /* 0x000000ffff067224 */ /* 0x000fc800078e0a04 */
[----:B0-----:R-:W-:-:S07]  /*02b0*/  IMAD R6, R6, R5, UR4 ;  /* 0x0000000406067e24 */ /* 0x001fce000f8e0205 */
.L_x_737:
        /* <DEDUP_REMOVED lines=58> */
.L_x_738:
        /* <DEDUP_REMOVED lines=27> */
.L_x_739:
[----:B------:R-:W-:Y:S01]  /*0810*/  LOP3.LUT R27, R26, 0xfffffff0, RZ, 0xc0, !PT ;  /* 0xfffffff01a1b7812 */ /* 0x000fe200078ec0ff */
[----:B------:R-:W-:Y:S01]  /*0820*/  HFMA2 R30, -RZ, RZ, 0, 0 ;  /* 0x00000000ff1e7431 */ /* 0x000fe200000001ff */
[----:B------:R-:W-:Y:S01]  /*0830*/  BSSY.RECONVERGENT B1, `(.L_x_740) ;  /* 0x00000f8000017945 */ /* 0x000fe20003800200 */
[C---:B-1----:R-:W-:Y:S01]  /*0840*/  SHF.L.U64.HI R10, R12.reuse, 0x2, R13 ;  /* 0x000000020c0a7819 */ /* 0x042fe2000001020d */
[----:B------:R-:W-:Y:S01]  /*0850*/  IMAD.SHL.U32 R11, R12, 0x4, RZ ;  /* 0x000000040c0b7824 */ /* 0x000fe200078e00ff */
[----:B------:R-:W-:Y:S01]  /*0860*/  LOP3.LUT R26, R26, 0x3, RZ, 0xc0, !PT ;  /* 0x000000031a1a7812 */ /* 0x000fe200078ec0ff */
[----:B------:R-:W-:-:S07]  /*0870*/  IMAD.MOV R27, RZ, RZ, -R27 ;  /* 0x000000ffff1b7224 */ /* 0x000fce00078e0a1b */
.L_x_752:
        /* <DEDUP_REMOVED lines=23> */
.L_x_751:
        /* <DEDUP_REMOVED lines=13> */
.L_x_744:
        /* <DEDUP_REMOVED lines=73> */
.L_x_743:
[----:B------:R-:W-:Y:S05]  /*0f50*/  BSYNC.RECONVERGENT B2 ;  /* 0x0000000000027941 */ /* 0x000fea0003800200 */
.L_x_742:
        /* <DEDUP_REMOVED lines=65> */
.L_x_748:
[----:B------:R-:W-:Y:S05]  /*1370*/  BSYNC.RECONVERGENT B3 ;  /* 0x0000000000037941 */ /* 0x000fea0003800200 */
.L_x_747:
        /* <DEDUP_REMOVED lines=35> */
.L_x_750:
[----:B------:R-:W-:Y:S05]  /*15b0*/  BSYNC.RECONVERGENT B3 ;  /* 0x0000000000037941 */ /* 0x000fea0003800200 */
.L_x_749:
        /* <DEDUP_REMOVED lines=27> */
.L_x_746:
[----:B------:R-:W-:Y:S05]  /*1770*/  BSYNC.RECONVERGENT B2 ;  /* 0x0000000000027941 */ /* 0x000fea0003800200 */
.L_x_745:
[----:B------:R-:W-:Y:S05]  /*1780*/  @P4 BRA `(.L_x_751) ;  /* 0xfffffff000984947 */ /* 0x000fea000383ffff */
[----:B------:R-:W-:Y:S05]  /*1790*/  BSYNC.RECONVERGENT B0 ;  /* 0x0000000000007941 */ /* 0x000fea0003800200 */
.L_x_741:
[----:B------:R-:W-:Y:S05]  /*17a0*/  @P3 BRA `(.L_x_752) ;  /* 0xfffffff000343947 */ /* 0x000fea000383ffff */
[----:B------:R-:W-:Y:S05]  /*17b0*/  BSYNC.RECONVERGENT B1 ;  /* 0x0000000000017941 */ /* 0x000fea0003800200 */
.L_x_740:
        /* <DEDUP_REMOVED lines=27> */
        .weak           $__internal_35_$__cuda_sm20_div_s64
        .type           $__internal_35_$__cuda_sm20_div_s64,@function
        .size           $__internal_35_$__cuda_sm20_div_s64,(.L_x_1058 - $__internal_35_$__cuda_sm20_div_s64)
$__internal_35_$__cuda_sm20_div_s64:
        /* <DEDUP_REMOVED lines=70> */
[----:B------:R-:W-:Y:S06]  /*1dd0*/  RET.REL.NODEC R8 `(_ZN2at6native49_GLOBAL__N__09e94e3a_16_AveragePool3d_cu_a8eae74c29avg_pool3d_cuda_update_outputILi3EffEEvNS_27GenericPackedTensorAccessorIKT0_Lm4ENS_16DefaultPtrTraitsElEENS3_IS4_Lm4ES6_lEEiiiiiiiibii) ;  /* 0xffffffe008887950 */ /* 0x000fec0003c3ffff */
.L_x_753:
        /* <DEDUP_REMOVED lines=10> */
.L_x_1058:


//--------------------- .text._ZN2at6native49_GLOBAL__N__09e94e3a_16_AveragePool3d_cu_a8eae74c29avg_pool3d_cuda_update_outputILi2EffEEvNS_27GenericPackedTensorAccessorIKT0_Lm4ENS_16DefaultPtrTraitsElEENS3_IS4_Lm4ES6_lEEiiiiiiiibii --------------------------
	.section	.text._ZN2at6native49_GLOBAL__N__09e94e3a_16_AveragePool3d_cu_a8eae74c29avg_pool3d_cuda_update_outputILi2EffEEvNS_27GenericPackedTensorAccessorIKT0_Lm4ENS_16DefaultPtrTraitsElEENS3_IS4_Lm4ES6_lEEiiiiiiiibii,"ax",@progbits
	.align	128
.text._ZN2at6native49_GLOBAL__N__09e94e3a_16_AveragePool3d_cu_a8eae74c29avg_pool3d_cuda_update_outputILi2EffEEvNS_27GenericPackedTensorAccessorIKT0_Lm4ENS_16DefaultPtrTraitsElEENS3_IS4_Lm4ES6_lEEiiiiiiiibii:
        .type           _ZN2at6native49_GLOBAL__N__09e94e3a_16_AveragePool3d_cu_a8eae74c29avg_pool3d_cuda_update_outputILi2EffEEvNS_27GenericPackedTensorAccessorIKT0_Lm4ENS_16DefaultPtrTraitsElEENS3_IS4_Lm4ES6_lEEiiiiiiiibii,@function
        .size           _ZN2at6native49_GLOBAL__N__09e94e3a_16_AveragePool3d_cu_a8eae74c29avg_pool3d_cuda_update_outputILi2EffEEvNS_27GenericPackedTensorAccessorIKT0_Lm4ENS_16DefaultPtrTraitsElEENS3_IS4_Lm4ES6_lEEiiiiiiiibii,(.L_x_1060 - _ZN2at6native49_GLOBAL__N__09e94e3a_16_AveragePool3d_cu_a8eae74c29avg_pool3d_cuda_update_outputILi2EffEEvNS_27GenericPackedTensorAccessorIKT0_Lm4ENS_16DefaultPtrTraitsElEENS3_IS4_Lm4ES6_lEEiiiiiiiibii)
        .other          _ZN2at6native49_GLOBAL__N__09e94e3a_16_AveragePool3d_cu_a8eae74c29avg_pool3d_cuda_update_outputILi2EffEEvNS_27GenericPackedTensorAccessorIKT0_Lm4ENS_16DefaultPtrTraitsElEENS3_IS4_Lm4ES6_lEEiiiiiiiibii,@"STO_CUDA_ENTRY STV_DEFAULT"
_ZN2at6native49_GLOBAL__N__09e94e3a_16_AveragePool3d_cu_a8eae74c29avg_pool3d_cuda_update_outputILi2EffEEvNS_27GenericPackedTensorAccessorIKT0_Lm4ENS_16DefaultPtrTraitsElEENS3_IS4_Lm4ES6_lEEiiiiiiiibii:
        /* <DEDUP_REMOVED lines=39> */
.L_x_754:
[----:B------:R-:W-:-:S07]  /*0270*/  MOV R8, 0x290 ;  /* 0x0000029000087802 */ /* 0x000fce0000000f00 */
[----:B------:R-:W-:Y:S05]  /*0280*/  CALL.REL.NOINC `($__internal_36_$__cuda_sm20_div_s64) ;  /* 0x0000001400b87944 */ /* 0x000fea0003c00000 */
[----:B------:R-:W0:Y:S01]  /*0290*/  LDC R5, c[0x0][0x3d8] ;  /* 0x0000f600ff057b82 */ /* 0x000e220000000800 */
[----:B------:R-:W-:-:S04]  /*02a0*/  IMAD.MOV R6, RZ, RZ, -R4 ;  /* 0x000000ffff067224 */ /* 0x000fc800078e0a04 */
[----:B0-----:R-:W-:-:S07]  /*02b0*/  IMAD R6, R6, R5, UR4 ;  /* 0x0000000406067e24 */ /* 0x001fce000f8e0205 */
.L_x_755:
        /* <DEDUP_REMOVED lines=58> */
.L_x_756:
        /* <DEDUP_REMOVED lines=27> */
.L_x_757:
[----:B------:R-:W-:Y:S01]  /*0810*/  LOP3.LUT R27, R26, 0xfffffff0, RZ, 0xc0, !PT ;  /* 0xfffffff01a1b7812 */ /* 0x000fe200078ec0ff */
[----:B------:R-:W-:Y:S01]  /*0820*/  HFMA2 R30, -RZ, RZ, 0, 0 ;  /* 0x00000000ff1e7431 */ /* 0x000fe200000001ff */
[----:B------:R-:W-:Y:S01]  /*0830*/  BSSY.RECONVERGENT B1, `(.L_x_758) ;  /* 0x00000f8000017945 */ /* 0x000fe20003800200 */
[C---:B-1----:R-:W-:Y:S01]  /*0840*/  SHF.L.U64.HI R10, R12.reuse, 0x2, R13 ;  /* 0x000000020c0a7819 */ /* 0x042fe2000001020d */
[----:B------:R-:W-:Y:S01]  /*0850*/  IMAD.SHL.U32 R11, R12, 0x4, RZ ;  /* 0x000000040c0b7824 */ /* 0x000fe200078e00ff */
[----:B------:R-:W-:Y:S01]  /*0860*/  LOP3.LUT R26, R26, 0x3, RZ, 0xc0, !PT ;  /* 0x000000031a1a7812 */ /* 0x000fe200078ec0ff */
[----:B------:R-:W-:-:S07]  /*0870*/  IMAD.MOV R27, RZ, RZ, -R27 ;  /* 0x000000ffff1b7224 */ /* 0x000fce00078e0a1b */
.L_x_770:
        /* <DEDUP_REMOVED lines=23> */
.L_x_769:
        /* <DEDUP_REMOVED lines=13> */
.L_x_762:
        /* <DEDUP_REMOVED lines=73> */
.L_x_761:
[----:B------:R-:W-:Y:S05]  /*0f50*/  BSYNC.RECONVERGENT B2 ;  /* 0x0000000000027941 */ /* 0x000fea0003800200 */
.L_x_760:
        /* <DEDUP_REMOVED lines=65> */
.L_x_766:
[----:B------:R-:W-:Y:S05]  /*1370*/  BSYNC.RECONVERGENT B3 ;  /* 0x0000000000037941 */ /* 0x000fea0003800200 */
.L_x_765:
        /* <DEDUP_REMOVED lines=35> */
.L_x_768:
[----:B------:R-:W-:Y:S05]  /*15b0*/  BSYNC.RECONVERGENT B3 ;  /* 0x0000000000037941 */ /* 0x000fea0003800200 */
.L_x_767:
        /* <DEDUP_REMOVED lines=27> */
.L_x_764:
[----:B------:R-:W-:Y:S05]  /*1770*/  BSYNC.RECONVERGENT B2 ;  /* 0x0000000000027941 */ /* 0x000fea0003800200 */
.L_x_763:
[----:B------:R-:W-:Y:S05]  /*1780*/  @P4 BRA `(.L_x_769) ;  /* 0xfffffff000984947 */ /* 0x000fea000383ffff */
[----:B------:R-:W-:Y:S05]  /*1790*/  BSYNC.RECONVERGENT B0 ;  /* 0x0000000000007941 */ /* 0x000fea0003800200 */
.L_x_759:
[----:B------:R-:W-:Y:S05]  /*17a0*/  @P3 BRA `(.L_x_770) ;  /* 0xfffffff000343947 */ /* 0x000fea000383ffff */
[----:B------:R-:W-:Y:S05]  /*17b0*/  BSYNC.RECONVERGENT B1 ;  /* 0x0000000000017941 */ /* 0x000fea0003800200 */
.L_x_758:
        /* <DEDUP_REMOVED lines=27> */
        .weak           $__internal_36_$__cuda_sm20_div_s64
        .type           $__internal_36_$__cuda_sm20_div_s64,@function
        .size           $__internal_36_$__cuda_sm20_div_s64,(.L_x_1060 - $__internal_36_$__cuda_sm20_div_s64)
$__internal_36_$__cuda_sm20_div_s64:
        /* <DEDUP_REMOVED lines=70> */
[----:B------:R-:W-:Y:S06]  /*1dd0*/  RET.REL.NODEC R8 `(_ZN2at6native49_GLOBAL__N__09e94e3a_16_AveragePool3d_cu_a8eae74c29avg_pool3d_cuda_update_outputILi2EffEEvNS_27GenericPackedTensorAccessorIKT0_Lm4ENS_16DefaultPtrTraitsElEENS3_IS4_Lm4ES6_lEEiiiiiiiibii) ;  /* 0xffffffe008887950 */ /* 0x000fec0003c3ffff */
.L_x_771:
        /* <DEDUP_REMOVED lines=10> */
.L_x_1060:


//--------------------- .text._ZN2at6native49_GLOBAL__N__09e94e3a_16_AveragePool3d_cu_a8eae74c29avg_pool3d_cuda_update_outputILi1EffEEvNS_27GenericPackedTensorAccessorIKT0_Lm4ENS_16DefaultPtrTraitsElEENS3_IS4_Lm4ES6_lEEiiiiiiiibii --------------------------
	.section	.text._ZN2at6native49_GLOBAL__N__09e94e3a_16_AveragePool3d_cu_a8eae74c29avg_pool3d_cuda_update_outputILi1EffEEvNS_27GenericPackedTensorAccessorIKT0_Lm4ENS_16DefaultPtrTraitsElEENS3_IS4_Lm4ES6_lEEiiiiiiiibii,"ax",@progbits
	.align	128
.text._ZN2at6native49_GLOBAL__N__09e94e3a_16_AveragePool3d_cu_a8eae74c29avg_pool3d_cuda_update_outputILi1EffEEvNS_27GenericPackedTensorAccessorIKT0_Lm4ENS_16DefaultPtrTraitsElEENS3_IS4_Lm4ES6_lEEiiiiiiiibii:
        .type           _ZN2at6native49_GLOBAL__N__09e94e3a_16_AveragePool3d_cu_a8eae74c29avg_pool3d_cuda_update_outputILi1EffEEvNS_27GenericPackedTensorAccessorIKT0_Lm4ENS_16DefaultPtrTraitsElEENS3_IS4_Lm4ES6_lEEiiiiiiiibii,@function
        .size           _ZN2at6native49_GLOBAL__N__09e94e3a_16_AveragePool3d_cu_a8eae74c29avg_pool3d_cuda_update_outputILi1EffEEvNS_27GenericPackedTensorAccessorIKT0_Lm4ENS_16DefaultPtrTraitsElEENS3_IS4_Lm4ES6_lEEiiiiiiiibii,(.L_x_1062 - _ZN2at6native49_GLOBAL__N__09e94e3a_16_AveragePool3d_cu_a8eae74c29avg_pool3d_cuda_update_outputILi1EffEEvNS_27GenericPackedTensorAccessorIKT0_Lm4ENS_16DefaultPtrTraitsElEENS3_IS4_Lm4ES6_lEEiiiiiiiibii)
        .other          _ZN2at6native49_GLOBAL__N__09e94e3a_16_AveragePool3d_cu_a8eae74c29avg_pool3d_cuda_update_outputILi1EffEEvNS_27GenericPackedTensorAccessorIKT0_Lm4ENS_16DefaultPtrTraitsElEENS3_IS4_Lm4ES6_lEEiiiiiiiibii,@"STO_CUDA_ENTRY STV_DEFAULT"
_ZN2at6native49_GLOBAL__N__09e94e3a_16_AveragePool3d_cu_a8eae74c29avg_pool3d_cuda_update_outputILi1EffEEvNS_27GenericPackedTensorAccessorIKT0_Lm4ENS_16DefaultPtrTraitsElEENS3_IS4_Lm4ES6_lEEiiiiiiiibii:
        /* <DEDUP_REMOVED lines=39> */
.L_x_772:
[----:B------:R-:W-:-:S07]  /*0270*/  MOV R8, 0x290 ;  /* 0x0000029000087802 */ /* 0x000fce0000000f00 */
[----:B------:R-:W-:Y:S05]  /*0280*/  CALL.REL.NOINC `($__internal_37_$__cuda_sm20_div_s64) ;  /* 0x0000001400b87944 */ /* 0x000fea0003c00000 */
[----:B------:R-:W0:Y:S01]  /*0290*/  LDC R5, c[0x0][0x3d8] ;  /* 0x0000f600ff057b82 */ /* 0x000e220000000800 */
[----:B------:R-:W-:-:S04]  /*02a0*/  IMAD.MOV R6, RZ, RZ, -R4 ;  /* 0x000000ffff067224 */ /* 0x000fc800078e0a04 */
[----:B0-----:R-:W-:-:S07]  /*02b0*/  IMAD R6, R6, R5, UR4 ;  /* 0x0000000406067e24 */ /* 0x001fce000f8e0205 */
.L_x_773:
        /* <DEDUP_REMOVED lines=58> */
.L_x_774:
        /* <DEDUP_REMOVED lines=27> */
.L_x_775:
[----:B------:R-:W-:Y:S01]  /*0810*/  LOP3.LUT R27, R26, 0xfffffff0, RZ, 0xc0, !PT ;  /* 0xfffffff01a1b7812 */ /* 0x000fe200078ec0ff */
[----:B------:R-:W-:Y:S01]  /*0820*/  HFMA2 R30, -RZ, RZ, 0, 0 ;  /* 0x00000000ff1e7431 */ /* 0x000fe200000001ff */
[----:B------:R-:W-:Y:S01]  /*0830*/  BSSY.RECONVERGENT B1, `(.L_x_776) ;  /* 0x00000f8000017945 */ /* 0x000fe20003800200 */
[C---:B-1----:R-:W-:Y:S01]  /*0840*/  SHF.L.U64.HI R10, R12.reuse, 0x2, R13 ;  /* 0x000000020c0a7819 */ /* 0x042fe2000001020d */
[----:B------:R-:W-:Y:S01]  /*0850*/  IMAD.SHL.U32 R11, R12, 0x4, RZ ;  /* 0x000000040c0b7824 */ /* 0x000fe200078e00ff */
[----:B------:R-:W-:Y:S01]  /*0860*/  LOP3.LUT R26, R26, 0x3, RZ, 0xc0, !PT ;  /* 0x000000031a1a7812 */ /* 0x000fe200078ec0ff */
[----:B------:R-:W-:-:S07]  /*0870*/  IMAD.MOV R27, RZ, RZ, -R27 ;  /* 0x000000ffff1b7224 */ /* 0x000fce00078e0a1b */
.L_x_788:
        /* <DEDUP_REMOVED lines=23> */
.L_x_787:
        /* <DEDUP_REMOVED lines=13> */
.L_x_780:
        /* <DEDUP_REMOVED lines=73> */
.L_x_779:
[----:B------:R-:W-:Y:S05]  /*0f50*/  BSYNC.RECONVERGENT B2 ;  /* 0x0000000000027941 */ /* 0x000fea0003800200 */
.L_x_778:
        /* <DEDUP_REMOVED lines=65> */
.L_x_784:
[----:B------:R-:W-:Y:S05]  /*1370*/  BSYNC.RECONVERGENT B3 ;  /* 0x0000000000037941 */ /* 0x000fea0003800200 */
.L_x_783:
        /* <DEDUP_REMOVED lines=35> */
.L_x_786:
[----:B------:R-:W-:Y:S05]  /*15b0*/  BSYNC.RECONVERGENT B3 ;  /* 0x0000000000037941 */ /* 0x000fea0003800200 */
.L_x_785:
        /* <DEDUP_REMOVED lines=27> */
.L_x_782:
[----:B------:R-:W-:Y:S05]  /*1770*/  BSYNC.RECONVERGENT B2 ;  /* 0x0000000000027941 */ /* 0x000fea0003800200 */
.L_x_781:
[----:B------:R-:W-:Y:S05]  /*1780*/  @P4 BRA `(.L_x_787) ;  /* 0xfffffff000984947 */ /* 0x000fea000383ffff */
[----:B------:R-:W-:Y:S05]  /*1790*/  BSYNC.RECONVERGENT B0 ;  /* 0x0000000000007941 */ /* 0x000fea0003800200 */
.L_x_777:
[----:B------:R-:W-:Y:S05]  /*17a0*/  @P3 BRA `(.L_x_788) ;  /* 0xfffffff000343947 */ /* 0x000fea000383ffff */
[----:B------:R-:W-:Y:S05]  /*17b0*/  BSYNC.RECONVERGENT B1 ;  /* 0x0000000000017941 */ /* 0x000fea0003800200 */
.L_x_776:
        /* <DEDUP_REMOVED lines=27> */
        .weak           $__internal_37_$__cuda_sm20_div_s64
        .type           $__internal_37_$__cuda_sm20_div_s64,@function
        .size           $__internal_37_$__cuda_sm20_div_s64,(.L_x_1062 - $__internal_37_$__cuda_sm20_div_s64)
$__internal_37_$__cuda_sm20_div_s64:
        /* <DEDUP_REMOVED lines=70> */
[----:B------:R-:W-:Y:S06]  /*1dd0*/  RET.REL.NODEC R8 `(_ZN2at6native49_GLOBAL__N__09e94e3a_16_AveragePool3d_cu_a8eae74c29avg_pool3d_cuda_update_outputILi1EffEEvNS_27GenericPackedTensorAccessorIKT0_Lm4ENS_16DefaultPtrTraitsElEENS3_IS4_Lm4ES6_lEEiiiiiiiibii) ;  /* 0xffffffe008887950 */ /* 0x000fec0003c3ffff */
.L_x_789:
        /* <DEDUP_REMOVED lines=10> */
.L_x_1062:


//--------------------- .text._ZN2at6native49_GLOBAL__N__09e94e3a_16_AveragePool3d_cu_a8eae74c29avg_pool3d_cuda_update_outputIddEEvNS_27GenericPackedTensorAccessorIKT_Lm4ENS_16DefaultPtrTraitsElEENS3_IS4_Lm4ES6_lEEiiiiiiiiibii --------------------------
	.section	.text._ZN2at6native49_GLOBAL__N__09e94e3a_16_AveragePool3d_cu_a8eae74c29avg_pool3d_cuda_update_outputIddEEvNS_27GenericPackedTensorAccessorIKT_Lm4ENS_16DefaultPtrTraitsElEENS3_IS4_Lm4ES6_lEEiiiiiiiiibii,"ax",@progbits
	.align	128
.text._ZN2at6native49_GLOBAL__N__09e94e3a_16_AveragePool3d_cu_a8eae74c29avg_pool3d_cuda_update_outputIddEEvNS_27GenericPackedTensorAccessorIKT_Lm4ENS_16DefaultPtrTraitsElEENS3_IS4_Lm4ES6_lEEiiiiiiiiibii:
        .type           _ZN2at6native49_GLOBAL__N__09e94e3a_16_AveragePool3d_cu_a8eae74c29avg_pool3d_cuda_update_outputIddEEvNS_27GenericPackedTensorAccessorIKT_Lm4ENS_16DefaultPtrTraitsElEENS3_IS4_Lm4ES6_lEEiiiiiiiiibii,@function
        .size           _ZN2at6native49_GLOBAL__N__09e94e3a_16_AveragePool3d_cu_a8eae74c29avg_pool3d_cuda_update_outputIddEEvNS_27GenericPackedTensorAccessorIKT_Lm4ENS_16DefaultPtrTraitsElEENS3_IS4_Lm4ES6_lEEiiiiiiiiibii,(.L_x_1064 - _ZN2at6native49_GLOBAL__N__09e94e3a_16_AveragePool3d_cu_a8eae74c29avg_pool3d_cuda_update_outputIddEEvNS_27GenericPackedTensorAccessorIKT_Lm4ENS_16DefaultPtrTraitsElEENS3_IS4_Lm4ES6_lEEiiiiiiiiibii)
        .other          _ZN2at6native49_GLOBAL__N__09e94e3a_16_AveragePool3d_cu_a8eae74c29avg_pool3d_cuda_update_outputIddEEvNS_27GenericPackedTensorAccessorIKT_Lm4ENS_16DefaultPtrTraitsElEENS3_IS4_Lm4ES6_lEEiiiiiiiiibii,@"STO_CUDA_ENTRY STV_DEFAULT"
_ZN2at6native49_GLOBAL__N__09e94e3a_16_AveragePool3d_cu_a8eae74c29avg_pool3d_cuda_update_outputIddEEvNS_27GenericPackedTensorAccessorIKT_Lm4ENS_16DefaultPtrTraitsElEENS3_IS4_Lm4ES6_lEEiiiiiiiiibii:
        /* <DEDUP_REMOVED lines=13> */
[----:B---3--:R-:W-:-:S02]  /*00d0*/  IMAD.U32 R3, RZ, RZ, UR9 ;  /* 0x00000009ff037e24 */ /* 0x008fc4000f8e00ff */
        /* <DEDUP_REMOVED lines=25> */
.L_x_790:
[----:B------:R-:W-:-:S07]  /*0270*/  MOV R8, 0x290 ;  /* 0x0000029000087802 */ /* 0x000fce0000000f00 */
[----:B------:R-:W-:Y:S05]  /*0280*/  CALL.REL.NOINC `($__internal_39_$__cuda_sm20_div_s64) ;  /* 0x0000002400ec7944 */ /* 0x000fea0003c00000 */
[----:B------:R-:W0:Y:S01]  /*0290*/  LDC R6, c[0x0][0x3d8] ;  /* 0x0000f600ff067b82 */ /* 0x000e220000000800 */
[----:B------:R-:W-:-:S05]  /*02a0*/  IADD3 R5, PT, PT, -R4, RZ, RZ ;  /* 0x000000ff04057210 */ /* 0x000fca0007ffe1ff */
[----:B0-----:R-:W-:-:S07]  /*02b0*/  IMAD R5, R5, R6, UR4 ;  /* 0x0000000405057e24 */ /* 0x001fce000f8e0206 */
.L_x_791:
        /* <DEDUP_REMOVED lines=11> */
[----:B------:R-:W2:Y:S06]  /*0370*/  LDCU.128 UR8, c[0x0][0x410] ;  /* 0x00008200ff0877ac */ /* 0x000eac0008000c00 */
[----:B------:R-:W3:Y:S01]  /*0380*/  LDC.64 R6, c[0x0][0x428] ;  /* 0x00010a00ff067b82 */ /* 0x000ee20000000a00 */
[----:B------:R-:W0:Y:S01]  /*0390*/  LDCU UR4, c[0x0][0x430] ;  /* 0x00008600ff0477ac */ /* 0x000e220008000800 */
[----:B------:R-:W4:Y:S06]  /*03a0*/  LDCU UR5, c[0x0][0x390] ;  /* 0x00007200ff0577ac */ /* 0x000f2c0008000800 */
[----:B------:R-:W5:Y:S01]  /*03b0*/  LDC R17, c[0x0][0x3a0] ;  /* 0x0000e800ff117b82 */ /* 0x000f620000000800 */
[----:B0-----:R-:W-:-:S02]  /*03c0*/  IMAD R13, R0, R13, -UR4 ;  /* 0x80000004000d7e24 */ /* 0x001fc4000f8e020d */
[----:B---3--:R-:W-:Y:S02]  /*03d0*/  IMAD R12, R2, R12, -R7 ;  /* 0x0000000c020c7224 */ /* 0x008fe400078e0a07 */
[----:B-1----:R-:W-:Y:S02]  /*03e0*/  VIADD R7, R7, UR6 ;  /* 0x0000000607077c36 */ /* 0x002fe40008000000 */
[----:B--2---:R-:W-:Y:S01]  /*03f0*/  IMAD R11, R5, UR11, -R6 ;  /* 0x0000000b050b7c24 */ /* 0x004fe2000f8e0a06 */
[----:B------:R-:W-:Y:S01]  /*0400*/  VIMNMX R20, PT, PT, RZ, R12, !PT ;  /* 0x0000000cff147248 */ /* 0x000fe20007fe0100 */
[----:B----4-:R-:W-:Y:S01]  /*0410*/  VIADD R6, R6, UR5 ;  /* 0x0000000506067c36 */ /* 0x010fe20008000000 */
[----:B------:R-:W-:Y:S01]  /*0420*/  VIADDMNMX R15, R12, UR9, R7, PT ;  /* 0x000000090c0f7c46 */ /* 0x000fe2000b800107 */
[----:B-----5:R-:W-:-:S03]  /*0430*/  VIADD R8, R17, UR4 ;  /* 0x0000000411087c36 */ /* 0x020fc60008000000 */
[----:B------:R-:W-:Y:S02]  /*0440*/  VIADDMNMX R16, R11, UR8, R6, PT ;  /* 0x000000080b107c46 */ /* 0x000fe4000b800106 */
[----:B------:R-:W-:Y:S02]  /*0450*/  VIADDMNMX R18, R13, UR10, R8, PT ;  /* 0x0000000a0d127c46 */ /* 0x000fe4000b800108 */
[----:B------:R-:W-:Y:S01]  /*0460*/  VIMNMX R7, PT, PT, R15, UR6, PT ;  /* 0x000000060f077c48 */ /* 0x000fe2000bfe0100 */
[----:B------:R-:W0:Y:S01]  /*0470*/  LDCU.64 UR6, c[0x0][0x358] ;  /* 0x00006b00ff0677ac */ /* 0x000e220008000a00 */
[----:B------:R-:W-:Y:S02]  /*0480*/  VIMNMX R6, PT, PT, RZ, R13, !PT ;  /* 0x0000000dff067248 */ /* 0x000fe40007fe0100 */
[----:B------:R-:W-:Y:S02]  /*0490*/  VIMNMX R8, PT, PT, RZ, R11, !PT ;  /* 0x0000000bff087248 */ /* 0x000fe40007fe0100 */
[----:B------:R-:W-:-:S02]  /*04a0*/  VIMNMX R19, PT, PT, R16, UR5, PT ;  /* 0x0000000510137c48 */ /* 0x000fc4000bfe0100 */
[----:B------:R-:W-:Y:S02]  /*04b0*/  VIMNMX R17, PT, PT, R18, R17, PT ;  /* 0x0000001112117248 */ /* 0x000fe40003fe0100 */
        /* <DEDUP_REMOVED lines=25> */
[----:B------:R-:W-:Y:S01]  /*0650*/  STG.E.64 desc[UR6][R2.64], RZ ;  /* 0x000000ff02007986 */ /* 0x000fe2000c101b06 */
[----:B------:R-:W-:Y:S05]  /*0660*/  EXIT ;  /* 0x000000000000794d */ /* 0x000fea0003800000 */
.L_x_792:
[----:B------:R-:W0:Y:S01]  /*0670*/  LDCU UR4, c[0x0][0x43c] ;  /* 0x00008780ff0477ac */ /* 0x000e220008000800 */
[----:B------:R-:W1:Y:S01]  /*0680*/  LDC.64 R26, c[0x0][0x3c0] ;  /* 0x0000f000ff1a7b82 */ /* 0x000e620000000a00 */
[----:B------:R-:W-:Y:S02]  /*0690*/  IMAD.IADD R14, R17, 0x1, -R6 ;  /* 0x00000001110e7824 */ /* 0x000fe400078e0a06 */
[----:B------:R-:W-:Y:S02]  /*06a0*/  IMAD.IADD R12, R15, 0x1, -R12 ;  /* 0x000000010f0c7824 */ /* 0x000fe400078e0a0c */
[----:B------:R-:W-:Y:S01]  /*06b0*/  IMAD.IADD R13, R18, 0x1, -R13 ;  /* 0x00000001120d7824 */ /* 0x000fe200078e0a0d */
[----:B------:R-:W-:Y:S01]  /*06c0*/  LOP3.LUT R10, R14, 0x7, RZ, 0xc0, !PT ;  /* 0x000000070e0a7812 */ /* 0x000fe200078ec0ff */
[----:B------:R-:W-:Y:S01]  /*06d0*/  IMAD.IADD R22, R6, 0x1, -R17 ;  /* 0x0000000106167824 */ /* 0x000fe200078e0a11 */
[----:B------:R-:W-:Y:S01]  /*06e0*/  LOP3.LUT R9, R14, 0xf, RZ, 0xc0, !PT ;  /* 0x0000000f0e097812 */ /* 0x000fe200078ec0ff */
[----:B------:R-:W-:-:S02]  /*06f0*/  IMAD.IADD R11, R16, 0x1, -R11 ;  /* 0x00000001100b7824 */ /* 0x000fc400078e0a0b */
[----:B------:R-:W-:Y:S01]  /*0700*/  VIADD R21, R10, 0xffffffff ;  /* 0xffffffff0a157836 */ /* 0x000fe20000000000 */
[----:B------:R-:W-:Y:S01]  /*0710*/  IADD3 R15, PT, PT, R9, -0x1, RZ ;  /* 0xffffffff090f7810 */ /* 0x000fe20007ffe0ff */
[----:B------:R-:W-:Y:S01]  /*0720*/  IMAD R12, R12, R13, RZ ;  /* 0x0000000d0c0c7224 */ /* 0x000fe200078e02ff */
[----:B------:R-:W-:Y:S02]  /*0730*/  ISETP.GT.U32.AND P0, PT, R22, -0x10, PT ;  /* 0xfffffff01600780c */ /* 0x000fe40003f04070 */
[----:B------:R-:W-:Y:S01]  /*0740*/  ISETP.GE.U32.AND P1, PT, R15, 0x7, PT ;  /* 0x000000070f00780c */ /* 0x000fe20003f26070 */
[----:B0-----:R-:W-:Y:S01]  /*0750*/  UISETP.NE.AND UP0, UPT, UR4, URZ, UPT ;  /* 0x000000ff0400728c */ /* 0x001fe2000bf05270 */
[----:B------:R-:W-:Y:S01]  /*0760*/  ISETP.GE.U32.AND P2, PT, R21, 0x3, PT ;  /* 0x000000031500780c */ /* 0x000fe20003f46070 */
[----:B------:R-:W-:-:S07]  /*0770*/  IMAD R11, R11, R12, RZ ;  /* 0x0000000c0b0b7224 */ /* 0x000fce00078e02ff */
[----:B------:R-:W-:Y:S05]  /*0780*/  BRA.U UP0, `(.L_x_793) ;  /* 0x0000000100247547 */ /* 0x000fea000b800000 */
        /* <DEDUP_REMOVED lines=9> */
.L_x_793:
[----:B------:R-:W-:Y:S01]  /*0820*/  LOP3.LUT R28, R14, 0xfffffff0, RZ, 0xc0, !PT ;  /* 0xfffffff00e1c7812 */ /* 0x000fe200078ec0ff */
[----:B------:R-:W-:Y:S01]  /*0830*/  BSSY.RECONVERGENT B1, `(.L_x_794) ;  /* 0x0000154000017945 */ /* 0x000fe20003800200 */
[C---:B-1----:R-:W-:Y:S01]  /*0840*/  SHF.L.U64.HI R11, R26.reuse, 0x3, R27 ;  /* 0x000000031a0b7819 */ /* 0x042fe2000001021b */
[----:B------:R-:W-:Y:S01]  /*0850*/  IMAD.SHL.U32 R26, R26, 0x8, RZ ;  /* 0x000000081a1a7824 */ /* 0x000fe200078e00ff */
[----:B------:R-:W-:Y:S02]  /*0860*/  CS2R R12, SRZ ;  /* 0x00000000000c7805 */ /* 0x000fe4000001ff00 */
[----:B------:R-:W-:Y:S01]  /*0870*/  LOP3.LUT R27, R14, 0x3, RZ, 0xc0, !PT ;  /* 0x000000030e1b7812 */ /* 0x000fe200078ec0ff */
[----:B------:R-:W-:-:S07]  /*0880*/  IMAD.MOV R28, RZ, RZ, -R28 ;  /* 0x000000ffff1c7224 */ /* 0x000fce00078e0a1c */
.L_x_806:
[----:B0-----:R-:W0:Y:S01]  /*0890*/  LDCU.64 UR12, c[0x0][0x3a8] ;  /* 0x00007500ff0c77ac */ /* 0x001e220008000a00 */
[----:B-1----:R-:W1:Y:S01]  /*08a0*/  LDC.64 R16, c[0x0][0x428] ;  /* 0x00010a00ff107b82 */ /* 0x002e620000000a00 */
[----:B------:R-:W-:Y:S01]  /*08b0*/  SHF.R.S32.HI R14, RZ, 0x1f, R4 ;  /* 0x0000001fff0e7819 */ /* 0x000fe20000011404 */
[----:B------:R-:W-:Y:S01]  /*08c0*/  BSSY.RECONVERGENT B0, `(.L_x_795) ;  /* 0x0000149000007945 */ /* 0x000fe20003800200 */
[----:B------:R-:W1:Y:S01]  /*08d0*/  LDCU UR8, c[0x0][0x41c] ;  /* 0x00008380ff0877ac */ /* 0x000e620008000800 */
[----:B--2---:R-:W2:Y:S01]  /*08e0*/  LDCU UR11, c[0x0][0x390] ;  /* 0x00007200ff0b77ac */ /* 0x004ea20008000800 */
[----:B---3--:R-:W3:Y:S01]  /*08f0*/  LDCU.64 UR4, c[0x0][0x3b0] ;  /* 0x00007600ff0477ac */ /* 0x008ee20008000a00 */
[----:B----4-:R-:W4:Y:S01]  /*0900*/  LDCU UR9, c[0x0][0x410] ;  /* 0x00008200ff0977ac */ /* 0x010f220008000800 */
[----:B0-----:R-:W-:Y:S01]  /*0910*/  IMAD R19, R14, UR12, RZ ;  /* 0x0000000c0e137c24 */ /* 0x001fe2000f8e02ff */
[----:B------:R-:W0:Y:S01]  /*0920*/  LDCU UR10, c[0x0][0x420] ;  /* 0x00008400ff0a77ac */ /* 0x000e220008000800 */
[----:B------:R-:W-:-:S04]  /*0930*/  IMAD.WIDE.U32 R14, R4, UR12, RZ ;  /* 0x0000000c040e7c25 */ /* 0x000fc8000f8e00ff */
[----:B------:R-:W-:Y:S02]  /*0940*/  IMAD R19, R4, UR13, R19 ;  /* 0x0000000d04137c24 */ /* 0x000fe4000f8e0213 */
[----:B-1----:R-:W-:-:S03]  /*0950*/  IMAD R18, R5, UR8, -R16 ;  /* 0x0000000805127c24 */ /* 0x002fc6000f8e0a10 */
[----:B------:R-:W-:Y:S01]  /*0960*/  IADD3 R15, PT, PT, R15, R19, RZ ;  /* 0x000000130f0f7210 */ /* 0x000fe20007ffe0ff */
[----:B--2---:R-:W-:Y:S02]  /*0970*/  VIADD R19, R16, UR11 ;  /* 0x0000000b10137c36 */ /* 0x004fe40008000000 */
[----:B---3--:R-:W-:-:S03]  /*0980*/  IMAD.WIDE.U32 R14, R8, UR4, R14 ;  /* 0x00000004080e7c25 */ /* 0x008fc6000f8e000e */
[----:B----4-:R-:W-:Y:S01]  /*0990*/  VIADDMNMX R18, R18, UR9, R19, PT ;  /* 0x0000000912127c46 */ /* 0x010fe2000b800113 */
[----:B------:R-:W-:-:S03]  /*09a0*/  IMAD R29, R8, UR5, R15 ;  /* 0x00000005081d7c24 */ /* 0x000fc6000f8e020f */
[----:B------:R-:W-:Y:S01]  /*09b0*/  VIMNMX R19, PT, PT, R18, UR11, PT ;  /* 0x0000000b12137c48 */ /* 0x000fe2000bfe0100 */
[----:B------:R-:W-:Y:S02]  /*09c0*/  VIADD R8, R8, 0x1 ;  /* 0x0000000108087836 */ /* 0x000fe40000000000 */
[----:B0-----:R-:W-:-:S03]  /*09d0*/  IMAD R17, R2, UR10, -R17 ;  /* 0x0000000a02117c24 */ /* 0x001fc6000f8e0a11 */
[----:B------:R-:W-:Y:S02]  /*09e0*/  ISETP.NE.AND P3, PT, R8, R19, PT ;  /* 0x000000130800720c */ /* 0x000fe40003f65270 */
[----:B------:R-:W-:-:S11]  /*09f0*/  VIMNMX R30, PT, PT, RZ, R17, !PT ;  /* 0x00000011ff1e7248 */ /* 0x000fd60007fe0100 */
.L_x_805:
[----:B0-----:R-:W0:Y:S01]  /*0a00*/  LDCU.64 UR4, c[0x0][0x3b8] ;  /* 0x00007700ff0477ac */ /* 0x001e220008000a00 */
[----:B------:R-:W-:Y:S01]  /*0a10*/  MOV R17, R29 ;  /* 0x0000001d00117202 */ /* 0x000fe20000000f00 */
[----:B------:R-:W-:Y:S01]  /*0a20*/  IMAD.MOV.U32 R16, RZ, RZ, R14 ;  /* 0x000000ffff107224 */ /* 0x000fe200078e000e */
[----:B------:R-:W-:Y:S01]  /*0a30*/  BSSY.RECONVERGENT B2, `(.L_x_796) ;  /* 0x0000086000027945 */ /* 0x000fe20003800200 */
[----:B------:R-:W-:Y:S01]  /*0a40*/  ISETP.NE.AND P5, PT, R9, RZ, PT ;  /* 0x000000ff0900720c */ /* 0x000fe20003fa5270 */
[----:B------:R-:W-:Y:S02]  /*0a50*/  IMAD.MOV.U32 R32, RZ, RZ, R6 ;  /* 0x000000ffff207224 */ /* 0x000fe400078e0006 */
[----:B0-----:R-:W-:-:S04]  /*0a60*/  IMAD.WIDE.U32 R16, R30, UR4, R16 ;  /* 0x000000041e107c25 */ /* 0x001fc8000f8e0010 */
[C---:B------:R-:W-:Y:S02]  /*0a70*/  IMAD R31, R30.reuse, UR5, R17 ;  /* 0x000000051e1f7c24 */ /* 0x040fe4000f8e0211 */
[----:B------:R-:W-:-:S05]  /*0a80*/  VIADD R30, R30, 0x1 ;  /* 0x000000011e1e7836 */ /* 0x000fca0000000000 */
[----:B------:R-:W-:Y:S01]  /*0a90*/  ISETP.NE.AND P4, PT, R30, R7, PT ;  /* 0x000000071e00720c */ /* 0x000fe20003f85270 */
[----:B-1234-:R-:W-:-:S12]  /*0aa0*/  @P0 BRA `(.L_x_797) ;  /* 0x0000000400f80947 */ /* 0x01efd80003800000 */
[----:B------:R-:W-:Y:S01]  /*0ab0*/  IMAD.MOV.U32 R33, RZ, RZ, R28 ;  /* 0x000000ffff217224 */ /* 0x000fe200078e001c */
[----:B------:R-:W-:-:S07]  /*0ac0*/  MOV R32, R6 ;  /* 0x0000000600207202 */ /* 0x000fce0000000f00 */
.L_x_798:
[----:B------:R-:W0:Y:S01]  /*0ad0*/  LDCU.64 UR8, c[0x0][0x3c0] ;  /* 0x00007800ff0877ac */ /* 0x000e220008000a00 */
[----:B------:R-:W-:Y:S02]  /*0ae0*/  IMAD.MOV.U32 R18, RZ, RZ, R16 ;  /* 0x000000ffff127224 */ /* 0x000fe400078e0010 */
[----:B------:R-:W-:Y:S01]  /*0af0*/  IMAD.MOV.U32 R19, RZ, RZ, R31 ;  /* 0x000000ffff137224 */ /* 0x000fe200078e001f */
[----:B------:R-:W1:Y:S01]  /*0b00*/  LDCU.64 UR4, c[0x0][0x380] ;  /* 0x00007000ff0477ac */ /* 0x000e620008000a00 */
[----:B0-----:R-:W-:-:S04]  /*0b10*/  IMAD.WIDE.U32 R18, R32, UR8, R18 ;  /* 0x0000000820127c25 */ /* 0x001fc8000f8e0012 */
[----:B------:R-:W-:Y:S01]  /*0b20*/  IMAD R19, R32, UR9, R19 ;  /* 0x0000000920137c24 */ /* 0x000fe2000f8e0213 */
[----:B-1----:R-:W-:-:S04]  /*0b30*/  LEA R20, P6, R18, UR4, 0x3 ;  /* 0x0000000412147c11 */ /* 0x002fc8000f8c18ff */
[----:B------:R-:W-:Y:S02]  /*0b40*/  LEA.HI.X R21, R18, UR5, R19, 0x3, P6 ;  /* 0x0000000512157c11 */ /* 0x000fe4000b0f1c13 */
[----:B------:R-:W-:-:S05]  /*0b50*/  IADD3 R34, P6, PT, R20, R26, RZ ;  /* 0x0000001a14227210 */ /* 0x000fca0007fde0ff */
[----:B------:R-:W-:Y:S02]  /*0b60*/  IMAD.X R35, R21, 0x1, R11, P6 ;  /* 0x0000000115237824 */ /* 0x000fe400030e060b */
[----:B------:R-:W2:Y:S04]  /*0b70*/  LDG.E.64 R20, desc[UR6][R20.64] ;  /* 0x0000000614147981 */ /* 0x000ea8000c1e1b00 */
[----:B------:R-:W3:Y:S01]  /*0b80*/  LDG.E.64 R22, desc[UR6][R34.64] ;  /* 0x0000000622167981 */ /* 0x000ee2000c1e1b00 */
[----:B------:R-:W-:-:S04]  /*0b90*/  IADD3 R36, P6, PT, R34, R26, RZ ;  /* 0x0000001a22247210 */ /* 0x000fc80007fde0ff */
[----:B------:R-:W-:-:S05]  /*0ba0*/  IADD3.X R37, PT, PT, R35, R11, RZ, P6, !PT ;  /* 0x0000000b23257210 */ /* 0x000fca00037fe4ff */
[----:B------:R-:W4:Y:S01]  /*0bb0*/  LDG.E.64 R18, desc[UR6][R36.64] ;  /* 0x0000000624127981 */ /* 0x000f22000c1e1b00 */
[----:B--2---:R0:W3:Y:S02]  /*0bc0*/  DADD R20, R20, R12 ;  /* 0x0000000014147229 */ /* 0x0040e4000000000c */
[----:B0-----:R-:W-:-:S05]  /*0bd0*/  IADD3 R12, P6, PT, R36, R26, RZ ;  /* 0x0000001a240c7210 */ /* 0x001fca0007fde0ff */
[----:B------:R-:W-:Y:S01]  /*0be0*/  IMAD.X R13, R37, 0x1, R11, P6 ;  /* 0x00000001250d7824 */ /* 0x000fe200030e060b */
[----:B------:R-:W-:-:S05]  /*0bf0*/  IADD3 R24, P6, PT, R12, R26, RZ ;  /* 0x0000001a0c187210 */ /* 0x000fca0007fde0ff */
[----:B------:R-:W-:Y:S02]  /*0c00*/  IMAD.X R25, R13, 0x1, R11, P6 ;  /* 0x000000010d197824 */ /* 0x000fe400030e060b */
[----:B------:R-:W2:-:S15]  /*0c10*/  LDG.E.64 R12, desc[UR6][R12.64] ;  /* 0x000000060c0c7981 */ /* 0x000e9e000c1e1b00 */
[----:B------:R-:W-:-:S15]  /*0c20*/  NOP ;  /* 0x0000000000007918 */ /* 0x000fde0000000000 */
[----:B------:R-:W-:-:S15]  /*0c30*/  NOP ;  /* 0x0000000000007918 */ /* 0x000fde0000000000 */
[----:B------:R-:W-:-:S04]  /*0c40*/  NOP ;  /* 0x0000000000007918 */ /* 0x000fc80000000000 */
[----:B---3--:R0:W4:Y:S02]  /*0c50*/  DADD R22, R20, R22 ;  /* 0x0000000014167229 */ /* 0x0081240000000016 */
[----:B0-----:R-:W3:Y:S01]  /*0c60*/  LDG.E.64 R20, desc[UR6][R24.64] ;  /* 0x0000000618147981 */ /* 0x001ee2000c1e1b00 */
[----:B------:R-:W-:-:S05]  /*0c70*/  IADD3 R34, P6, PT, R24, R26, RZ ;  /* 0x0000001a18227210 */ /* 0x000fca0007fde0ff */
[----:B------:R-:W-:-:S15]  /*0c80*/  IMAD.X R35, R25, 0x1, R11, P6 ;  /* 0x0000000119237824 */ /* 0x000fde00030e060b */
[----:B------:R-:W-:-:S15]  /*0c90*/  NOP ;  /* 0x0000000000007918 */ /* 0x000fde0000000000 */
[----:B------:R-:W-:-:S15]  /*0ca0*/  NOP ;  /* 0x0000000000007918 */ /* 0x000fde0000000000 */
[----:B------:R-:W-:-:S11]  /*0cb0*/  NOP ;  /* 0x0000000000007918 */ /* 0x000fd60000000000 */
[----:B----4-:R0:W2:Y:S02]  /*0cc0*/  DADD R22, R22, R18 ;  /* 0x0000000016167229 */ /* 0x0100a40000000012 */
[----:B0-----:R-:W4:-:S15]  /*0cd0*/  LDG.E.64 R18, desc[UR6][R34.64] ;  /* 0x0000000622127981 */ /* 0x001f1e000c1e1b00 */
[----:B------:R-:W-:-:S15]  /*0ce0*/  NOP ;  /* 0x0000000000007918 */ /* 0x000fde0000000000 */
[----:B------:R-:W-:-:S15]  /*0cf0*/  NOP ;  /* 0x0000000000007918 */ /* 0x000fde0000000000 */
[----:B------:R-:W-:-:S15]  /*0d00*/  NOP ;  /* 0x0000000000007918 */ /* 0x000fde0000000000 */
[----:B------:R-:W-:-:S02]  /*0d10*/  NOP ;  /* 0x0000000000007918 */ /* 0x000fc40000000000 */
[----:B--2---:R0:W3:Y:S02]  /*0d20*/  DADD R22, R22, R12 ;  /* 0x0000000016167229 */ /* 0x0040e4000000000c */
[----:B0-----:R-:W-:-:S04]  /*0d30*/  IADD3 R12, P6, PT, R34, R26, RZ ;  /* 0x0000001a220c7210 */ /* 0x001fc80007fde0ff */
[----:B------:R-:W-:-:S15]  /*0d40*/  IADD3.X R13, PT, PT, R35, R11, RZ, P6, !PT ;  /* 0x0000000b230d7210 */ /* 0x000fde00037fe4ff */
[----:B------:R-:W-:-:S15]  /*0d50*/  NOP ;  /* 0x0000000000007918 */ /* 0x000fde0000000000 */
[----:B------:R-:W-:-:S15]  /*0d60*/  NOP ;  /* 0x0000000000007918 */ /* 0x000fde0000000000 */
[----:B------:R-:W-:-:S13]  /*0d70*/  NOP ;  /* 0x0000000000007918 */ /* 0x000fda0000000000 */
[----:B---3--:R0:W4:Y:S02]  /*0d80*/  DADD R20, R22, R20 ;  /* 0x0000000016147229 */ /* 0x0081240000000014 */
[----:B0-----:R-:W-:-:S05]  /*0d90*/  IADD3 R22, P6, PT, R12, R26, RZ ;  /* 0x0000001a0c167210 */ /* 0x001fca0007fde0ff */
[----:B------:R-:W-:Y:S02]  /*0da0*/  IMAD.X R23, R13, 0x1, R11, P6 ;  /* 0x000000010d177824 */ /* 0x000fe400030e060b */
[----:B------:R-:W2:Y:S01]  /*0db0*/  LDG.E.64 R12, desc[UR6][R12.64] ;  /* 0x000000060c0c7981 */ /* 0x000ea2000c1e1b00 */
[----:B------:R-:W-:-:S03]  /*0dc0*/  IADD3 R36, P6, PT, R22, R26, RZ ;  /* 0x0000001a16247210 */ /* 0x000fc60007fde0ff */
[----:B------:R-:W3:Y:S02]  /*0dd0*/  LDG.E.64 R24, desc[UR6][R22.64] ;  /* 0x0000000616187981 */ /* 0x000ee4000c1e1b00 */
[----:B------:R-:W-:-:S05]  /*0de0*/  IMAD.X R37, R23, 0x1, R11, P6 ;  /* 0x0000000117257824 */ /* 0x000fca00030e060b */
[----:B------:R-:W5:-:S15]  /*0df0*/  LDG.E.64 R22, desc[UR6][R36.64] ;  /* 0x0000000624167981 */ /* 0x000f5e000c1e1b00 */
[----:B------:R-:W-:-:S15]  /*0e00*/  NOP ;  /* 0x0000000000007918 */ /* 0x000fde0000000000 */
[----:B------:R-:W-:-:S14]  /*0e10*/  NOP ;  /* 0x0000000000007918 */ /* 0x000fdc0000000000 */
[----:B----4-:R0:W2:Y:S02]  /*0e20*/  DADD R18, R20, R18 ;  /* 0x0000000014127229 */ /* 0x0100a40000000012 */
[----:B0-----:R-:W-:-:S05]  /*0e30*/  IADD3 R20, P6, PT, R36, R26, RZ ;  /* 0x0000001a24147210 */ /* 0x001fca0007fde0ff */
[----:B------:R-:W-:Y:S01]  /*0e40*/  IMAD.X R21, R37, 0x1, R11, P6 ;  /* 0x0000000125157824 */ /* 0x000fe200030e060b */
[----:B------:R-:W-:-:S04]  /*0e50*/  IADD3 R34, P6, PT, R20, R26, RZ ;  /* 0x0000001a14227210 */ /* 0x000fc80007fde0ff */
[----:B------:R-:W-:Y:S02]  /*0e60*/  IADD3.X R35, PT, PT, R21, R11, RZ, P6, !PT ;  /* 0x0000000b15237210 */ /* 0x000fe400037fe4ff */
[----:B------:R-:W4:-:S15]  /*0e70*/  LDG.E.64 R20, desc[UR6][R20.64] ;  /* 0x0000000614147981 */ /* 0x000f1e000c1e1b00 */
[----:B------:R-:W-:-:S15]  /*0e80*/  NOP ;  /* 0x0000000000007918 */ /* 0x000fde0000000000 */
[----:B------:R-:W-:-:S15]  /*0e90*/  NOP ;  /* 0x0000000000007918 */ /* 0x000fde0000000000 */
[----:B------:R-:W-:-:S05]  /*0ea0*/  NOP ;  /* 0x0000000000007918 */ /* 0x000fca0000000000 */
[----:B--2---:R0:W3:Y:S02]  /*0eb0*/  DADD R18, R18, R12 ;  /* 0x0000000012127229 */ /* 0x0040e4000000000c */
[----:B0-----:R-:W2:-:S15]  /*0ec0*/  LDG.E.64 R12, desc[UR6][R34.64] ;  /* 0x00000006220c7981 */ /* 0x001e9e000c1e1b00 */
[----:B------:R-:W-:-:S15]  /*0ed0*/  NOP ;  /* 0x0000000000007918 */ /* 0x000fde0000000000 */
[----:B------:R-:W-:-:S15]  /*0ee0*/  NOP ;  /* 0x0000000000007918 */ /* 0x000fde0000000000 */
[----:B------:R-:W-:-:S15]  /*0ef0*/  NOP ;  /* 0x0000000000007918 */ /* 0x000fde0000000000 */
[----:B------:R-:W-:-:S02]  /*0f00*/  NOP ;  /* 0x0000000000007918 */ /* 0x000fc40000000000 */
[----:B---3--:R0:W5:Y:S02]  /*0f10*/  DADD R24, R18, R24 ;  /* 0x0000000012187229 */ /* 0x0081640000000018 */
[----:B0-----:R-:W-:-:S05]  /*0f20*/  IADD3 R18, P6, PT, R34, R26, RZ ;  /* 0x0000001a22127210 */ /* 0x001fca0007fde0ff */
[----:B------:R-:W-:-:S15]  /*0f30*/  IMAD.X R19, R35, 0x1, R11, P6 ;  /* 0x0000000123137824 */ /* 0x000fde00030e060b */
[----:B------:R-:W-:-:S15]  /*0f40*/  NOP ;  /* 0x0000000000007918 */ /* 0x000fde0000000000 */
[----:B------:R-:W-:-:S15]  /*0f50*/  NOP ;  /* 0x0000000000007918 */ /* 0x000fde0000000000 */
[----:B------:R-:W-:-:S12]  /*0f60*/  NOP ;  /* 0x0000000000007918 */ /* 0x000fd80000000000 */
[----:B-----5:R0:W4:Y:S02]  /*0f70*/  DADD R22, R24, R22 ;  /* 0x0000000018167229 */ /* 0x0201240000000016 */
[----:B0-----:R0:W3:-:S15]  /*0f80*/  LDG.E.64 R24, desc[UR6][R18.64] ;  /* 0x0000000612187981 */ /* 0x0010de000c1e1b00 */
[----:B------:R-:W-:-:S15]  /*0f90*/  NOP ;  /* 0x0000000000007918 */ /* 0x000fde0000000000 */
[----:B------:R-:W-:-:S15]  /*0fa0*/  NOP ;  /* 0x0000000000007918 */ /* 0x000fde0000000000 */
[----:B------:R-:W-:-:S15]  /*0fb0*/  NOP ;  /* 0x0000000000007918 */ /* 0x000fde0000000000 */
[----:B------:R-:W-:-:S02]  /*0fc0*/  NOP ;  /* 0x0000000000007918 */ /* 0x000fc40000000000 */
[----:B----4-:R-:W2:-:S15]  /*0fd0*/  DADD R22, R22, R20 ;  /* 0x0000000016167229 */ /* 0x010e9e0000000014 */
[----:B------:R-:W-:-:S15]  /*0fe0*/  NOP ;  /* 0x0000000000007918 */ /* 0x000fde0000000000 */
[----:B------:R-:W-:-:S15]  /*0ff0*/  NOP ;  /* 0x0000000000007918 */ /* 0x000fde0000000000 */
[----:B------:R-:W-:-:S15]  /*1000*/  NOP ;  /* 0x0000000000007918 */ /* 0x000fde0000000000 */
[----:B------:R-:W-:-:S04]  /*1010*/  NOP ;  /* 0x0000000000007918 */ /* 0x000fc80000000000 */
[----:B--2---:R1:W3:Y:S02]  /*1020*/  DADD R12, R22, R12 ;  /* 0x00000000160c7229 */ /* 0x0042e4000000000c */
[----:B-1----:R-:W-:-:S05]  /*1030*/  IADD3 R22, P6, PT, R18, R26, RZ ;  /* 0x0000001a12167210 */ /* 0x002fca0007fde0ff */
[----:B------:R-:W-:Y:S01]  /*1040*/  IMAD.X R23, R19, 0x1, R11, P6 ;  /* 0x0000000113177824 */ /* 0x000fe200030e060b */
[----:B------:R-:W-:-:S05]  /*1050*/  IADD3 R20, P6, PT, R22, R26, RZ ;  /* 0x0000001a16147210 */ /* 0x000fca0007fde0ff */
[--C-:B------:R-:W-:Y:S01]  /*1060*/  IMAD.X R21, R23, 0x1, R11.reuse, P6 ;  /* 0x0000000117157824 */ /* 0x100fe200030e060b */
[-C--:B------:R-:W-:Y:S01]  /*1070*/  IADD3 R34, P6, PT, R20, R26.reuse, RZ ;  /* 0x0000001a14227210 */ /* 0x080fe20007fde0ff */
[----:B------:R-:W2:Y:S03]  /*1080*/  LDG.E.64 R22, desc[UR6][R22.64] ;  /* 0x0000000616167981 */ /* 0x000ea6000c1e1b00 */
[----:B------:R-:W-:Y:S02]  /*1090*/  IADD3.X R35, PT, PT, R21, R11, RZ, P6, !PT ;  /* 0x0000000b15237210 */ /* 0x000fe400037fe4ff */
[----:B0-----:R-:W-:Y:S01]  /*10a0*/  IADD3 R18, P6, PT, R34, R26, RZ ;  /* 0x0000001a22127210 */ /* 0x001fe20007fde0ff */
[----:B------:R-:W4:Y:S04]  /*10b0*/  LDG.E.64 R20, desc[UR6][R20.64] ;  /* 0x0000000614147981 */ /* 0x000f28000c1e1b00 */
[----:B------:R-:W-:-:S06]  /*10c0*/  IMAD.X R19, R35, 0x1, R11, P6 ;  /* 0x0000000123137824 */ /* 0x000fcc00030e060b */
[----:B------:R-:W5:-:S15]  /*10d0*/  LDG.E.64 R18, desc[UR6][R18.64] ;  /* 0x0000000612127981 */ /* 0x000f5e000c1e1b00 */
[----:B------:R-:W-:-:S15]  /*10e0*/  NOP ;  /* 0x0000000000007918 */ /* 0x000fde0000000000 */
[----:B------:R-:W-:-:S03]  /*10f0*/  NOP ;  /* 0x0000000000007918 */ /* 0x000fc60000000000 */
[----:B---3--:R0:W2:Y:S02]  /*1100*/  DADD R24, R12, R24 ;  /* 0x000000000c187229 */ /* 0x0080a40000000018 */
[----:B0-----:R-:W3:Y:S01]  /*1110*/  LDG.E.64 R12, desc[UR6][R34.64] ;  /* 0x00000006220c7981 */ /* 0x001ee2000c1e1b00 */
[----:B------:R-:W-:-:S05]  /*1120*/  VIADD R33, R33, 0x10 ;  /* 0x0000001021217836 */ /* 0x000fca0000000000 */
[----:B------:R-:W-:Y:S01]  /*1130*/  ISETP.NE.AND P6, PT, R33, RZ, PT ;  /* 0x000000ff2100720c */ /* 0x000fe20003fc5270 */
[----:B------:R-:W-:-:S15]  /*1140*/  VIADD R32, R32, 0x10 ;  /* 0x0000001020207836 */ /* 0x000fde0000000000 */
[----:B------:R-:W-:-:S15]  /*1150*/  NOP ;  /* 0x0000000000007918 */ /* 0x000fde0000000000 */
[----:B------:R-:W-:-:S15]  /*1160*/  NOP ;  /* 0x0000000000007918 */ /* 0x000fde0000000000 */
[----:B------:R-:W-:-:S10]  /*1170*/  NOP ;  /* 0x0000000000007918 */ /* 0x000fd40000000000 */
[----:B--2---:R-:W4:-:S15]  /*1180*/  DADD R24, R24, R22 ;  /* 0x0000000018187229 */ /* 0x004f1e0000000016 */
[----:B------:R-:W-:-:S15]  /*1190*/  NOP ;  /* 0x0000000000007918 */ /* 0x000fde0000000000 */
[----:B------:R-:W-:-:S15]  /*11a0*/  NOP ;  /* 0x0000000000007918 */ /* 0x000fde0000000000 */
[----:B------:R-:W-:-:S15]  /*11b0*/  NOP ;  /* 0x0000000000007918 */ /* 0x000fde0000000000 */
[----:B------:R-:W-:-:S04]  /*11c0*/  NOP ;  /* 0x0000000000007918 */ /* 0x000fc80000000000 */
[----:B----4-:R-:W3:-:S15]  /*11d0*/  DADD R24, R24, R20 ;  /* 0x0000000018187229 */ /* 0x010ede0000000014 */
[----:B------:R-:W-:-:S15]  /*11e0*/  NOP ;  /* 0x0000000000007918 */ /* 0x000fde0000000000 */
[----:B------:R-:W-:-:S15]  /*11f0*/  NOP ;  /* 0x0000000000007918 */ /* 0x000fde0000000000 */
[----:B------:R-:W-:-:S15]  /*1200*/  NOP ;  /* 0x0000000000007918 */ /* 0x000fde0000000000 */
[----:B------:R-:W-:-:S04]  /*1210*/  NOP ;  /* 0x0000000000007918 */ /* 0x000fc80000000000 */
[----:B---3--:R-:W5:-:S15]  /*1220*/  DADD R12, R24, R12 ;  /* 0x00000000180c7229 */ /* 0x008f5e000000000c */
[----:B------:R-:W-:-:S15]  /*1230*/  NOP ;  /* 0x0000000000007918 */ /* 0x000fde0000000000 */
[----:B------:R-:W-:-:S15]  /*1240*/  NOP ;  /* 0x0000000000007918 */ /* 0x000fde0000000000 */
[----:B------:R-:W-:-:S15]  /*1250*/  NOP ;  /* 0x0000000000007918 */ /* 0x000fde0000000000 */
[----:B------:R-:W-:-:S04]  /*1260*/  NOP ;  /* 0x0000000000007918 */ /* 0x000fc80000000000 */
[----:B-----5:R0:W1:Y:S02]  /*1270*/  DADD R12, R12, R18 ;  /* 0x000000000c0c7229 */ /* 0x0200640000000012 */
[----:B01----:R-:W-:Y:S05]  /*1280*/  @P6 BRA `(.L_x_798) ;  /* 0xfffffff800106947 */ /* 0x003fea000383ffff */
.L_x_797:
[----:B------:R-:W-:Y:S05]  /*1290*/  BSYNC.RECONVERGENT B2 ;  /* 0x0000000000027941 */ /* 0x000fea0003800200 */
.L_x_796:
        /* <DEDUP_REMOVED lines=12> */
[----:B------:R-:W-:-:S06]  /*1360*/  LEA.HI.X R25, R20, UR9, R21, 0x3, P6 ;  /* 0x0000000914197c11 */ /* 0x000fcc000b0f1c15 */
[----:B------:R-:W2:Y:S01]  /*1370*/  LDG.E.64 R24, desc[UR6][R24.64] ;  /* 0x0000000618187981 */ /* 0x000ea2000c1e1b00 */
[----:B------:R-:W-:-:S04]  /*1380*/  VIADD R23, R32, 0x1 ;  /* 0x0000000120177836 */ /* 0x000fc80000000000 */
[----:B------:R-:W-:-:S04]  /*1390*/  IMAD.WIDE.U32 R20, R23, UR4, R18 ;  /* 0x0000000417147c25 */ /* 0x000fc8000f8e0012 */
[----:B------:R-:W-:Y:S01]  /*13a0*/  IMAD R23, R23, UR5, R21 ;  /* 0x0000000517177c24 */ /* 0x000fe2000f8e0215 */
[----:B------:R-:W-:Y:S01]  /*13b0*/  LEA R36, P6, R20, UR8, 0x3 ;  /* 0x0000000814247c11 */ /* 0x000fe2000f8c18ff */
[----:B------:R-:W-:-:S03]  /*13c0*/  VIADD R21, R32, 0x2 ;  /* 0x0000000220157836 */ /* 0x000fc60000000000 */
[----:B------:R-:W-:Y:S01]  /*13d0*/  LEA.HI.X R37, R20, UR9, R23, 0x3, P6 ;  /* 0x0000000914257c11 */ /* 0x000fe2000b0f1c17 */
[----:B------:R-:W-:-:S04]  /*13e0*/  IMAD.WIDE.U32 R22, R21, UR4, R18 ;  /* 0x0000000415167c25 */ /* 0x000fc8000f8e0012 */
[----:B------:R-:W-:Y:S01]  /*13f0*/  IMAD R21, R21, UR5, R23 ;  /* 0x0000000515157c24 */ /* 0x000fe2000f8e0217 */
[----:B------:R-:W-:-:S04]  /*1400*/  LEA R20, P6, R22, UR8, 0x3 ;  /* 0x0000000816147c11 */ /* 0x000fc8000f8c18ff */
[----:B------:R-:W-:Y:S02]  /*1410*/  LEA.HI.X R21, R22, UR9, R21, 0x3, P6 ;  /* 0x0000000916157c11 */ /* 0x000fe4000b0f1c15 */
[----:B------:R-:W3:Y:S01]  /*1420*/  LDG.E.64 R22, desc[UR6][R36.64] ;  /* 0x0000000624167981 */ /* 0x000ee2000c1e1b00 */
[----:B------:R-:W-:-:S03]  /*1430*/  IADD3 R33, PT, PT, R32, 0x3, RZ ;  /* 0x0000000320217810 */ /* 0x000fc60007ffe0ff */
[----:B------:R-:W4:Y:S02]  /*1440*/  LDG.E.64 R20, desc[UR6][R20.64] ;  /* 0x0000000614147981 */ /* 0x000f24000c1e1b00 */
[----:B------:R-:W-:-:S04]  /*1450*/  IMAD.WIDE.U32 R34, R33, UR4, R18 ;  /* 0x0000000421227c25 */ /* 0x000fc8000f8e0012 */
[----:B------:R-:W-:Y:S01]  /*1460*/  IMAD R33, R33, UR5, R35 ;  /* 0x0000000521217c24 */ /* 0x000fe2000f8e0223 */
[----:B--2---:R0:W3:Y:S02]  /*1470*/  DADD R24, R12, R24 ;  /* 0x000000000c187229 */ /* 0x0040e40000000018 */
[----:B0-----:R-:W-:-:S04]  /*1480*/  LEA R12, P6, R34, UR8, 0x3 ;  /* 0x00000008220c7c11 */ /* 0x001fc8000f8c18ff */
[----:B------:R-:W-:-:S06]  /*1490*/  LEA.HI.X R13, R34, UR9, R33, 0x3, P6 ;  /* 0x00000009220d7c11 */ /* 0x000fcc000b0f1c21 */
[----:B------:R-:W2:Y:S01]  /*14a0*/  LDG.E.64 R12, desc[UR6][R12.64] ;  /* 0x000000060c0c7981 */ /* 0x000ea2000c1e1b00 */
[----:B------:R-:W-:-:S15]  /*14b0*/  IADD3 R33, PT, PT, R32, 0x7, RZ ;  /* 0x0000000720217810 */ /* 0x000fde0007ffe0ff */
[----:B------:R-:W-:-:S15]  /*14c0*/  NOP ;  /* 0x0000000000007918 */ /* 0x000fde0000000000 */
[----:B------:R-:W-:-:S15]  /*14d0*/  NOP ;  /* 0x0000000000007918 */ /* 0x000fde0000000000 */
[----:B------:R-:W-:-:S06]  /*14e0*/  NOP ;  /* 0x0000000000007918 */ /* 0x000fcc0000000000 */
[----:B---3--:R-:W4:-:S15]  /*14f0*/  DADD R22, R24, R22 ;  /* 0x0000000018167229 */ /* 0x008f1e0000000016 */
[----:B------:R-:W-:-:S15]  /*1500*/  NOP ;  /* 0x0000000000007918 */ /* 0x000fde0000000000 */
[----:B------:R-:W-:-:S15]  /*1510*/  NOP ;  /* 0x0000000000007918 */ /* 0x000fde0000000000 */
[----:B------:R-:W-:-:S15]  /*1520*/  NOP ;  /* 0x0000000000007918 */ /* 0x000fde0000000000 */
[----:B------:R-:W-:-:S04]  /*1530*/  NOP ;  /* 0x0000000000007918 */ /* 0x000fc80000000000 */
[----:B----4-:R0:W2:Y:S02]  /*1540*/  DADD R34, R22, R20 ;  /* 0x0000000016227229 */ /* 0x0100a40000000014 */
[----:B0-----:R-:W-:-:S04]  /*1550*/  VIADD R23, R32, 0x4 ;  /* 0x0000000420177836 */ /* 0x001fc80000000000 */
[----:B------:R-:W-:-:S04]  /*1560*/  IMAD.WIDE.U32 R20, R23, UR4, R18 ;  /* 0x0000000417147c25 */ /* 0x000fc8000f8e0012 */
[----:B------:R-:W-:Y:S01]  /*1570*/  IMAD R21, R23, UR5, R21 ;  /* 0x0000000517157c24 */ /* 0x000fe2000f8e0215 */
[----:B------:R-:W-:Y:S01]  /*1580*/  LEA R24, P6, R20, UR8, 0x3 ;  /* 0x0000000814187c11 */ /* 0x000fe2000f8c18ff */
[----:B------:R-:W-:-:S03]  /*1590*/  VIADD R23, R32, 0x5 ;  /* 0x0000000520177836 */ /* 0x000fc60000000000 */
[----:B------:R-:W-:Y:S01]  /*15a0*/  LEA.HI.X R25, R20, UR9, R21, 0x3, P6 ;  /* 0x0000000914197c11 */ /* 0x000fe2000b0f1c15 */
[----:B------:R-:W-:-:S04]  /*15b0*/  IMAD.WIDE.U32 R20, R23, UR4, R18 ;  /* 0x0000000417147c25 */ /* 0x000fc8000f8e0012 */
[----:B------:R-:W-:Y:S01]  /*15c0*/  IMAD R23, R23, UR5, R21 ;  /* 0x0000000517177c24 */ /* 0x000fe2000f8e0215 */
[----:B------:R-:W-:Y:S01]  /*15d0*/  LEA R22, P6, R20, UR8, 0x3 ;  /* 0x0000000814167c11 */ /* 0x000fe2000f8c18ff */
[----:B------:R-:W-:Y:S01]  /*15e0*/  VIADD R21, R32, 0x6 ;  /* 0x0000000620157836 */ /* 0x000fe20000000000 */
[----:B------:R-:W3:Y:S02]  /*15f0*/  LDG.E.64 R24, desc[UR6][R24.64] ;  /* 0x0000000618187981 */ /* 0x000ee4000c1e1b00 */
[----:B------:R-:W-:-:S06]  /*1600*/  LEA.HI.X R23, R20, UR9, R23, 0x3, P6 ;  /* 0x0000000914177c11 */ /* 0x000fcc000b0f1c17 */
[----:B------:R-:W4:-:S15]  /*1610*/  LDG.E.64 R22, desc[UR6][R22.64] ;  /* 0x0000000616167981 */ /* 0x000f1e000c1e1b00 */
[----:B------:R-:W-:-:S15]  /*1620*/  NOP ;  /* 0x0000000000007918 */ /* 0x000fde0000000000 */
[----:B------:R-:W-:-:S03]  /*1630*/  NOP ;  /* 0x0000000000007918 */ /* 0x000fc60000000000 */
[----:B--2---:R0:W3:Y:S02]  /*1640*/  DADD R12, R34, R12 ;  /* 0x00000000220c7229 */ /* 0x0040e4000000000c */
[----:B0-----:R-:W-:-:S04]  /*1650*/  IMAD.WIDE.U32 R34, R21, UR4, R18 ;  /* 0x0000000415227c25 */ /* 0x001fc8000f8e0012 */
[----:B------:R-:W-:Y:S01]  /*1660*/  IMAD R21, R21, UR5, R35 ;  /* 0x0000000515157c24 */ /* 0x000fe2000f8e0223 */
[----:B------:R-:W-:-:S04]  /*1670*/  LEA R20, P6, R34, UR8, 0x3 ;  /* 0x0000000822147c11 */ /* 0x000fc8000f8c18ff */
[----:B------:R-:W-:Y:S01]  /*1680*/  LEA.HI.X R21, R34, UR9, R21, 0x3, P6 ;  /* 0x0000000922157c11 */ /* 0x000fe2000b0f1c15 */
[----:B------:R-:W-:-:S04]  /*1690*/  IMAD.WIDE.U32 R34, R33, UR4, R18 ;  /* 0x0000000421227c25 */ /* 0x000fc8000f8e0012 */
[----:B------:R-:W-:Y:S01]  /*16a0*/  IMAD R33, R33, UR5, R35 ;  /* 0x0000000521217c24 */ /* 0x000fe2000f8e0223 */
[C---:B------:R-:W-:Y:S01]  /*16b0*/  LEA R18, P6, R34.reuse, UR8, 0x3 ;  /* 0x0000000822127c11 */ /* 0x040fe2000f8c18ff */
[----:B------:R-:W2:Y:S03]  /*16c0*/  LDG.E.64 R20, desc[UR6][R20.64] ;  /* 0x0000000614147981 */ /* 0x000ea6000c1e1b00 */
[----:B------:R-:W-:-:S06]  /*16d0*/  LEA.HI.X R19, R34, UR9, R33, 0x3, P6 ;  /* 0x0000000922137c11 */ /* 0x000fcc000b0f1c21 */
[----:B------:R-:W5:Y:S01]  /*16e0*/  LDG.E.64 R18, desc[UR6][R18.64] ;  /* 0x0000000612127981 */ /* 0x000f62000c1e1b00 */
[----:B------:R-:W-:-:S15]  /*16f0*/  VIADD R32, R32, 0x8 ;  /* 0x0000000820207836 */ /* 0x000fde0000000000 */
[----:B------:R-:W-:-:S15]  /*1700*/  NOP ;  /* 0x0000000000007918 */ /* 0x000fde0000000000 */
[----:B------:R-:W-:-:S06]  /*1710*/  NOP ;  /* 0x0000000000007918 */ /* 0x000fcc0000000000 */
[----:B---3--:R-:W4:-:S15]  /*1720*/  DADD R12, R12, R24 ;  /* 0x000000000c0c7229 */ /* 0x008f1e0000000018 */
[----:B------:R-:W-:-:S15]  /*1730*/  NOP ;  /* 0x0000000000007918 */ /* 0x000fde0000000000 */
[----:B------:R-:W-:-:S15]  /*1740*/  NOP ;  /* 0x0000000000007918 */ /* 0x000fde0000000000 */
[----:B------:R-:W-:-:S15]  /*1750*/  NOP ;  /* 0x0000000000007918 */ /* 0x000fde0000000000 */
[----:B------:R-:W-:-:S04]  /*1760*/  NOP ;  /* 0x0000000000007918 */ /* 0x000fc80000000000 */
        /* <DEDUP_REMOVED lines=10> */
[----:B-----5:R0:W1:Y:S02]  /*1810*/  DADD R12, R12, R18 ;  /* 0x000000000c0c7229 */ /* 0x0200640000000012 */
.L_x_802:
[----:B------:R-:W-:Y:S05]  /*1820*/  BSYNC.RECONVERGENT B3 ;  /* 0x0000000000037941 */ /* 0x000fea0003800200 */
.L_x_801:
[----:B------:R-:W-:Y:S05]  /*1830*/  @!P5 BRA `(.L_x_800) ;  /* 0x00000004003cd947 */ /* 0x000fea0003800000 */
[----:B------:R-:W-:Y:S01]  /*1840*/  BSSY.RECONVERGENT B3, `(.L_x_803) ;  /* 0x000002f000037945 */ /* 0x000fe20003800200 */
[----:B------:R-:W-:-:S03]  /*1850*/  ISETP.NE.AND P5, PT, R27, RZ, PT ;  /* 0x000000ff1b00720c */ /* 0x000fc60003fa5270 */
[----:B------:R-:W-:Y:S10]  /*1860*/  @!P2 BRA `(.L_x_804) ;  /* 0x0000000000b0a947 */ /* 0x000ff40003800000 */
[----:B------:R-:W0:Y:S01]  /*1870*/  LDCU.64 UR4, c[0x0][0x3c0] ;  /* 0x00007800ff0477ac */ /* 0x000e220008000a00 */
[----:B------:R-:W-:Y:S01]  /*1880*/  IMAD.MOV.U32 R24, RZ, RZ, R16 ;  /* 0x000000ffff187224 */ /* 0x000fe200078e0010 */
[C---:B------:R-:W-:Y:S01]  /*1890*/  IADD3 R23, PT, PT, R32.reuse, 0x1, RZ ;  /* 0x0000000120177810 */ /* 0x040fe20007ffe0ff */
[----:B------:R-:W-:Y:S01]  /*18a0*/  IMAD.MOV.U32 R25, RZ, RZ, R31 ;  /* 0x000000ffff197224 */ /* 0x000fe200078e001f */
[----:B------:R-:W2:Y:S01]  /*18b0*/  LDCU.64 UR8, c[0x0][0x380] ;  /* 0x00007000ff0877ac */ /* 0x000ea20008000a00 */
[C---:B------:R-:W-:Y:S02]  /*18c0*/  VIADD R33, R32.reuse, 0x3 ;  /* 0x0000000320217836 */ /* 0x040fe40000000000 */
[----:B0-----:R-:W-:-:S04]  /*18d0*/  IMAD.WIDE.U32 R18, R32, UR4, R24 ;  /* 0x0000000420127c25 */ /* 0x001fc8000f8e0018 */
[----:B------:R-:W-:Y:S01]  /*18e0*/  IMAD R19, R32, UR5, R19 ;  /* 0x0000000520137c24 */ /* 0x000fe2000f8e0213 */
[----:B--2---:R-:W-:Y:S01]  /*18f0*/  LEA R34, P6, R18, UR8, 0x3 ;  /* 0x0000000812227c11 */ /* 0x004fe2000f8c18ff */
[----:B------:R-:W-:-:S03]  /*1900*/  IMAD.WIDE.U32 R20, R23, UR4, R24 ;  /* 0x0000000417147c25 */ /* 0x000fc6000f8e0018 */
[----:B------:R-:W-:Y:S01]  /*1910*/  LEA.HI.X R35, R18, UR9, R19, 0x3, P6 ;  /* 0x0000000912237c11 */ /* 0x000fe2000b0f1c13 */
[----:B------:R-:W-:Y:S01]  /*1920*/  IMAD R23, R23, UR5, R21 ;  /* 0x0000000517177c24 */ /* 0x000fe2000f8e0215 */
[----:B------:R-:W-:Y:S01]  /*1930*/  LEA R18, P6, R20, UR8, 0x3 ;  /* 0x0000000814127c11 */ /* 0x000fe2000f8c18ff */
[----:B------:R-:W-:-:S03]  /*1940*/  VIADD R21, R32, 0x2 ;  /* 0x0000000220157836 */ /* 0x000fc60000000000 */
[----:B------:R-:W-:Y:S01]  /*1950*/  LEA.HI.X R19, R20, UR9, R23, 0x3, P6 ;  /* 0x0000000914137c11 */ /* 0x000fe2000b0f1c17 */
[C---:B------:R-:W-:Y:S01]  /*1960*/  IMAD.WIDE.U32 R22, R21.reuse, UR4, R24 ;  /* 0x0000000415167c25 */ /* 0x040fe2000f8e0018 */
[----:B------:R-:W1:Y:S03]  /*1970*/  LDG.E.64 R34, desc[UR6][R34.64] ;  /* 0x0000000622227981 */ /* 0x000e66000c1e1b00 */
[----:B------:R-:W-:Y:S01]  /*1980*/  IMAD R21, R21, UR5, R23 ;  /* 0x0000000515157c24 */ /* 0x000fe2000f8e0217 */
[C---:B------:R-:W-:Y:S01]  /*1990*/  LEA R20, P6, R22.reuse, UR8, 0x3 ;  /* 0x0000000816147c11 */ /* 0x040fe2000f8c18ff */
[----:B------:R-:W2:Y:S03]  /*19a0*/  LDG.E.64 R18, desc[UR6][R18.64] ;  /* 0x0000000612127981 */ /* 0x000ea6000c1e1b00 */
[----:B------:R-:W-:Y:S01]  /*19b0*/  LEA.HI.X R21, R22, UR9, R21, 0x3, P6 ;  /* 0x0000000916157c11 */ /* 0x000fe2000b0f1c15 */
[----:B------:R-:W-:-:S04]  /*19c0*/  IMAD.WIDE.U32 R22, R33, UR4, R24 ;  /* 0x0000000421167c25 */ /* 0x000fc8000f8e0018 */
[----:B------:R-:W-:Y:S01]  /*19d0*/  IMAD R33, R33, UR5, R23 ;  /* 0x0000000521217c24 */ /* 0x000fe2000f8e0217 */
[C---:B------:R-:W-:Y:S01]  /*19e0*/  LEA R24, P6, R22.reuse, UR8, 0x3 ;  /* 0x0000000816187c11 */ /* 0x040fe2000f8c18ff */
[----:B------:R-:W3:Y:S03]  /*19f0*/  LDG.E.64 R20, desc[UR6][R20.64] ;  /* 0x0000000614147981 */ /* 0x000ee6000c1e1b00 */
[----:B------:R-:W-:-:S06]  /*1a00*/  LEA.HI.X R25, R22, UR9, R33, 0x3, P6 ;  /* 0x0000000916197c11 */ /* 0x000fcc000b0f1c21 */
        /* <DEDUP_REMOVED lines=18> */
.L_x_804:
[----:B------:R-:W-:Y:S05]  /*1b30*/  BSYNC.RECONVERGENT B3 ;  /* 0x0000000000037941 */ /* 0x000fea0003800200 */
.L_x_803:
[----:B------:R-:W-:Y:S05]  /*1b40*/  @!P5 BRA `(.L_x_800) ;  /* 0x000000000078d947 */ /* 0x000fea0003800000 */
[----:B0-----:R-:W2:Y:S01]  /*1b50*/  LDC.64 R18, c[0x0][0x3c0] ;  /* 0x0000f000ff127b82 */ /* 0x001ea20000000a00 */
[----:B------:R-:W-:-:S07]  /*1b60*/  MOV R17, R31 ;  /* 0x0000001f00117202 */ /* 0x000fce0000000f00 */
[----:B------:R-:W0:Y:S01]  /*1b70*/  LDC.64 R20, c[0x0][0x380] ;  /* 0x0000e000ff147b82 */ /* 0x000e220000000a00 */
[----:B--2---:R-:W-:-:S04]  /*1b80*/  IMAD.WIDE.U32 R24, R32, R18, R16 ;  /* 0x0000001220187225 */ /* 0x004fc800078e0010 */
[----:B------:R-:W-:Y:S01]  /*1b90*/  IMAD R23, R32, R19, R25 ;  /* 0x0000001320177224 */ /* 0x000fe200078e0219 */
[----:B0-----:R-:W-:-:S04]  /*1ba0*/  LEA R22, P5, R24, R20, 0x3 ;  /* 0x0000001418167211 */ /* 0x001fc800078a18ff */
[----:B------:R-:W-:-:S06]  /*1bb0*/  LEA.HI.X R23, R24, R21, R23, 0x3, P5 ;  /* 0x0000001518177211 */ /* 0x000fcc00028f1c17 */
[----:B------:R-:W1:Y:S01]  /*1bc0*/  LDG.E.64 R22, desc[UR6][R22.64] ;  /* 0x0000000616167981 */ /* 0x000e62000c1e1b00 */
[----:B------:R-:W-:Y:S01]  /*1bd0*/  ISETP.NE.AND P5, PT, R27, 0x1, PT ;  /* 0x000000011b00780c */ /* 0x000fe20003fa5270 */
[----:B-1-3--:R4:W0:-:S12]  /*1be0*/  DADD R12, R12, R22 ;  /* 0x000000000c0c7229 */ /* 0x00a8180000000016 */
[----:B0---4-:R-:W-:Y:S05]  /*1bf0*/  @!P5 BRA `(.L_x_800) ;  /* 0x00000000004cd947 */ /* 0x011fea0003800000 */
[----:B------:R-:W-:Y:S01]  /*1c00*/  ISETP.NE.AND P5, PT, R27, 0x2, PT ;  /* 0x000000021b00780c */ /* 0x000fe20003fa5270 */
[----:B------:R-:W-:-:S04]  /*1c10*/  VIADD R25, R32, 0x1 ;  /* 0x0000000120197836 */ /* 0x000fc80000000000 */
[----:B------:R-:W-:-:S04]  /*1c20*/  IMAD.WIDE.U32 R22, R25, R18, R16 ;  /* 0x0000001219167225 */ /* 0x000fc800078e0010 */
[----:B------:R-:W-:Y:S01]  /*1c30*/  IMAD R25, R25, R19, R23 ;  /* 0x0000001319197224 */ /* 0x000fe200078e0217 */
[----:B------:R-:W-:-:S03]  /*1c40*/  LEA R24, P6, R22, R20, 0x3 ;  /* 0x0000001416187211 */ /* 0x000fc600078c18ff */
[----:B------:R-:W-:Y:S01]  /*1c50*/  @P5 VIADD R31, R32, 0x2 ;  /* 0x00000002201f5836 */ /* 0x000fe20000000000 */
[----:B------:R-:W-:-:S03]  /*1c60*/  LEA.HI.X R25, R22, R21, R25, 0x3, P6 ;  /* 0x0000001516197211 */ /* 0x000fc600030f1c19 */
[----:B------:R-:W-:-:S03]  /*1c70*/  @P5 IMAD.WIDE.U32 R16, R31, R18, R16 ;  /* 0x000000121f105225 */ /* 0x000fc600078e0010 */
[----:B------:R-:W2:Y:S01]  /*1c80*/  LDG.E.64 R24, desc[UR6][R24.64] ;  /* 0x0000000618187981 */ /* 0x000ea2000c1e1b00 */
[----:B------:R-:W-:Y:S01]  /*1c90*/  @P5 IMAD R19, R31, R19, R17 ;  /* 0x000000131f135224 */ /* 0x000fe200078e0211 */
[----:B------:R-:W-:-:S04]  /*1ca0*/  @P5 LEA R20, P6, R16, R20, 0x3 ;  /* 0x0000001410145211 */ /* 0x000fc800078c18ff */
[----:B------:R-:W-:-:S06]  /*1cb0*/  @P5 LEA.HI.X R21, R16, R21, R19, 0x3, P6 ;  /* 0x0000001510155211 */ /* 0x000fcc00030f1c13 */
[----:B------:R-:W3:Y:S01]  /*1cc0*/  @P5 LDG.E.64 R20, desc[UR6][R20.64] ;  /* 0x0000000614145981 */ /* 0x000ee2000c1e1b00 */
[----:B--2---:R-:W3:-:S15]  /*1cd0*/  DADD R12, R12, R24 ;  /* 0x000000000c0c7229 */ /* 0x004ede0000000018 */
[----:B------:R-:W-:-:S15]  /*1ce0*/  NOP ;  /* 0x0000000000007918 */ /* 0x000fde0000000000 */
[----:B------:R-:W-:-:S15]  /*1cf0*/  NOP ;  /* 0x0000000000007918 */ /* 0x000fde0000000000 */
[----:B------:R-:W-:-:S15]  /*1d00*/  NOP ;  /* 0x0000000000007918 */ /* 0x000fde0000000000 */
[----:B------:R-:W-:-:S04]  /*1d10*/  NOP ;  /* 0x0000000000007918 */ /* 0x000fc80000000000 */
[----:B---3--:R4:W0:Y:S02]  /*1d20*/  @P5 DADD R12, R12, R20 ;  /* 0x000000000c0c5229 */ /* 0x0088240000000014 */
.L_x_800:
[----:B------:R-:W-:Y:S05]  /*1d30*/  BSYNC.RECONVERGENT B2 ;  /* 0x0000000000027941 */ /* 0x000fea0003800200 */
.L_x_799:
[----:B------:R-:W-:Y:S05]  /*1d40*/  @P4 BRA `(.L_x_805) ;  /* 0xffffffec002c4947 */ /* 0x000fea000383ffff */
[----:B------:R-:W-:Y:S05]  /*1d50*/  BSYNC.RECONVERGENT B0 ;  /* 0x0000000000007941 */ /* 0x000fea0003800200 */
.L_x_795:
[----:B------:R-:W-:Y:S05]  /*1d60*/  @P3 BRA `(.L_x_806) ;  /* 0xffffffe800c83947 */ /* 0x000fea000383ffff */
[----:B------:R-:W-:Y:S05]  /*1d70*/  BSYNC.RECONVERGENT B1 ;  /* 0x0000000000017941 */ /* 0x000fea0003800200 */
.L_x_794:
[----:B------:R-:W5:Y:S01]  /*1d80*/  I2F.F64 R8, R3 ;  /* 0x0000000300087312 */ /* 0x000f620000201c00 */
[----:B------:R-:W-:Y:S01]  /*1d90*/  IMAD.MOV.U32 R6, RZ, RZ, 0x1 ;  /* 0x00000001ff067424 */ /* 0x000fe200078e00ff */
[----:B01-3--:R-:W-:Y:S01]  /*1da0*/  FSETP.GEU.AND P1, PT, |R13|, 6.5827683646048100446e-37, PT ;  /* 0x036000000d00780b */ /* 0x00bfe20003f2e200 */
[----:B------:R-:W-:Y:S01]  /*1db0*/  BSSY.RECONVERGENT B0, `(.L_x_807) ;  /* 0x000002e000007945 */ /* 0x000fe20003800200 */
[----:B-----5:R-:W0:-:S15]  /*1dc0*/  MUFU.RCP64H R7, R9 ;  /* 0x0000000900077308 */ /* 0x020e1e0000001800 */
[----:B------:R-:W-:-:S15]  /*1dd0*/  NOP ;  /* 0x0000000000007918 */ /* 0x000fde0000000000 */
[----:B------:R-:W-:-:S15]  /*1de0*/  NOP ;  /* 0x0000000000007918 */ /* 0x000fde0000000000 */
[----:B------:R-:W-:-:S15]  /*1df0*/  NOP ;  /* 0x0000000000007918 */ /* 0x000fde0000000000 */
        /* <DEDUP_REMOVED lines=40> */
[----:B--2-4-:R-:W-:Y:S05]  /*2080*/  CALL.REL.NOINC `($__internal_38_$__cuda_sm20_div_rn_f64_full) ;  /* 0x0000000000647944 */ /* 0x014fea0003c00000 */
.L_x_808:
[----:B------:R-:W-:Y:S05]  /*2090*/  BSYNC.RECONVERGENT B0 ;  /* 0x0000000000007941 */ /* 0x000fea0003800200 */
.L_x_807:
[----:B------:R-:W0:Y:S01]  /*20a0*/  LDCU.128 UR8, c[0x0][0x400] ;  /* 0x00008000ff0877ac */ /* 0x000e220008000c00 */
[----:B------:R-:W-:Y:S01]  /*20b0*/  SHF.R.S32.HI R3, RZ, 0x1f, R0 ;  /* 0x0000001fff037819 */ /* 0x000fe20000011400 */
[----:B------:R-:W1:Y:S01]  /*20c0*/  LDCU.128 UR12, c[0x0][0x3f0] ;  /* 0x00007e00ff0c77ac */ /* 0x000e620008000c00 */
[----:B------:R-:W3:Y:S01]  /*20d0*/  LDCU.64 UR4, c[0x0][0x3c8] ;  /* 0x00007900ff0477ac */ /* 0x000ee20008000a00 */
        /* <DEDUP_REMOVED lines=14> */
[----:B------:R-:W-:-:S04]  /*21c0*/  IMAD.WIDE.U32 R4, R4, UR12, R8 ;  /* 0x0000000c04047c25 */ /* 0x000fc8000f8e0008 */
[----:B------:R-:W-:Y:S01]  /*21d0*/  IMAD.IADD R3, R5, 0x1, R3 ;  /* 0x0000000105037824 */ /* 0x000fe200078e0203 */
[----:B---3--:R-:W-:-:S04]  /*21e0*/  LEA R2, P0, R4, UR4, 0x3 ;  /* 0x0000000404027c11 */ /* 0x008fc8000f8018ff */
[----:B------:R-:W-:-:S05]  /*21f0*/  LEA.HI.X R3, R4, UR5, R3, 0x3, P0 ;  /* 0x0000000504037c11 */ /* 0x000fca00080f1c03 */
[----:B------:R-:W-:Y:S01]  /*2200*/  STG.E.64 desc[UR6][R2.64], R6 ;  /* 0x0000000602007986 */ /* 0x000fe2000c101b06 */
[----:B------:R-:W-:Y:S05]  /*2210*/  EXIT ;  /* 0x000000000000794d */ /* 0x000fea0003800000 */
        .weak           $__internal_38_$__cuda_sm20_div_rn_f64_full
        .type           $__internal_38_$__cuda_sm20_div_rn_f64_full,@function
        .size           $__internal_38_$__cuda_sm20_div_rn_f64_full,($__internal_39_$__cuda_sm20_div_s64 - $__internal_38_$__cuda_sm20_div_rn_f64_full)
$__internal_38_$__cuda_sm20_div_rn_f64_full:
[C---:B------:R-:W-:Y:S01]  /*2220*/  FSETP.GEU.AND P2, PT, |R13|.reuse, 1.469367938527859385e-39, PT ;  /* 0x001000000d00780b */ /* 0x040fe20003f4e200 */
[----:B------:R-:W-:Y:S01]  /*2230*/  IMAD.MOV.U32 R15, RZ, RZ, 0x1ca00000 ;  /* 0x1ca00000ff0f7424 */ /* 0x000fe200078e00ff */
[----:B------:R-:W-:Y:S01]  /*2240*/  LOP3.LUT R3, R13, 0x7ff00000, RZ, 0xc0, !PT ;  /* 0x7ff000000d037812 */ /* 0x000fe200078ec0ff */
[----:B------:R-:W-:Y:S01]  /*2250*/  BSSY.RECONVERGENT B1, `(.L_x_809) ;  /* 0x000007a000017945 */ /* 0x000fe20003800200 */
[C---:B------:R-:W-:Y:S02]  /*2260*/  LOP3.LUT R22, R9.reuse, 0x7ff00000, RZ, 0xc0, !PT ;  /* 0x7ff0000009167812 */ /* 0x040fe400078ec0ff */
[----:B------:R-:W-:Y:S02]  /*2270*/  FSETP.GEU.AND P0, PT, |R9|, 1.469367938527859385e-39, PT ;  /* 0x001000000900780b */ /* 0x000fe40003f0e200 */
[----:B------:R-:W-:Y:S02]  /*2280*/  ISETP.GE.U32.AND P1, PT, R3, R22, PT ;  /* 0x000000160300720c */ /* 0x000fe40003f26070 */
[----:B------:R-:W-:-:S02]  /*2290*/  LOP3.LUT R6, R9, 0x800fffff, RZ, 0xc0, !PT ;  /* 0x800fffff09067812 */ /* 0x000fc400078ec0ff */
[----:B------:R-:W-:Y:S01]  /*22a0*/  SEL R11, R15, 0x63400000, !P1 ;  /* 0x634000000f0b7807 */ /* 0x000fe20004800000 */
[----:B------:R-:W-:Y:S01]  /*22b0*/  @!P2 IMAD.MOV.U32 R20, RZ, RZ, RZ ;  /* 0x000000ffff14a224 */ /* 0x000fe200078e00ff */
[----:B------:R-:W-:Y:S02]  /*22c0*/  @!P2 LOP3.LUT R10, R9, 0x7ff00000, RZ, 0xc0, !PT ;  /* 0x7ff00000090aa812 */ /* 0x000fe400078ec0ff */
[----:B------:R-:W-:Y:S02]  /*22d0*/  LOP3.LUT R11, R11, 0x800fffff, R13, 0xf8, !PT ;  /* 0x800fffff0b0b7812 */ /* 0x000fe400078ef80d */
[----:B------:R-:W-:Y:S01]  /*22e0*/  @!P2 ISETP.GE.U32.AND P3, PT, R3, R10, PT ;  /* 0x0000000a0300a20c */ /* 0x000fe20003f66070 */
[----:B------:R-:W-:Y:S01]  /*22f0*/  IMAD.MOV.U32 R10, RZ, RZ, R12 ;  /* 0x000000ffff0a7224 */ /* 0x000fe200078e000c */
[----:B------:R-:W-:Y:S01]  /*2300*/  LOP3.LUT R7, R6, 0x3ff00000, RZ, 0xfc, !PT ;  /* 0x3ff0000006077812 */ /* 0x000fe200078efcff */
[----:B------:R-:W-:Y:S01]  /*2310*/  IMAD.MOV.U32 R6, RZ, RZ, R8 ;  /* 0x000000ffff067224 */ /* 0x000fe200078e0008 */
[----:B------:R-:W-:-:S02]  /*2320*/  @!P2 SEL R21, R15, 0x63400000, !P3 ;  /* 0x634000000f15a807 */ /* 0x000fc40005800000 */
[----:B------:R-:W-:Y:S02]  /*2330*/  MOV R23, R3 ;  /* 0x0000000300177202 */ /* 0x000fe40000000f00 */
[----:B------:R-:W-:Y:S01]  /*2340*/  @!P2 LOP3.LUT R21, R21, 0x80000000, R13, 0xf8, !PT ;  /* 0x800000001515a812 */ /* 0x000fe200078ef80d */
[----:B------:R-:W0:Y:S01]  /*2350*/  @!P0 DMUL R6, R8, 8.98846567431157953865e+307 ;  /* 0x7fe0000008068828 */ /* 0x000e220000000000 */
[----:B------:R-:W-:Y:S01]  /*2360*/  MOV R16, 0x1 ;  /* 0x0000000100107802 */ /* 0x000fe20000000f00 */
[----:B0-----:R-:W0:Y:S01]  /*2370*/  MUFU.RCP64H R17, R7 ;  /* 0x0000000700117308 */ /* 0x001e220000001800 */
[----:B------:R-:W-:Y:S02]  /*2380*/  @!P2 LOP3.LUT R21, R21, 0x100000, RZ, 0xfc, !PT ;  /* 0x001000001515a812 */ /* 0x000fe400078efcff */
[----:B------:R-:W-:-:S05]  /*2390*/  @!P0 LOP3.LUT R22, R7, 0x7ff00000, RZ, 0xc0, !PT ;  /* 0x7ff0000007168812 */ /* 0x000fca00078ec0ff */
[----:B------:R-:W-:-:S15]  /*23a0*/  VIADD R25, R22, 0xffffffff ;  /* 0xffffffff16197836 */ /* 0x000fde0000000000 */
[----:B------:R-:W-:-:S15]  /*23b0*/  NOP ;  /* 0x0000000000007918 */ /* 0x000fde0000000000 */
[----:B------:R-:W-:-:S15]  /*23c0*/  NOP ;  /* 0x0000000000007918 */ /* 0x000fde0000000000 */
[----:B------:R-:W-:-:S09]  /*23d0*/  NOP ;  /* 0x0000000000007918 */ /* 0x000fd20000000000 */
[----:B------:R-:W1:Y:S02]  /*23e0*/  @!P2 DFMA R10, R10, 2, -R20 ;  /* 0x400000000a0aa82b */ /* 0x000e640000000814 */
[----:B-1----:R-:W-:-:S05]  /*23f0*/  @!P2 LOP3.LUT R23, R11, 0x7ff00000, RZ, 0xc0, !PT ;  /* 0x7ff000000b17a812 */ /* 0x002fca00078ec0ff */
[----:B------:R-:W-:-:S05]  /*2400*/  VIADD R24, R23, 0xffffffff ;  /* 0xffffffff17187836 */ /* 0x000fca0000000000 */
[----:B------:R-:W-:-:S04]  /*2410*/  ISETP.GT.U32.AND P0, PT, R24, 0x7feffffe, PT ;  /* 0x7feffffe1800780c */ /* 0x000fc80003f04070 */
[----:B------:R-:W-:-:S15]  /*2420*/  ISETP.GT.U32.OR P0, PT, R25, 0x7feffffe, P0 ;  /* 0x7feffffe1900780c */ /* 0x000fde0000704470 */
[----:B------:R-:W-:-:S15]  /*2430*/  NOP ;  /* 0x0000000000007918 */ /* 0x000fde0000000000 */
[----:B------:R-:W-:-:S15]  /*2440*/  NOP ;  /* 0x0000000000007918 */ /* 0x000fde0000000000 */
[----:B------:R-:W-:-:S03]  /*2450*/  NOP ;  /* 0x0000000000007918 */ /* 0x000fc60000000000 */
        /* <DEDUP_REMOVED lines=40> */
[----:B------:R-:W-:Y:S02]  /*26e0*/  VIMNMX R12, PT, PT, R12, 0x46a00000, PT ;  /* 0x46a000000c0c7848 */ /* 0x000fe40003fe0100 */
[----:B------:R-:W-:-:S05]  /*26f0*/  SEL R3, R15, 0x63400000, !P0 ;  /* 0x634000000f037807 */ /* 0x000fca0004000000 */
[----:B------:R-:W-:Y:S02]  /*2700*/  IMAD.IADD R3, R12, 0x1, -R3 ;  /* 0x000000010c037824 */ /* 0x000fe400078e0a03 */
[----:B------:R-:W-:-:S03]  /*2710*/  IMAD.MOV.U32 R12, RZ, RZ, RZ ;  /* 0x000000ffff0c7224 */ /* 0x000fc600078e00ff */
[----:B------:R-:W-:-:S06]  /*2720*/  IADD3 R13, PT, PT, R3, 0x7fe00000, RZ ;  /* 0x7fe00000030d7810 */ /* 0x000fcc0007ffe0ff */
        /* <DEDUP_REMOVED lines=10> */
[----:B------:R-:W-:Y:S01]  /*27d0*/  MOV R6, RZ ;  /* 0x000000ff00067202 */ /* 0x000fe20000000f00 */
[----:B------:R-:W0:Y:S01]  /*27e0*/  DMUL.RP R12, R16, R12 ;  /* 0x0000000c100c7228 */ /* 0x000e220000008000 */
[----:B------:R-:W-:Y:S02]  /*27f0*/  IADD3 R3, PT, PT, -R3, -0x43300000, RZ ;  /* 0xbcd0000003037810 */ /* 0x000fe40007ffe1ff */
[----:B0-----:R-:W-:-:S15]  /*2800*/  LOP3.LUT R9, R13, R9, RZ, 0x3c, !PT ;  /* 0x000000090d097212 */ /* 0x001fde00078e3cff */
[----:B------:R-:W-:-:S15]  /*2810*/  NOP ;  /* 0x0000000000007918 */ /* 0x000fde0000000000 */
[----:B------:R-:W-:-:S15]  /*2820*/  NOP ;  /* 0x0000000000007918 */ /* 0x000fde0000000000 */
[----:B------:R-:W-:-:S15]  /*2830*/  NOP ;  /* 0x0000000000007918 */ /* 0x000fde0000000000 */
[----:B------:R-:W-:-:S01]  /*2840*/  NOP ;  /* 0x0000000000007918 */ /* 0x000fc20000000000 */
[----:B------:R-:W0:Y:S02]  /*2850*/  DFMA R6, R18, -R6, R16 ;  /* 0x800000061206722b */ /* 0x000e240000000010 */
[----:B0-----:R-:W-:-:S04]  /*2860*/  FSETP.NEU.AND P0, PT, |R7|, R3, PT ;  /* 0x000000030700720b */ /* 0x001fc80003f0d200 */
[----:B------:R-:W-:Y:S02]  /*2870*/  FSEL R18, R12, R18, !P0 ;  /* 0x000000120c127208 */ /* 0x000fe40004000000 */
[----:B------:R-:W-:Y:S01]  /*2880*/  FSEL R19, R9, R19, !P0 ;  /* 0x0000001309137208 */ /* 0x000fe20004000000 */
[----:B------:R-:W-:Y:S06]  /*2890*/  BRA `(.L_x_811) ;  /* 0x0000000000547947 */ /* 0x000fec0003800000 */
.L_x_810:
        /* <DEDUP_REMOVED lines=16> */
.L_x_813:
[----:B------:R-:W-:Y:S01]  /*29a0*/  LOP3.LUT R19, R9, 0x80000, RZ, 0xfc, !PT ;  /* 0x0008000009137812 */ /* 0x000fe200078efcff */
[----:B------:R-:W-:Y:S01]  /*29b0*/  IMAD.MOV.U32 R18, RZ, RZ, R8 ;  /* 0x000000ffff127224 */ /* 0x000fe200078e0008 */
[----:B------:R-:W-:Y:S06]  /*29c0*/  BRA `(.L_x_811) ;  /* 0x0000000000087947 */ /* 0x000fec0003800000 */
.L_x_812:
[----:B------:R-:W-:Y:S01]  /*29d0*/  LOP3.LUT R19, R13, 0x80000, RZ, 0xfc, !PT ;  /* 0x000800000d137812 */ /* 0x000fe200078efcff */
[----:B------:R-:W-:-:S07]  /*29e0*/  IMAD.MOV.U32 R18, RZ, RZ, R12 ;  /* 0x000000ffff127224 */ /* 0x000fce00078e000c */
.L_x_811:
[----:B------:R-:W-:Y:S05]  /*29f0*/  BSYNC.RECONVERGENT B1 ;  /* 0x0000000000017941 */ /* 0x000fea0003800200 */
.L_x_809:
[----:B------:R-:W-:Y:S01]  /*2a00*/  IMAD.MOV.U32 R15, RZ, RZ, 0x0 ;  /* 0x00000000ff0f7424 */ /* 0x000fe200078e00ff */
[----:B------:R-:W-:Y:S01]  /*2a10*/  MOV R6, R18 ;  /* 0x0000001200067202 */ /* 0x000fe20000000f00 */
[----:B------:R-:W-:Y:S02]  /*2a20*/  IMAD.MOV.U32 R7, RZ, RZ, R19 ;  /* 0x000000ffff077224 */ /* 0x000fe400078e0013 */
[----:B------:R-:W-:Y:S05]  /*2a30*/  RET.REL.NODEC R14 `(_ZN2at6native49_GLOBAL__N__09e94e3a_16_AveragePool3d_cu_a8eae74c29avg_pool3d_cuda_update_outputIddEEvNS_27GenericPackedTensorAccessorIKT_Lm4ENS_16DefaultPtrTraitsElEENS3_IS4_Lm4ES6_lEEiiiiiiiiibii) ;  /* 0xffffffd40e707950 */ /* 0x000fea0003c3ffff */
        .weak           $__internal_39_$__cuda_sm20_div_s64
        .type           $__internal_39_$__cuda_sm20_div_s64,@function
        .size           $__internal_39_$__cuda_sm20_div_s64,(.L_x_1064 - $__internal_39_$__cuda_sm20_div_s64)
$__internal_39_$__cuda_sm20_div_s64:
        /* <DEDUP_REMOVED lines=61> */
[----:B------:R-:W-:Y:S01]  /*2e10*/  IMAD.MOV.U32 R9, RZ, RZ, 0x0 ;  /* 0x00000000ff097424 */ /* 0x000fe200078e00ff */
[----:B------:R-:W-:Y:S02]  /*2e20*/  IADD3 R6, PT, PT, R13, 0x1, RZ ;  /* 0x000000010d067810 */ /* 0x000fe40007ffe0ff */
[----:B------:R-:W-:-:S04]  /*2e30*/  ISETP.GE.U32.AND.EX P0, PT, R11, R7, PT, P0 ;  /* 0x000000070b00720c */ /* 0x000fc80003f06100 */
[----:B------:R-:W-:Y:S02]  /*2e40*/  SEL R6, R6, R13, P0 ;  /* 0x0000000d06067207 */ /* 0x000fe40000000000 */
[----:B------:R-:W-:-:S03]  /*2e50*/  ISETP.NE.U32.AND P0, PT, R4, RZ, PT ;  /* 0x000000ff0400720c */ /* 0x000fc60003f05070 */
[----:B------:R-:W-:Y:S01]  /*2e60*/  IMAD.MOV R7, RZ, RZ, -R6 ;  /* 0x000000ffff077224 */ /* 0x000fe200078e0a06 */
[----:B------:R-:W-:-:S04]  /*2e70*/  ISETP.NE.AND.EX P0, PT, R5, RZ, PT, P0 ;  /* 0x000000ff0500720c */ /* 0x000fc80003f05300 */
[----:B------:R-:W-:-:S04]  /*2e80*/  SEL R4, R7, R6, !P1 ;  /* 0x0000000607047207 */ /* 0x000fc80004800000 */
[----:B------:R-:W-:Y:S01]  /*2e90*/  SEL R4, R4, 0xffffffff, P0 ;  /* 0xffffffff04047807 */ /* 0x000fe20000000000 */
[----:B------:R-:W-:Y:S06]  /*2ea0*/  RET.REL.NODEC R8 `(_ZN2at6native49_GLOBAL__N__09e94e3a_16_AveragePool3d_cu_a8eae74c29avg_pool3d_cuda_update_outputIddEEvNS_27GenericPackedTensorAccessorIKT_Lm4ENS_16DefaultPtrTraitsElEENS3_IS4_Lm4ES6_lEEiiiiiiiiibii) ;  /* 0xffffffd008547950 */ /* 0x000fec0003c3ffff */
.L_x_814:
        /* <DEDUP_REMOVED lines=13> */
.L_x_1064:


//--------------------- .text._ZN2at6native49_GLOBAL__N__09e94e3a_16_AveragePool3d_cu_a8eae74c29avg_pool3d_cuda_update_outputILi7EddEEvNS_27GenericPackedTensorAccessorIKT0_Lm4ENS_16DefaultPtrTraitsElEENS3_IS4_Lm4ES6_lEEiiiiiiiibii --------------------------
	.section	.text._ZN2at6native49_GLOBAL__N__09e94e3a_16_AveragePool3d_cu_a8eae74c29avg_pool3d_cuda_update_outputILi7EddEEvNS_27GenericPackedTensorAccessorIKT0_Lm4ENS_16DefaultPtrTraitsElEENS3_IS4_Lm4ES6_lEEiiiiiiiibii,"ax",@progbits
	.align	128
.text._ZN2at6native49_GLOBAL__N__09e94e3a_16_AveragePool3d_cu_a8eae74c29avg_pool3d_cuda_update_outputILi7EddEEvNS_27GenericPackedTensorAccessorIKT0_Lm4ENS_16DefaultPtrTraitsElEENS3_IS4_Lm4ES6_lEEiiiiiiiibii:
        .type           _ZN2at6native49_GLOBAL__N__09e94e3a_16_AveragePool3d_cu_a8eae74c29avg_pool3d_cuda_update_outputILi7EddEEvNS_27GenericPackedTensorAccessorIKT0_Lm4ENS_16DefaultPtrTraitsElEENS3_IS4_Lm4ES6_lEEiiiiiiiibii,@function
        .size           _ZN2at6native49_GLOBAL__N__09e94e3a_16_AveragePool3d_cu_a8eae74c29avg_pool3d_cuda_update_outputILi7EddEEvNS_27GenericPackedTensorAccessorIKT0_Lm4ENS_16DefaultPtrTraitsElEENS3_IS4_Lm4ES6_lEEiiiiiiiibii,(.L_x_1067 - _ZN2at6native49_GLOBAL__N__09e94e3a_16_AveragePool3d_cu_a8eae74c29avg_pool3d_cuda_update_outputILi7EddEEvNS_27GenericPackedTensorAccessorIKT0_Lm4ENS_16DefaultPtrTraitsElEENS3_IS4_Lm4ES6_lEEiiiiiiiibii)
        .other          _ZN2at6native49_GLOBAL__N__09e94e3a_16_AveragePool3d_cu_a8eae74c29avg_pool3d_cuda_update_outputILi7EddEEvNS_27GenericPackedTensorAccessorIKT0_Lm4ENS_16DefaultPtrTraitsElEENS3_IS4_Lm4ES6_lEEiiiiiiiibii,@"STO_CUDA_ENTRY STV_DEFAULT"
_ZN2at6native49_GLOBAL__N__09e94e3a_16_AveragePool3d_cu_a8eae74c29avg_pool3d_cuda_update_outputILi7EddEEvNS_27GenericPackedTensorAccessorIKT0_Lm4ENS_16DefaultPtrTraitsElEENS3_IS4_Lm4ES6_lEEiiiiiiiibii:
        /* <DEDUP_REMOVED lines=13> */
[----:B--2---:R-:W-:-:S02]  /*00d0*/  IMAD R3, R2, UR7, R5 ;  /* 0x0000000702037c24 */ /* 0x004fc4000f8e0205 */
[----:B---3--:R-:W-:Y:S01]  /*00e0*/  IMAD.U32 R2, RZ, RZ, UR9 ;  /* 0x00000009ff027e24 */ /* 0x008fe2000f8e00ff */
        /* <DEDUP_REMOVED lines=24> */
.L_x_815:
[----:B------:R-:W-:-:S07]  /*0270*/  MOV R8, 0x290 ;  /* 0x0000029000087802 */ /* 0x000fce0000000f00 */
[----:B------:R-:W-:Y:S05]  /*0280*/  CALL.REL.NOINC `($__internal_41_$__cuda_sm20_div_s64) ;  /* 0x0000002400ec7944 */ /* 0x000fea0003c00000 */
[----:B------:R-:W0:Y:S01]  /*0290*/  LDC R5, c[0x0][0x3d8] ;  /* 0x0000f600ff057b82 */ /* 0x000e220000000800 */
[----:B------:R-:W-:-:S05]  /*02a0*/  IADD3 R6, PT, PT, -R4, RZ, RZ ;  /* 0x000000ff04067210 */ /* 0x000fca0007ffe1ff */
[----:B0-----:R-:W-:-:S07]  /*02b0*/  IMAD R6, R6, R5, UR4 ;  /* 0x0000000406067e24 */ /* 0x001fce000f8e0205 */
.L_x_816:
        /* <DEDUP_REMOVED lines=16> */
[----:B-1----:R-:W-:-:S03]  /*03c0*/  VIADD R5, R16, UR5 ;  /* 0x0000000510057c36 */ /* 0x002fc60008000000 */
[----:B------:R-:W-:Y:S01]  /*03d0*/  VIMNMX R20, PT, PT, RZ, R12, !PT ;  /* 0x0000000cff147248 */ /* 0x000fe20007fe0100 */
[----:B----4-:R-:W-:Y:S01]  /*03e0*/  VIADD R10, R17, UR6 ;  /* 0x00000006110a7c36 */ /* 0x010fe20008000000 */
[----:B------:R-:W-:Y:S01]  /*03f0*/  VIADDMNMX R15, R12, UR9, R5, PT ;  /* 0x000000090c0f7c46 */ /* 0x000fe2000b800105 */
[----:B--2---:R-:W-:Y:S02]  /*0400*/  IMAD R11, R6, UR10, -R19 ;  /* 0x0000000a060b7c24 */ /* 0x004fe4000f8e0a13 */
[----:B---3--:R-:W-:Y:S01]  /*0410*/  VIADD R8, R19, UR4 ;  /* 0x0000000413087c36 */ /* 0x008fe20008000000 */
[----:B------:R-:W-:Y:S01]  /*0420*/  VIMNMX R7, PT, PT, R15, UR5, PT ;  /* 0x000000050f077c48 */ /* 0x000fe2000bfe0100 */
[----:B------:R-:W-:Y:S01]  /*0430*/  IMAD R13, R0, R18, -R17 ;  /* 0x00000012000d7224 */ /* 0x000fe200078e0a11 */
[----:B------:R-:W-:Y:S02]  /*0440*/  VIMNMX R5, PT, PT, RZ, R11, !PT ;  /* 0x0000000bff057248 */ /* 0x000fe40007fe0100 */
[----:B------:R-:W-:-:S02]  /*0450*/  VIADDMNMX R16, R11, UR8, R8, PT ;  /* 0x000000080b107c46 */ /* 0x000fc4000b800108 */
[----:B------:R-:W-:Y:S02]  /*0460*/  VIADDMNMX R18, R13, 0x7, R10, PT ;  /* 0x000000070d127846 */ /* 0x000fe4000380010a */
[----:B------:R-:W-:Y:S02]  /*0470*/  VIMNMX R8, PT, PT, RZ, R13, !PT ;  /* 0x0000000dff087248 */ /* 0x000fe40007fe0100 */
[----:B------:R-:W-:Y:S02]  /*0480*/  VIMNMX R22, PT, PT, R16, UR4, PT ;  /* 0x0000000410167c48 */ /* 0x000fe4000bfe0100 */
[----:B------:R-:W-:Y:S01]  /*0490*/  VIMNMX R17, PT, PT, R18, UR6, PT ;  /* 0x0000000612117c48 */ /* 0x000fe2000bfe0100 */
[----:B------:R-:W0:Y:S01]  /*04a0*/  LDCU.64 UR6, c[0x0][0x358] ;  /* 0x00006b00ff0677ac */ /* 0x000e220008000a00 */
[----:B------:R-:W-:Y:S02]  /*04b0*/  ISETP.GT.AND P0, PT, R7, R20, PT ;  /* 0x000000140700720c */ /* 0x000fe40003f04270 */
[----:B------:R-:W-:-:S02]  /*04c0*/  ISETP.GT.AND P1, PT, R17, R8, PT ;  /* 0x000000081100720c */ /* 0x000fc40003f24270 */
        /* <DEDUP_REMOVED lines=23> */
[----:B------:R-:W-:Y:S01]  /*0640*/  STG.E.64 desc[UR6][R2.64], RZ ;  /* 0x000000ff02007986 */ /* 0x000fe2000c101b06 */
[----:B------:R-:W-:Y:S05]  /*0650*/  EXIT ;  /* 0x000000000000794d */ /* 0x000fea0003800000 */
.L_x_817:
[----:B------:R-:W0:Y:S01]  /*0660*/  LDCU UR4, c[0x0][0x438] ;  /* 0x00008700ff0477ac */ /* 0x000e220008000800 */
[----:B------:R-:W1:Y:S01]  /*0670*/  LDC.64 R26, c[0x0][0x3c0] ;  /* 0x0000f000ff1a7b82 */ /* 0x000e620000000a00 */
[----:B------:R-:W-:Y:S01]  /*0680*/  IMAD.IADD R14, R17, 0x1, -R8 ;  /* 0x00000001110e7824 */ /* 0x000fe200078e0a08 */
[----:B------:R-:W-:Y:S01]  /*0690*/  IADD3 R11, PT, PT, -R11, R16, RZ ;  /* 0x000000100b0b7210 */ /* 0x000fe20007ffe1ff */
[----:B------:R-:W-:Y:S01]  /*06a0*/  IMAD.IADD R12, R15, 0x1, -R12 ;  /* 0x000000010f0c7824 */ /* 0x000fe200078e0a0c */
[----:B------:R-:W-:Y:S01]  /*06b0*/  IADD3 R21, PT, PT, R8, -R17, RZ ;  /* 0x8000001108157210 */ /* 0x000fe20007ffe0ff */
[----:B------:R-:W-:Y:S01]  /*06c0*/  IMAD.IADD R13, R18, 0x1, -R13 ;  /* 0x00000001120d7824 */ /* 0x000fe200078e0a0d */
[C---:B------:R-:W-:Y:S02]  /*06d0*/  LOP3.LUT R9, R14.reuse, 0xf, RZ, 0xc0, !PT ;  /* 0x0000000f0e097812 */ /* 0x040fe400078ec0ff */
[----:B------:R-:W-:Y:S01]  /*06e0*/  LOP3.LUT R10, R14, 0x7, RZ, 0xc0, !PT ;  /* 0x000000070e0a7812 */ /* 0x000fe200078ec0ff */
[----:B------:R-:W-:Y:S01]  /*06f0*/  IMAD R12, R12, R13, RZ ;  /* 0x0000000d0c0c7224 */ /* 0x000fe200078e02ff */
[----:B------:R-:W-:Y:S01]  /*0700*/  ISETP.GT.U32.AND P0, PT, R21, -0x10, PT ;  /* 0xfffffff01500780c */ /* 0x000fe20003f04070 */
[----:B------:R-:W-:-:S02]  /*0710*/  VIADD R15, R9, 0xffffffff ;  /* 0xffffffff090f7836 */ /* 0x000fc40000000000 */
[----:B------:R-:W-:Y:S02]  /*0720*/  VIADD R19, R10, 0xffffffff ;  /* 0xffffffff0a137836 */ /* 0x000fe40000000000 */
[----:B------:R-:W-:Y:S01]  /*0730*/  IMAD R11, R11, R12, RZ ;  /* 0x0000000c0b0b7224 */ /* 0x000fe200078e02ff */
        /* <DEDUP_REMOVED lines=13> */
.L_x_818:
[----:B------:R-:W-:Y:S01]  /*0810*/  LOP3.LUT R28, R14, 0xfffffff0, RZ, 0xc0, !PT ;  /* 0xfffffff00e1c7812 */ /* 0x000fe200078ec0ff */
[----:B------:R-:W-:Y:S01]  /*0820*/  BSSY.RECONVERGENT B1, `(.L_x_819) ;  /* 0x0000154000017945 */ /* 0x000fe20003800200 */
[C---:B-1----:R-:W-:Y:S01]  /*0830*/  SHF.L.U64.HI R11, R26.reuse, 0x3, R27 ;  /* 0x000000031a0b7819 */ /* 0x042fe2000001021b */
[----:B------:R-:W-:Y:S01]  /*0840*/  IMAD.SHL.U32 R26, R26, 0x8, RZ ;  /* 0x000000081a1a7824 */ /* 0x000fe200078e00ff */
[----:B------:R-:W-:Y:S02]  /*0850*/  CS2R R12, SRZ ;  /* 0x00000000000c7805 */ /* 0x000fe4000001ff00 */
[----:B------:R-:W-:Y:S01]  /*0860*/  LOP3.LUT R27, R14, 0x3, RZ, 0xc0, !PT ;  /* 0x000000030e1b7812 */ /* 0x000fe200078ec0ff */
[----:B------:R-:W-:-:S07]  /*0870*/  IMAD.MOV R28, RZ, RZ, -R28 ;  /* 0x000000ffff1c7224 */ /* 0x000fce00078e0a1c */
.L_x_831:
[----:B0-----:R-:W0:Y:S01]  /*0880*/  LDCU.64 UR12, c[0x0][0x3a8] ;  /* 0x00007500ff0c77ac */ /* 0x001e220008000a00 */
[----:B-1----:R-:W1:Y:S01]  /*0890*/  LDC R17, c[0x0][0x424] ;  /* 0x00010900ff117b82 */ /* 0x002e620000000800 */
[----:B------:R-:W-:Y:S01]  /*08a0*/  SHF.R.S32.HI R14, RZ, 0x1f, R4 ;  /* 0x0000001fff0e7819 */ /* 0x000fe20000011404 */
[----:B------:R-:W-:Y:S01]  /*08b0*/  BSSY.RECONVERGENT B0, `(.L_x_820) ;  /* 0x0000149000007945 */ /* 0x000fe20003800200 */
[----:B------:R-:W1:Y:S01]  /*08c0*/  LDCU.64 UR8, c[0x0][0x418] ;  /* 0x00008300ff0877ac */ /* 0x000e620008000a00 */
[----:B--2---:R-:W2:Y:S04]  /*08d0*/  LDCU UR11, c[0x0][0x390] ;  /* 0x00007200ff0b77ac */ /* 0x004ea80008000800 */
[----:B---3--:R-:W3:Y:S01]  /*08e0*/  LDC R16, c[0x0][0x428] ;  /* 0x00010a00ff107b82 */ /* 0x008ee20000000800 */
[----:B----4-:R-:W4:Y:S01]  /*08f0*/  LDCU.64 UR4, c[0x0][0x3b0] ;  /* 0x00007600ff0477ac */ /* 0x010f220008000a00 */
[----:B------:R-:W5:Y:S01]  /*0900*/  LDCU UR10, c[0x0][0x410] ;  /* 0x00008200ff0a77ac */ /* 0x000f620008000800 */
[----:B0-----:R-:W-:-:S02]  /*0910*/  IMAD R19, R14, UR12, RZ ;  /* 0x0000000c0e137c24 */ /* 0x001fc4000f8e02ff */
[----:B------:R-:W-:-:S04]  /*0920*/  IMAD.WIDE.U32 R14, R4, UR12, RZ ;  /* 0x0000000c040e7c25 */ /* 0x000fc8000f8e00ff */
[----:B------:R-:W-:Y:S02]  /*0930*/  IMAD R19, R4, UR13, R19 ;  /* 0x0000000d04137c24 */ /* 0x000fe4000f8e0213 */
[----:B-1----:R-:W-:Y:S01]  /*0940*/  IMAD R18, R6, UR8, -R17 ;  /* 0x0000000806127c24 */ /* 0x002fe2000f8e0a11 */
[----:B--2---:R-:W-:Y:S01]  /*0950*/  IADD3 R17, PT, PT, R17, UR11, RZ ;  /* 0x0000000b11117c10 */ /* 0x004fe2000fffe0ff */
[----:B------:R-:W-:Y:S02]  /*0960*/  IMAD.IADD R15, R15, 0x1, R19 ;  /* 0x000000010f0f7824 */ /* 0x000fe400078e0213 */
[----:B----4-:R-:W-:Y:S01]  /*0970*/  IMAD.WIDE.U32 R14, R5, UR4, R14 ;  /* 0x00000004050e7c25 */ /* 0x010fe2000f8e000e */
[----:B-----5:R-:W-:-:S03]  /*0980*/  VIADDMNMX R17, R18, UR10, R17, PT ;  /* 0x0000000a12117c46 */ /* 0x020fc6000b800111 */
[C---:B------:R-:W-:Y:S02]  /*0990*/  IMAD R29, R5.reuse, UR5, R15 ;  /* 0x00000005051d7c24 */ /* 0x040fe4000f8e020f */
[----:B------:R-:W-:Y:S01]  /*09a0*/  VIADD R5, R5, 0x1 ;  /* 0x0000000105057836 */ /* 0x000fe20000000000 */
[----:B------:R-:W-:Y:S01]  /*09b0*/  VIMNMX R18, PT, PT, R17, UR11, PT ;  /* 0x0000000b11127c48 */ /* 0x000fe2000bfe0100 */
[----:B---3--:R-:W-:-:S03]  /*09c0*/  IMAD R16, R3, UR9, -R16 ;  /* 0x0000000903107c24 */ /* 0x008fc6000f8e0a10 */
[----:B------:R-:W-:Y:S02]  /*09d0*/  ISETP.NE.AND P3, PT, R5, R18, PT ;  /* 0x000000120500720c */ /* 0x000fe40003f65270 */
[----:B------:R-:W-:-:S11]  /*09e0*/  VIMNMX R30, PT, PT, RZ, R16, !PT ;  /* 0x00000010ff1e7248 */ /* 0x000fd60007fe0100 */
.L_x_830:
[----:B0-----:R-:W0:Y:S01]  /*09f0*/  LDCU.64 UR4, c[0x0][0x3b8] ;  /* 0x00007700ff0477ac */ /* 0x001e220008000a00 */
[----:B------:R-:W-:Y:S01]  /*0a00*/  IMAD.MOV.U32 R16, RZ, RZ, R14 ;  /* 0x000000ffff107224 */ /* 0x000fe200078e000e */
[----:B------:R-:W-:Y:S01]  /*0a10*/  BSSY.RECONVERGENT B2, `(.L_x_821) ;  /* 0x0000087000027945 */ /* 0x000fe20003800200 */
[----:B------:R-:W-:Y:S01]  /*0a20*/  IMAD.MOV.U32 R17, RZ, RZ, R29 ;  /* 0x000000ffff117224 */ /* 0x000fe200078e001d */
[----:B------:R-:W-:Y:S01]  /*0a30*/  ISETP.NE.AND P5, PT, R9, RZ, PT ;  /* 0x000000ff0900720c */ /* 0x000fe20003fa5270 */
[----:B------:R-:W-:Y:S02]  /*0a40*/  IMAD.MOV.U32 R32, RZ, RZ, R8 ;  /* 0x000000ffff207224 */ /* 0x000fe400078e0008 */
[----:B0-----:R-:W-:-:S04]  /*0a50*/  IMAD.WIDE.U32 R16, R30, UR4, R16 ;  /* 0x000000041e107c25 */ /* 0x001fc8000f8e0010 */
[C---:B------:R-:W-:Y:S01]  /*0a60*/  IMAD R31, R30.reuse, UR5, R17 ;  /* 0x000000051e1f7c24 */ /* 0x040fe2000f8e0211 */
[----:B------:R-:W-:-:S04]  /*0a70*/  IADD3 R30, PT, PT, R30, 0x1, RZ ;  /* 0x000000011e1e7810 */ /* 0x000fc80007ffe0ff */
[----:B------:R-:W-:Y:S01]  /*0a80*/  ISETP.NE.AND P4, PT, R30, R7, PT ;  /* 0x000000071e00720c */ /* 0x000fe20003f85270 */
[----:B-1234-:R-:W-:-:S12]  /*0a90*/  @P0 BRA `(.L_x_822) ;  /* 0x0000000400f80947 */ /* 0x01efd80003800000 */
[----:B------:R-:W-:Y:S02]  /*0aa0*/  IMAD.MOV.U32 R33, RZ, RZ, R28 ;  /* 0x000000ffff217224 */ /* 0x000fe400078e001c */
[----:B------:R-:W-:-:S07]  /*0ab0*/  IMAD.MOV.U32 R32, RZ, RZ, R8 ;  /* 0x000000ffff207224 */ /* 0x000fce00078e0008 */
.L_x_823:
        /* <DEDUP_REMOVED lines=12> */
[----:B------:R-:W-:-:S05]  /*0b80*/  IADD3 R36, P6, PT, R34, R26, RZ ;  /* 0x0000001a22247210 */ /* 0x000fca0007fde0ff */
[----:B------:R-:W-:-:S05]  /*0b90*/  IMAD.X R37, R35, 0x1, R11, P6 ;  /* 0x0000000123257824 */ /* 0x000fca00030e060b */
[----:B------:R-:W4:Y:S01]  /*0ba0*/  LDG.E.64 R18, desc[UR6][R36.64] ;  /* 0x0000000624127981 */ /* 0x000f22000c1e1b00 */
[----:B--2---:R0:W3:Y:S02]  /*0bb0*/  DADD R20, R20, R12 ;  /* 0x0000000014147229 */ /* 0x0040e4000000000c */
[----:B0-----:R-:W-:-:S04]  /*0bc0*/  IADD3 R12, P6, PT, R36, R26, RZ ;  /* 0x0000001a240c7210 */ /* 0x001fc80007fde0ff */
[----:B------:R-:W-:Y:S02]  /*0bd0*/  IADD3.X R13, PT, PT, R37, R11, RZ, P6, !PT ;  /* 0x0000000b250d7210 */ /* 0x000fe400037fe4ff */
        /* <DEDUP_REMOVED lines=20> */
[----:B0-----:R-:W-:-:S05]  /*0d20*/  IADD3 R12, P6, PT, R34, R26, RZ ;  /* 0x0000001a220c7210 */ /* 0x001fca0007fde0ff */
[----:B------:R-:W-:-:S15]  /*0d30*/  IMAD.X R13, R35, 0x1, R11, P6 ;  /* 0x00000001230d7824 */ /* 0x000fde00030e060b */
[----:B------:R-:W-:-:S15]  /*0d40*/  NOP ;  /* 0x0000000000007918 */ /* 0x000fde0000000000 */
[----:B------:R-:W-:-:S15]  /*0d50*/  NOP ;  /* 0x0000000000007918 */ /* 0x000fde0000000000 */
[----:B------:R-:W-:-:S12]  /*0d60*/  NOP ;  /* 0x0000000000007918 */ /* 0x000fd80000000000 */
[----:B---3--:R0:W4:Y:S02]  /*0d70*/  DADD R20, R22, R20 ;  /* 0x0000000016147229 */ /* 0x0081240000000014 */
[----:B0-----:R-:W-:-:S04]  /*0d80*/  IADD3 R22, P6, PT, R12, R26, RZ ;  /* 0x0000001a0c167210 */ /* 0x001fc80007fde0ff */
[----:B------:R-:W-:Y:S02]  /*0d90*/  IADD3.X R23, PT, PT, R13, R11, RZ, P6, !PT ;  /* 0x0000000b0d177210 */ /* 0x000fe400037fe4ff */
[----:B------:R-:W2:Y:S01]  /*0da0*/  LDG.E.64 R12, desc[UR6][R12.64] ;  /* 0x000000060c0c7981 */ /* 0x000ea2000c1e1b00 */
[----:B------:R-:W-:-:S03]  /*0db0*/  IADD3 R36, P6, PT, R22, R26, RZ ;  /* 0x0000001a16247210 */ /* 0x000fc60007fde0ff */
[----:B------:R-:W3:Y:S02]  /*0dc0*/  LDG.E.64 R24, desc[UR6][R22.64] ;  /* 0x0000000616187981 */ /* 0x000ee4000c1e1b00 */
[----:B------:R-:W-:-:S05]  /*0dd0*/  IMAD.X R37, R23, 0x1, R11, P6 ;  /* 0x0000000117257824 */ /* 0x000fca00030e060b */
[----:B------:R-:W5:-:S15]  /*0de0*/  LDG.E.64 R22, desc[UR6][R36.64] ;  /* 0x0000000624167981 */ /* 0x000f5e000c1e1b00 */
[----:B------:R-:W-:-:S15]  /*0df0*/  NOP ;  /* 0x0000000000007918 */ /* 0x000fde0000000000 */
[----:B------:R-:W-:-:S15]  /*0e00*/  NOP ;  /* 0x0000000000007918 */ /* 0x000fde0000000000 */
[----:B----4-:R0:W2:Y:S02]  /*0e10*/  DADD R18, R20, R18 ;  /* 0x0000000014127229 */ /* 0x0100a40000000012 */
[----:B0-----:R-:W-:-:S05]  /*0e20*/  IADD3 R20, P6, PT, R36, R26, RZ ;  /* 0x0000001a24147210 */ /* 0x001fca0007fde0ff */
[----:B------:R-:W-:Y:S01]  /*0e30*/  IMAD.X R21, R37, 0x1, R11, P6 ;  /* 0x0000000125157824 */ /* 0x000fe200030e060b */
[----:B------:R-:W-:-:S05]  /*0e40*/  IADD3 R34, P6, PT, R20, R26, RZ ;  /* 0x0000001a14227210 */ /* 0x000fca0007fde0ff */
[----:B------:R-:W-:Y:S02]  /*0e50*/  IMAD.X R35, R21, 0x1, R11, P6 ;  /* 0x0000000115237824 */ /* 0x000fe400030e060b */
[----:B------:R-:W4:-:S15]  /*0e60*/  LDG.E.64 R20, desc[UR6][R20.64] ;  /* 0x0000000614147981 */ /* 0x000f1e000c1e1b00 */
[----:B------:R-:W-:-:S15]  /*0e70*/  NOP ;  /* 0x0000000000007918 */ /* 0x000fde0000000000 */
[----:B------:R-:W-:-:S15]  /*0e80*/  NOP ;  /* 0x0000000000007918 */ /* 0x000fde0000000000 */
[----:B------:R-:W-:-:S04]  /*0e90*/  NOP ;  /* 0x0000000000007918 */ /* 0x000fc80000000000 */
[----:B--2---:R0:W3:Y:S02]  /*0ea0*/  DADD R18, R18, R12 ;  /* 0x0000000012127229 */ /* 0x0040e4000000000c */
[----:B0-----:R-:W2:-:S15]  /*0eb0*/  LDG.E.64 R12, desc[UR6][R34.64] ;  /* 0x00000006220c7981 */ /* 0x001e9e000c1e1b00 */
[----:B------:R-:W-:-:S15]  /*0ec0*/  NOP ;  /* 0x0000000000007918 */ /* 0x000fde0000000000 */
[----:B------:R-:W-:-:S15]  /*0ed0*/  NOP ;  /* 0x0000000000007918 */ /* 0x000fde0000000000 */
[----:B------:R-:W-:-:S15]  /*0ee0*/  NOP ;  /* 0x0000000000007918 */ /* 0x000fde0000000000 */
[----:B------:R-:W-:-:S02]  /*0ef0*/  NOP ;  /* 0x0000000000007918 */ /* 0x000fc40000000000 */
[----:B---3--:R0:W5:Y:S02]  /*0f00*/  DADD R24, R18, R24 ;  /* 0x0000000012187229 */ /* 0x0081640000000018 */
[----:B0-----:R-:W-:-:S04]  /*0f10*/  IADD3 R18, P6, PT, R34, R26, RZ ;  /* 0x0000001a22127210 */ /* 0x001fc80007fde0ff */
[----:B------:R-:W-:-:S15]  /*0f20*/  IADD3.X R19, PT, PT, R35, R11, RZ, P6, !PT ;  /* 0x0000000b23137210 */ /* 0x000fde00037fe4ff */
[----:B------:R-:W-:-:S15]  /*0f30*/  NOP ;  /* 0x0000000000007918 */ /* 0x000fde0000000000 */
[----:B------:R-:W-:-:S15]  /*0f40*/  NOP ;  /* 0x0000000000007918 */ /* 0x000fde0000000000 */
[----:B------:R-:W-:-:S13]  /*0f50*/  NOP ;  /* 0x0000000000007918 */ /* 0x000fda0000000000 */
        /* <DEDUP_REMOVED lines=17> */
[----:B------:R-:W2:Y:S04]  /*1070*/  LDG.E.64 R22, desc[UR6][R22.64] ;  /* 0x0000000616167981 */ /* 0x000ea8000c1e1b00 */
[----:B------:R-:W-:Y:S01]  /*1080*/  IMAD.X R35, R21, 0x1, R11, P6 ;  /* 0x0000000115237824 */ /* 0x000fe200030e060b */
[----:B0-----:R-:W-:Y:S01]  /*1090*/  IADD3 R18, P6, PT, R34, R26, RZ ;  /* 0x0000001a22127210 */ /* 0x001fe20007fde0ff */
[----:B------:R-:W4:Y:S03]  /*10a0*/  LDG.E.64 R20, desc[UR6][R20.64] ;  /* 0x0000000614147981 */ /* 0x000f26000c1e1b00 */
[----:B------:R-:W-:-:S06]  /*10b0*/  IADD3.X R19, PT, PT, R35, R11, RZ, P6, !PT ;  /* 0x0000000b23137210 */ /* 0x000fcc00037fe4ff */
[----:B------:R-:W5:-:S15]  /*10c0*/  LDG.E.64 R18, desc[UR6][R18.64] ;  /* 0x0000000612127981 */ /* 0x000f5e000c1e1b00 */
[----:B------:R-:W-:-:S15]  /*10d0*/  NOP ;  /* 0x0000000000007918 */ /* 0x000fde0000000000 */
[----:B------:R-:W-:-:S04]  /*10e0*/  NOP ;  /* 0x0000000000007918 */ /* 0x000fc80000000000 */
        /* <DEDUP_REMOVED lines=25> */
.L_x_822:
[----:B------:R-:W-:Y:S05]  /*1280*/  BSYNC.RECONVERGENT B2 ;  /* 0x0000000000027941 */ /* 0x000fea0003800200 */
.L_x_821:
        /* <DEDUP_REMOVED lines=24> */
[----:B------:R-:W3:Y:S04]  /*1410*/  LDG.E.64 R22, desc[UR6][R36.64] ;  /* 0x0000000624167981 */ /* 0x000ee8000c1e1b00 */
[----:B------:R-:W4:Y:S01]  /*1420*/  LDG.E.64 R20, desc[UR6][R20.64] ;  /* 0x0000000614147981 */ /* 0x000f22000c1e1b00 */
[----:B------:R-:W-:-:S04]  /*1430*/  VIADD R33, R32, 0x3 ;  /* 0x0000000320217836 */ /* 0x000fc80000000000 */
[----:B------:R-:W-:-:S04]  /*1440*/  IMAD.WIDE.U32 R34, R33, UR4, R18 ;  /* 0x0000000421227c25 */ /* 0x000fc8000f8e0012 */
[----:B------:R-:W-:Y:S01]  /*1450*/  IMAD R33, R33, UR5, R35 ;  /* 0x0000000521217c24 */ /* 0x000fe2000f8e0223 */
[----:B--2---:R0:W3:Y:S02]  /*1460*/  DADD R24, R12, R24 ;  /* 0x000000000c187229 */ /* 0x0040e40000000018 */
[----:B0-----:R-:W-:-:S04]  /*1470*/  LEA R12, P6, R34, UR8, 0x3 ;  /* 0x00000008220c7c11 */ /* 0x001fc8000f8c18ff */
[----:B------:R-:W-:-:S06]  /*1480*/  LEA.HI.X R13, R34, UR9, R33, 0x3, P6 ;  /* 0x00000009220d7c11 */ /* 0x000fcc000b0f1c21 */
[----:B------:R-:W2:Y:S01]  /*1490*/  LDG.E.64 R12, desc[UR6][R12.64] ;  /* 0x000000060c0c7981 */ /* 0x000ea2000c1e1b00 */
[----:B------:R-:W-:-:S15]  /*14a0*/  VIADD R33, R32, 0x7 ;  /* 0x0000000720217836 */ /* 0x000fde0000000000 */
        /* <DEDUP_REMOVED lines=9> */
[----:B0-----:R-:W-:-:S05]  /*1540*/  IADD3 R23, PT, PT, R32, 0x4, RZ ;  /* 0x0000000420177810 */ /* 0x001fca0007ffe0ff */
        /* <DEDUP_REMOVED lines=13> */
[----:B------:R-:W-:-:S02]  /*1620*/  NOP ;  /* 0x0000000000007918 */ /* 0x000fc40000000000 */
        /* <DEDUP_REMOVED lines=11> */
[----:B------:R-:W-:-:S15]  /*16e0*/  IADD3 R32, PT, PT, R32, 0x8, RZ ;  /* 0x0000000820207810 */ /* 0x000fde0007ffe0ff */
        /* <DEDUP_REMOVED lines=18> */
.L_x_827:
[----:B------:R-:W-:Y:S05]  /*1810*/  BSYNC.RECONVERGENT B3 ;  /* 0x0000000000037941 */ /* 0x000fea0003800200 */
.L_x_826:
[----:B------:R-:W-:Y:S05]  /*1820*/  @!P5 BRA `(.L_x_825) ;  /* 0x00000004003cd947 */ /* 0x000fea0003800000 */
[----:B------:R-:W-:Y:S01]  /*1830*/  BSSY.RECONVERGENT B3, `(.L_x_828) ;  /* 0x000002f000037945 */ /* 0x000fe20003800200 */
[----:B------:R-:W-:-:S03]  /*1840*/  ISETP.NE.AND P5, PT, R27, RZ, PT ;  /* 0x000000ff1b00720c */ /* 0x000fc60003fa5270 */
[----:B------:R-:W-:Y:S10]  /*1850*/  @!P2 BRA `(.L_x_829) ;  /* 0x0000000000b0a947 */ /* 0x000ff40003800000 */
[----:B------:R-:W0:Y:S01]  /*1860*/  LDCU.64 UR4, c[0x0][0x3c0] ;  /* 0x00007800ff0477ac */ /* 0x000e220008000a00 */
[----:B------:R-:W-:Y:S02]  /*1870*/  IMAD.MOV.U32 R24, RZ, RZ, R16 ;  /* 0x000000ffff187224 */ /* 0x000fe400078e0010 */
[----:B------:R-:W-:Y:S01]  /*1880*/  IMAD.MOV.U32 R25, RZ, RZ, R31 ;  /* 0x000000ffff197224 */ /* 0x000fe200078e001f */
[----:B------:R-:W2:Y:S01]  /*1890*/  LDCU.64 UR8, c[0x0][0x380] ;  /* 0x00007000ff0877ac */ /* 0x000ea20008000a00 */
[C---:B------:R-:W-:Y:S02]  /*18a0*/  VIADD R23, R32.reuse, 0x1 ;  /* 0x0000000120177836 */ /* 0x040fe40000000000 */
[C---:B------:R-:W-:Y:S02]  /*18b0*/  VIADD R33, R32.reuse, 0x3 ;  /* 0x0000000320217836 */ /* 0x040fe40000000000 */
[----:B0-----:R-:W-:-:S04]  /*18c0*/  IMAD.WIDE.U32 R18, R32, UR4, R24 ;  /* 0x0000000420127c25 */ /* 0x001fc8000f8e0018 */
[----:B------:R-:W-:Y:S01]  /*18d0*/  IMAD R19, R32, UR5, R19 ;  /* 0x0000000520137c24 */ /* 0x000fe2000f8e0213 */
[----:B--2---:R-:W-:Y:S01]  /*18e0*/  LEA R34, P6, R18, UR8, 0x3 ;  /* 0x0000000812227c11 */ /* 0x004fe2000f8c18ff */
[----:B------:R-:W-:-:S03]  /*18f0*/  IMAD.WIDE.U32 R20, R23, UR4, R24 ;  /* 0x0000000417147c25 */ /* 0x000fc6000f8e0018 */
[----:B------:R-:W-:Y:S01]  /*1900*/  LEA.HI.X R35, R18, UR9, R19, 0x3, P6 ;  /* 0x0000000912237c11 */ /* 0x000fe2000b0f1c13 */
[----:B------:R-:W-:Y:S01]  /*1910*/  IMAD R23, R23, UR5, R21 ;  /* 0x0000000517177c24 */ /* 0x000fe2000f8e0215 */
[----:B------:R-:W-:Y:S02]  /*1920*/  IADD3 R21, PT, PT, R32, 0x2, RZ ;  /* 0x0000000220157810 */ /* 0x000fe40007ffe0ff */
[C---:B------:R-:W-:Y:S02]  /*1930*/  LEA R18, P6, R20.reuse, UR8, 0x3 ;  /* 0x0000000814127c11 */ /* 0x040fe4000f8c18ff */
[----:B------:R-:W1:Y:S02]  /*1940*/  LDG.E.64 R34, desc[UR6][R34.64] ;  /* 0x0000000622227981 */ /* 0x000e64000c1e1b00 */
[----:B------:R-:W-:Y:S01]  /*1950*/  LEA.HI.X R19, R20, UR9, R23, 0x3, P6 ;  /* 0x0000000914137c11 */ /* 0x000fe2000b0f1c17 */
[----:B------:R-:W-:-:S04]  /*1960*/  IMAD.WIDE.U32 R22, R21, UR4, R24 ;  /* 0x0000000415167c25 */ /* 0x000fc8000f8e0018 */
        /* <DEDUP_REMOVED lines=27> */
.L_x_829:
[----:B------:R-:W-:Y:S05]  /*1b20*/  BSYNC.RECONVERGENT B3 ;  /* 0x0000000000037941 */ /* 0x000fea0003800200 */
.L_x_828:
[----:B------:R-:W-:Y:S05]  /*1b30*/  @!P5 BRA `(.L_x_825) ;  /* 0x000000000078d947 */ /* 0x000fea0003800000 */
[----:B0-----:R-:W2:Y:S01]  /*1b40*/  LDC.64 R18, c[0x0][0x3c0] ;  /* 0x0000f000ff127b82 */ /* 0x001ea20000000a00 */
[----:B------:R-:W-:-:S07]  /*1b50*/  IMAD.MOV.U32 R17, RZ, RZ, R31 ;  /* 0x000000ffff117224 */ /* 0x000fce00078e001f */
        /* <DEDUP_REMOVED lines=19> */
[----:B------:R-:W2:Y:S03]  /*1c90*/  LDG.E.64 R24, desc[UR6][R24.64] ;  /* 0x0000000618187981 */ /* 0x000ea6000c1e1b00 */
        /* <DEDUP_REMOVED lines=8> */
.L_x_825:
[----:B------:R-:W-:Y:S05]  /*1d20*/  BSYNC.RECONVERGENT B2 ;  /* 0x0000000000027941 */ /* 0x000fea0003800200 */
.L_x_824:
[----:B------:R-:W-:Y:S05]  /*1d30*/  @P4 BRA `(.L_x_830) ;  /* 0xffffffec002c4947 */ /* 0x000fea000383ffff */
[----:B------:R-:W-:Y:S05]  /*1d40*/  BSYNC.RECONVERGENT B0 ;  /* 0x0000000000007941 */ /* 0x000fea0003800200 */
.L_x_820:
[----:B------:R-:W-:Y:S05]  /*1d50*/  @P3 BRA `(.L_x_831) ;  /* 0xffffffe800c83947 */ /* 0x000fea000383ffff */
[----:B------:R-:W-:Y:S05]  /*1d60*/  BSYNC.RECONVERGENT B1 ;  /* 0x0000000000017941 */ /* 0x000fea0003800200 */
.L_x_819:
        /* <DEDUP_REMOVED lines=48> */
[----:B--2-4-:R-:W-:Y:S05]  /*2070*/  CALL.REL.NOINC `($__internal_40_$__cuda_sm20_div_rn_f64_full) ;  /* 0x00000000006c7944 */ /* 0x014fea0003c00000 */
[----:B------:R-:W-:Y:S01]  /*2080*/  IMAD.MOV.U32 R8, RZ, RZ, R18 ;  /* 0x000000ffff087224 */ /* 0x000fe200078e0012 */
[----:B------:R-:W-:-:S07]  /*2090*/  MOV R9, R19 ;  /* 0x0000001300097202 */ /* 0x000fce0000000f00 */
.L_x_833:
[----:B------:R-:W-:Y:S05]  /*20a0*/  BSYNC.RECONVERGENT B0 ;  /* 0x0000000000007941 */ /* 0x000fea0003800200 */
.L_x_832:
        /* <DEDUP_REMOVED lines=24> */
        .weak           $__internal_40_$__cuda_sm20_div_rn_f64_full
        .type           $__internal_40_$__cuda_sm20_div_rn_f64_full,@function
        .size           $__internal_40_$__cuda_sm20_div_rn_f64_full,($__internal_41_$__cuda_sm20_div_s64 - $__internal_40_$__cuda_sm20_div_rn_f64_full)
$__internal_40_$__cuda_sm20_div_rn_f64_full:
[C---:B------:R-:W-:Y:S01]  /*2230*/  FSETP.GEU.AND P2, PT, |R13|.reuse, 1.469367938527859385e-39, PT ;  /* 0x001000000d00780b */ /* 0x040fe20003f4e200 */
[----:B------:R-:W-:Y:S01]  /*2240*/  IMAD.MOV.U32 R7, RZ, RZ, 0x1ca00000 ;  /* 0x1ca00000ff077424 */ /* 0x000fe200078e00ff */
[----:B------:R-:W-:Y:S01]  /*2250*/  LOP3.LUT R5, R13, 0x7ff00000, RZ, 0xc0, !PT ;  /* 0x7ff000000d057812 */ /* 0x000fe200078ec0ff */
[----:B------:R-:W-:Y:S01]  /*2260*/  IMAD.MOV.U32 R16, RZ, RZ, 0x1 ;  /* 0x00000001ff107424 */ /* 0x000fe200078e00ff */
[C---:B------:R-:W-:Y:S01]  /*2270*/  LOP3.LUT R22, R11.reuse, 0x7ff00000, RZ, 0xc0, !PT ;  /* 0x7ff000000b167812 */ /* 0x040fe200078ec0ff */
[----:B------:R-:W-:Y:S01]  /*2280*/  BSSY.RECONVERGENT B1, `(.L_x_834) ;  /* 0x0000078000017945 */ /* 0x000fe20003800200 */
[----:B------:R-:W-:Y:S01]  /*2290*/  FSETP.GEU.AND P0, PT, |R11|, 1.469367938527859385e-39, PT ;  /* 0x001000000b00780b */ /* 0x000fe20003f0e200 */
[----:B------:R-:W-:Y:S01]  /*22a0*/  IMAD.MOV.U32 R23, RZ, RZ, R5 ;  /* 0x000000ffff177224 */ /* 0x000fe200078e0005 */
[----:B------:R-:W-:Y:S02]  /*22b0*/  ISETP.GE.U32.AND P1, PT, R5, R22, PT ;  /* 0x000000160500720c */ /* 0x000fe40003f26070 */
[----:B------:R-:W-:-:S02]  /*22c0*/  LOP3.LUT R8, R11, 0x800fffff, RZ, 0xc0, !PT ;  /* 0x800fffff0b087812 */ /* 0x000fc400078ec0ff */
[----:B------:R-:W-:Y:S02]  /*22d0*/  SEL R15, R7, 0x63400000, !P1 ;  /* 0x63400000070f7807 */ /* 0x000fe40004800000 */
[----:B------:R-:W-:Y:S02]  /*22e0*/  @!P2 LOP3.LUT R14, R11, 0x7ff00000, RZ, 0xc0, !PT ;  /* 0x7ff000000b0ea812 */ /* 0x000fe400078ec0ff */
[----:B------:R-:W-:Y:S02]  /*22f0*/  LOP3.LUT R15, R15, 0x800fffff, R13, 0xf8, !PT ;  /* 0x800fffff0f0f7812 */ /* 0x000fe400078ef80d */
[----:B------:R-:W-:Y:S01]  /*2300*/  @!P2 ISETP.GE.U32.AND P3, PT, R5, R14, PT ;  /* 0x0000000e0500a20c */ /* 0x000fe20003f66070 */
[----:B------:R-:W-:Y:S01]  /*2310*/  IMAD.MOV.U32 R14, RZ, RZ, R12 ;  /* 0x000000ffff0e7224 */ /* 0x000fe200078e000c */
[----:B------:R-:W-:Y:S02]  /*2320*/  @!P2 MOV R20, RZ ;  /* 0x000000ff0014a202 */ /* 0x000fe40000000f00 */
[----:B------:R-:W-:-:S02]  /*2330*/  @!P2 SEL R21, R7, 0x63400000, !P3 ;  /* 0x634000000715a807 */ /* 0x000fc40005800000 */
[----:B------:R-:W-:Y:S02]  /*2340*/  LOP3.LUT R9, R8, 0x3ff00000, RZ, 0xfc, !PT ;  /* 0x3ff0000008097812 */ /* 0x000fe400078efcff */
[----:B------:R-:W-:Y:S02]  /*2350*/  @!P2 LOP3.LUT R21, R21, 0x80000000, R13, 0xf8, !PT ;  /* 0x800000001515a812 */ /* 0x000fe400078ef80d */
[----:B------:R-:W-:Y:S02]  /*2360*/  MOV R8, R10 ;  /* 0x0000000a00087202 */ /* 0x000fe40000000f00 */
[----:B------:R-:W-:-:S04]  /*2370*/  @!P2 LOP3.LUT R21, R21, 0x100000, RZ, 0xfc, !PT ;  /* 0x001000001515a812 */ /* 0x000fc800078efcff */
[----:B------:R-:W0:Y:S02]  /*2380*/  @!P0 DMUL R8, R10, 8.98846567431157953865e+307 ;  /* 0x7fe000000a088828 */ /* 0x000e240000000000 */
[----:B0-----:R-:W0:Y:S01]  /*2390*/  MUFU.RCP64H R17, R9 ;  /* 0x0000000900117308 */ /* 0x001e220000001800 */
[----:B------:R-:W-:-:S05]  /*23a0*/  @!P0 LOP3.LUT R22, R9, 0x7ff00000, RZ, 0xc0, !PT ;  /* 0x7ff0000009168812 */ /* 0x000fca00078ec0ff */
[----:B------:R-:W-:-:S15]  /*23b0*/  VIADD R25, R22, 0xffffffff ;  /* 0xffffffff16197836 */ /* 0x000fde0000000000 */
[----:B------:R-:W-:-:S15]  /*23c0*/  NOP ;  /* 0x0000000000007918 */ /* 0x000fde0000000000 */
[----:B------:R-:W-:-:S15]  /*23d0*/  NOP ;  /* 0x0000000000007918 */ /* 0x000fde0000000000 */
[----:B------:R-:W-:-:S11]  /*23e0*/  NOP ;  /* 0x0000000000007918 */ /* 0x000fd60000000000 */
        /* <DEDUP_REMOVED lines=49> */
[----:B------:R-:W-:-:S04]  /*2700*/  SEL R5, R7, 0x63400000, !P0 ;  /* 0x6340000007057807 */ /* 0x000fc80004000000 */
[----:B------:R-:W-:Y:S01]  /*2710*/  IADD3 R5, PT, PT, -R5, R12, RZ ;  /* 0x0000000c05057210 */ /* 0x000fe20007ffe1ff */
[----:B------:R-:W-:-:S04]  /*2720*/  IMAD.MOV.U32 R12, RZ, RZ, RZ ;  /* 0x000000ffff0c7224 */ /* 0x000fc800078e00ff */
        /* <DEDUP_REMOVED lines=10> */
[C---:B------:R-:W-:Y:S01]  /*27d0*/  IADD3 R9, PT, PT, -R5.reuse, RZ, RZ ;  /* 0x000000ff05097210 */ /* 0x040fe20007ffe1ff */
[----:B------:R-:W-:Y:S01]  /*27e0*/  IMAD.MOV.U32 R8, RZ, RZ, RZ ;  /* 0x000000ffff087224 */ /* 0x000fe200078e00ff */
[----:B------:R-:W-:Y:S01]  /*27f0*/  IADD3 R5, PT, PT, -R5, -0x43300000, RZ ;  /* 0xbcd0000005057810 */ /* 0x000fe20007ffe1ff */
        /* <DEDUP_REMOVED lines=11> */
.L_x_835:
        /* <DEDUP_REMOVED lines=16> */
.L_x_838:
[----:B------:R-:W-:Y:S01]  /*29b0*/  LOP3.LUT R19, R11, 0x80000, RZ, 0xfc, !PT ;  /* 0x000800000b137812 */ /* 0x000fe200078efcff */
[----:B------:R-:W-:Y:S01]  /*29c0*/  IMAD.MOV.U32 R18, RZ, RZ, R10 ;  /* 0x000000ffff127224 */ /* 0x000fe200078e000a */
[----:B------:R-:W-:Y:S06]  /*29d0*/  BRA `(.L_x_836) ;  /* 0x0000000000087947 */ /* 0x000fec0003800000 */
.L_x_837:
[----:B------:R-:W-:Y:S02]  /*29e0*/  LOP3.LUT R19, R13, 0x80000, RZ, 0xfc, !PT ;  /* 0x000800000d137812 */ /* 0x000fe400078efcff */
[----:B------:R-:W-:-:S07]  /*29f0*/  MOV R18, R12 ;  /* 0x0000000c00127202 */ /* 0x000fce0000000f00 */
.L_x_836:
[----:B------:R-:W-:Y:S05]  /*2a00*/  BSYNC.RECONVERGENT B1 ;  /* 0x0000000000017941 */ /* 0x000fea0003800200 */
.L_x_834:
[----:B------:R-:W-:Y:S02]  /*2a10*/  IMAD.MOV.U32 R8, RZ, RZ, R2 ;  /* 0x000000ffff087224 */ /* 0x000fe400078e0002 */
[----:B------:R-:W-:-:S04]  /*2a20*/  IMAD.MOV.U32 R9, RZ, RZ, 0x0 ;  /* 0x00000000ff097424 */ /* 0x000fc800078e00ff */
[----:B------:R-:W-:Y:S05]  /*2a30*/  RET.REL.NODEC R8 `(_ZN2at6native49_GLOBAL__N__09e94e3a_16_AveragePool3d_cu_a8eae74c29avg_pool3d_cuda_update_outputILi7EddEEvNS_27GenericPackedTensorAccessorIKT0_Lm4ENS_16DefaultPtrTraitsElEENS3_IS4_Lm4ES6_lEEiiiiiiiibii) ;  /* 0xffffffd408707950 */ /* 0x000fea0003c3ffff */
        .weak           $__internal_41_$__cuda_sm20_div_s64
        .type           $__internal_41_$__cuda_sm20_div_s64,@function
        .size           $__internal_41_$__cuda_sm20_div_s64,(.L_x_1067 - $__internal_41_$__cuda_sm20_div_s64)
$__internal_41_$__cuda_sm20_div_s64:
        /* <DEDUP_REMOVED lines=70> */
[----:B------:R-:W-:Y:S06]  /*2ea0*/  RET.REL.NODEC R8 `(_ZN2at6native49_GLOBAL__N__09e94e3a_16_AveragePool3d_cu_a8eae74c29avg_pool3d_cuda_update_outputILi7EddEEvNS_27GenericPackedTensorAccessorIKT0_Lm4ENS_16DefaultPtrTraitsElEENS3_IS4_Lm4ES6_lEEiiiiiiiibii) ;  /* 0xffffffd008547950 */ /* 0x000fec0003c3ffff */
.L_x_839:
        /* <DEDUP_REMOVED lines=13> */
.L_x_1067:


//--------------------- .text._ZN2at6native49_GLOBAL__N__09e94e3a_16_AveragePool3d_cu_a8eae74c29avg_pool3d_cuda_update_outputILi6EddEEvNS_27GenericPackedTensorAccessorIKT0_Lm4ENS_16DefaultPtrTraitsElEENS3_IS4_Lm4ES6_lEEiiiiiiiibii --------------------------
	.section	.text._ZN2at6native49_GLOBAL__N__09e94e3a_16_AveragePool3d_cu_a8eae74c29avg_pool3d_cuda_update_outputILi6EddEEvNS_27GenericPackedTensorAccessorIKT0_Lm4ENS_16DefaultPtrTraitsElEENS3_IS4_Lm4ES6_lEEiiiiiiiibii,"ax",@progbits
	.align	128
.text._ZN2at6native49_GLOBAL__N__09e94e3a_16_AveragePool3d_cu_a8eae74c29avg_pool3d_cuda_update_outputILi6EddEEvNS_27GenericPackedTensorAccessorIKT0_Lm4ENS_16DefaultPtrTraitsElEENS3_IS4_Lm4ES6_lEEiiiiiiiibii:
        .type           _ZN2at6native49_GLOBAL__N__09e94e3a_16_AveragePool3d_cu_a8eae74c29avg_pool3d_cuda_update_outputILi6EddEEvNS_27GenericPackedTensorAccessorIKT0_Lm4ENS_16DefaultPtrTraitsElEENS3_IS4_Lm4ES6_lEEiiiiiiiibii,@function
        .size           _ZN2at6native49_GLOBAL__N__09e94e3a_16_AveragePool3d_cu_a8eae74c29avg_pool3d_cuda_update_outputILi6EddEEvNS_27GenericPackedTensorAccessorIKT0_Lm4ENS_16DefaultPtrTraitsElEENS3_IS4_Lm4ES6_lEEiiiiiiiibii,(.L_x_1070 - _ZN2at6native49_GLOBAL__N__09e94e3a_16_AveragePool3d_cu_a8eae74c29avg_pool3d_cuda_update_outputILi6EddEEvNS_27GenericPackedTensorAccessorIKT0_Lm4ENS_16DefaultPtrTraitsElEENS3_IS4_Lm4ES6_lEEiiiiiiiibii)
        .other          _ZN2at6native49_GLOBAL__N__09e94e3a_16_AveragePool3d_cu_a8eae74c29avg_pool3d_cuda_update_outputILi6EddEEvNS_27GenericPackedTensorAccessorIKT0_Lm4ENS_16DefaultPtrTraitsElEENS3_IS4_Lm4ES6_lEEiiiiiiiibii,@"STO_CUDA_ENTRY STV_DEFAULT"
_ZN2at6native49_GLOBAL__N__09e94e3a_16_AveragePool3d_cu_a8eae74c29avg_pool3d_cuda_update_outputILi6EddEEvNS_27GenericPackedTensorAccessorIKT0_Lm4ENS_16DefaultPtrTraitsElEENS3_IS4_Lm4ES6_lEEiiiiiiiibii:
        /* <DEDUP_REMOVED lines=39> */
.L_x_840:
[----:B------:R-:W-:-:S07]  /*0270*/  MOV R8, 0x290 ;  /* 0x0000029000087802 */ /* 0x000fce0000000f00 */
[----:B------:R-:W-:Y:S05]  /*0280*/  CALL.REL.NOINC `($__internal_43_$__cuda_sm20_div_s64) ;  /* 0x0000002400ec7944 */ /* 0x000fea0003c00000 */
[----:B------:R-:W0:Y:S01]  /*0290*/  LDC R5, c[0x0][0x3d8] ;  /* 0x0000f600ff057b82 */ /* 0x000e220000000800 */
[----:B------:R-:W-:-:S05]  /*02a0*/  IADD3 R6, PT, PT, -R4, RZ, RZ ;  /* 0x000000ff04067210 */ /* 0x000fca0007ffe1ff */
[----:B0-----:R-:W-:-:S07]  /*02b0*/  IMAD R6, R6, R5, UR4 ;  /* 0x0000000406067e24 */ /* 0x001fce000f8e0205 */
.L_x_841:
        /* <DEDUP_REMOVED lines=58> */
.L_x_842:
        /* <DEDUP_REMOVED lines=27> */
.L_x_843:
[----:B------:R-:W-:Y:S01]  /*0810*/  LOP3.LUT R28, R14, 0xfffffff0, RZ, 0xc0, !PT ;  /* 0xfffffff00e1c7812 */ /* 0x000fe200078ec0ff */
[----:B------:R-:W-:Y:S01]  /*0820*/  BSSY.RECONVERGENT B1, `(.L_x_844) ;  /* 0x0000154000017945 */ /* 0x000fe20003800200 */
[C---:B-1----:R-:W-:Y:S01]  /*0830*/  SHF.L.U64.HI R11, R26.reuse, 0x3, R27 ;  /* 0x000000031a0b7819 */ /* 0x042fe2000001021b */
[----:B------:R-:W-:Y:S01]  /*0840*/  IMAD.SHL.U32 R26, R26, 0x8, RZ ;  /* 0x000000081a1a7824 */ /* 0x000fe200078e00ff */
[----:B------:R-:W-:Y:S02]  /*0850*/  CS2R R12, SRZ ;  /* 0x00000000000c7805 */ /* 0x000fe4000001ff00 */
[----:B------:R-:W-:Y:S01]  /*0860*/  LOP3.LUT R27, R14, 0x3, RZ, 0xc0, !PT ;  /* 0x000000030e1b7812 */ /* 0x000fe200078ec0ff */
[----:B------:R-:W-:-:S07]  /*0870*/  IMAD.MOV R28, RZ, RZ, -R28 ;  /* 0x000000ffff1c7224 */ /* 0x000fce00078e0a1c */
.L_x_856:
        /* <DEDUP_REMOVED lines=23> */
.L_x_855:
        /* <DEDUP_REMOVED lines=13> */
.L_x_848:
        /* <DEDUP_REMOVED lines=124> */
.L_x_847:
[----:B------:R-:W-:Y:S05]  /*1280*/  BSYNC.RECONVERGENT B2 ;  /* 0x0000000000027941 */ /* 0x000fea0003800200 */
.L_x_846:
        /* <DEDUP_REMOVED lines=88> */
.L_x_852:
[----:B------:R-:W-:Y:S05]  /*1810*/  BSYNC.RECONVERGENT B3 ;  /* 0x0000000000037941 */ /* 0x000fea0003800200 */
.L_x_851:
        /* <DEDUP_REMOVED lines=48> */
.L_x_854:
[----:B------:R-:W-:Y:S05]  /*1b20*/  BSYNC.RECONVERGENT B3 ;  /* 0x0000000000037941 */ /* 0x000fea0003800200 */
.L_x_853:
        /* <DEDUP_REMOVED lines=31> */
.L_x_850:
[----:B------:R-:W-:Y:S05]  /*1d20*/  BSYNC.RECONVERGENT B2 ;  /* 0x0000000000027941 */ /* 0x000fea0003800200 */
.L_x_849:
[----:B------:R-:W-:Y:S05]  /*1d30*/  @P4 BRA `(.L_x_855) ;  /* 0xffffffec002c4947 */ /* 0x000fea000383ffff */
[----:B------:R-:W-:Y:S05]  /*1d40*/  BSYNC.RECONVERGENT B0 ;  /* 0x0000000000007941 */ /* 0x000fea0003800200 */
.L_x_845:
[----:B------:R-:W-:Y:S05]  /*1d50*/  @P3 BRA `(.L_x_856) ;  /* 0xffffffe800c83947 */ /* 0x000fea000383ffff */
[----:B------:R-:W-:Y:S05]  /*1d60*/  BSYNC.RECONVERGENT B1 ;  /* 0x0000000000017941 */ /* 0x000fea0003800200 */
.L_x_844:
        /* <DEDUP_REMOVED lines=48> */
[----:B--2-4-:R-:W-:Y:S05]  /*2070*/  CALL.REL.NOINC `($__internal_42_$__cuda_sm20_div_rn_f64_full) ;  /* 0x00000000006c7944 */ /* 0x014fea0003c00000 */
[----:B------:R-:W-:Y:S01]  /*2080*/  IMAD.MOV.U32 R8, RZ, RZ, R18 ;  /* 0x000000ffff087224 */ /* 0x000fe200078e0012 */
[----:B------:R-:W-:-:S07]  /*2090*/  MOV R9, R19 ;  /* 0x0000001300097202 */ /* 0x000fce0000000f00 */
.L_x_858:
[----:B------:R-:W-:Y:S05]  /*20a0*/  BSYNC.RECONVERGENT B0 ;  /* 0x0000000000007941 */ /* 0x000fea0003800200 */
.L_x_857:
        /* <DEDUP_REMOVED lines=24> */
        .weak           $__internal_42_$__cuda_sm20_div_rn_f64_full
        .type           $__internal_42_$__cuda_sm20_div_rn_f64_full,@function
        .size           $__internal_42_$__cuda_sm20_div_rn_f64_full,($__internal_43_$__cuda_sm20_div_s64 - $__internal_42_$__cuda_sm20_div_rn_f64_full)
$__internal_42_$__cuda_sm20_div_rn_f64_full:
        /* <DEDUP_REMOVED lines=104> */
.L_x_860:
        /* <DEDUP_REMOVED lines=16> */
.L_x_863:
[----:B------:R-:W-:Y:S01]  /*29b0*/  LOP3.LUT R19, R11, 0x80000, RZ, 0xfc, !PT ;  /* 0x000800000b137812 */ /* 0x000fe200078efcff */
[----:B------:R-:W-:Y:S01]  /*29c0*/  IMAD.MOV.U32 R18, RZ, RZ, R10 ;  /* 0x000000ffff127224 */ /* 0x000fe200078e000a */
[----:B------:R-:W-:Y:S06]  /*29d0*/  BRA `(.L_x_861) ;  /* 0x0000000000087947 */ /* 0x000fec0003800000 */
.L_x_862:
[----:B------:R-:W-:Y:S02]  /*29e0*/  LOP3.LUT R19, R13, 0x80000, RZ, 0xfc, !PT ;  /* 0x000800000d137812 */ /* 0x000fe400078efcff */
[----:B------:R-:W-:-:S07]  /*29f0*/  MOV R18, R12 ;  /* 0x0000000c00127202 */ /* 0x000fce0000000f00 */
.L_x_861:
[----:B------:R-:W-:Y:S05]  /*2a00*/  BSYNC.RECONVERGENT B1 ;  /* 0x0000000000017941 */ /* 0x000fea0003800200 */
.L_x_859:
[----:B------:R-:W-:Y:S02]  /*2a10*/  IMAD.MOV.U32 R8, RZ, RZ, R2 ;  /* 0x000000ffff087224 */ /* 0x000fe400078e0002 */
[----:B------:R-:W-:-:S04]  /*2a20*/  IMAD.MOV.U32 R9, RZ, RZ, 0x0 ;  /* 0x00000000ff097424 */ /* 0x000fc800078e00ff */
[----:B------:R-:W-:Y:S05]  /*2a30*/  RET.REL.NODEC R8 `(_ZN2at6native49_GLOBAL__N__09e94e3a_16_AveragePool3d_cu_a8eae74c29avg_pool3d_cuda_update_outputILi6EddEEvNS_27GenericPackedTensorAccessorIKT0_Lm4ENS_16DefaultPtrTraitsElEENS3_IS4_Lm4ES6_lEEiiiiiiiibii) ;  /* 0xffffffd408707950 */ /* 0x000fea0003c3ffff */
        .weak           $__internal_43_$__cuda_sm20_div_s64
        .type           $__internal_43_$__cuda_sm20_div_s64,@function
        .size           $__internal_43_$__cuda_sm20_div_s64,(.L_x_1070 - $__internal_43_$__cuda_sm20_div_s64)
$__internal_43_$__cuda_sm20_div_s64:
        /* <DEDUP_REMOVED lines=70> */
[----:B------:R-:W-:Y:S06]  /*2ea0*/  RET.REL.NODEC R8 `(_ZN2at6native49_GLOBAL__N__09e94e3a_16_AveragePool3d_cu_a8eae74c29avg_pool3d_cuda_update_outputILi6EddEEvNS_27GenericPackedTensorAccessorIKT0_Lm4ENS_16DefaultPtrTraitsElEENS3_IS4_Lm4ES6_lEEiiiiiiiibii) ;  /* 0xffffffd008547950 */ /* 0x000fec0003c3ffff */
.L_x_864:
        /* <DEDUP_REMOVED lines=13> */
.L_x_1070:


//--------------------- .text._ZN2at6native49_GLOBAL__N__09e94e3a_16_AveragePool3d_cu_a8eae74c29avg_pool3d_cuda_update_outputILi5EddEEvNS_27GenericPackedTensorAccessorIKT0_Lm4ENS_16DefaultPtrTraitsElEENS3_IS4_Lm4ES6_lEEiiiiiiiibii --------------------------
	.section	.text._ZN2at6native49_GLOBAL__N__09e94e3a_16_AveragePool3d_cu_a8eae74c29avg_pool3d_cuda_update_outputILi5EddEEvNS_27GenericPackedTensorAccessorIKT0_Lm4ENS_16DefaultPtrTraitsElEENS3_IS4_Lm4ES6_lEEiiiiiiiibii,"ax",@progbits
	.align	128
.text._ZN2at6native49_GLOBAL__N__09e94e3a_16_AveragePool3d_cu_a8eae74c29avg_pool3d_cuda_update_outputILi5EddEEvNS_27GenericPackedTensorAccessorIKT0_Lm4ENS_16DefaultPtrTraitsElEENS3_IS4_Lm4ES6_lEEiiiiiiiibii:
        .type           _ZN2at6native49_GLOBAL__N__09e94e3a_16_AveragePool3d_cu_a8eae74c29avg_pool3d_cuda_update_outputILi5EddEEvNS_27GenericPackedTensorAccessorIKT0_Lm4ENS_16DefaultPtrTraitsElEENS3_IS4_Lm4ES6_lEEiiiiiiiibii,@function
        .size           _ZN2at6native49_GLOBAL__N__09e94e3a_16_AveragePool3d_cu_a8eae74c29avg_pool3d_cuda_update_outputILi5EddEEvNS_27GenericPackedTensorAccessorIKT0_Lm4ENS_16DefaultPtrTraitsElEENS3_IS4_Lm4ES6_lEEiiiiiiiibii,(.L_x_1073 - _ZN2at6native49_GLOBAL__N__09e94e3a_16_AveragePool3d_cu_a8eae74c29avg_pool3d_cuda_update_outputILi5EddEEvNS_27GenericPackedTensorAccessorIKT0_Lm4ENS_16DefaultPtrTraitsElEENS3_IS4_Lm4ES6_lEEiiiiiiiibii)
        .other          _ZN2at6native49_GLOBAL__N__09e94e3a_16_AveragePool3d_cu_a8eae74c29avg_pool3d_cuda_update_outputILi5EddEEvNS_27GenericPackedTensorAccessorIKT0_Lm4ENS_16DefaultPtrTraitsElEENS3_IS4_Lm4ES6_lEEiiiiiiiibii,@"STO_CUDA_ENTRY STV_DEFAULT"
_ZN2at6native49_GLOBAL__N__09e94e3a_16_AveragePool3d_cu_a8eae74c29avg_pool3d_cuda_update_outputILi5EddEEvNS_27GenericPackedTensorAccessorIKT0_Lm4ENS_16DefaultPtrTraitsElEENS3_IS4_Lm4ES6_lEEiiiiiiiibii:
        /* <DEDUP_REMOVED lines=39> */
.L_x_865:
[----:B------:R-:W-:-:S07]  /*0270*/  MOV R8, 0x290 ;  /* 0x0000029000087802 */ /* 0x000fce0000000f00 */
[----:B------:R-:W-:Y:S05]  /*0280*/  CALL.REL.NOINC `($__internal_45_$__cuda_sm20_div_s64) ;  /* 0x0000002400ec7944 */ /* 0x000fea0003c00000 */
[----:B------:R-:W0:Y:S01]  /*0290*/  LDC R5, c[0x0][0x3d8] ;  /* 0x0000f600ff057b82 */ /* 0x000e220000000800 */
[----:B------:R-:W-:-:S05]  /*02a0*/  IADD3 R6, PT, PT, -R4, RZ, RZ ;  /* 0x000000ff04067210 */ /* 0x000fca0007ffe1ff */
[----:B0-----:R-:W-:-:S07]  /*02b0*/  IMAD R6, R6, R5, UR4 ;  /* 0x0000000406067e24 */ /* 0x001fce000f8e0205 */
.L_x_866:
        /* <DEDUP_REMOVED lines=58> */
.L_x_867:
        /* <DEDUP_REMOVED lines=27> */
.L_x_868:
[----:B------:R-:W-:Y:S01]  /*0810*/  LOP3.LUT R28, R14, 0xfffffff0, RZ, 0xc0, !PT ;  /* 0xfffffff00e1c7812 */ /* 0x000fe200078ec0ff */
[----:B------:R-:W-:Y:S01]  /*0820*/  BSSY.RECONVERGENT B1, `(.L_x_869) ;  /* 0x0000154000017945 */ /* 0x000fe20003800200 */
[C---:B-1----:R-:W-:Y:S01]  /*0830*/  SHF.L.U64.HI R11, R26.reuse, 0x3, R27 ;  /* 0x000000031a0b7819 */ /* 0x042fe2000001021b */
[----:B------:R-:W-:Y:S01]  /*0840*/  IMAD.SHL.U32 R26, R26, 0x8, RZ ;  /* 0x000000081a1a7824 */ /* 0x000fe200078e00ff */
[----:B------:R-:W-:Y:S02]  /*0850*/  CS2R R12, SRZ ;  /* 0x00000000000c7805 */ /* 0x000fe4000001ff00 */
[----:B------:R-:W-:Y:S01]  /*0860*/  LOP3.LUT R27, R14, 0x3, RZ, 0xc0, !PT ;  /* 0x000000030e1b7812 */ /* 0x000fe200078ec0ff */
[----:B------:R-:W-:-:S07]  /*0870*/  IMAD.MOV R28, RZ, RZ, -R28 ;  /* 0x000000ffff1c7224 */ /* 0x000fce00078e0a1c */
.L_x_881:
        /* <DEDUP_REMOVED lines=23> */
.L_x_880:
        /* <DEDUP_REMOVED lines=13> */
.L_x_873:
        /* <DEDUP_REMOVED lines=124> */
.L_x_872:
[----:B------:R-:W-:Y:S05]  /*1280*/  BSYNC.RECONVERGENT B2 ;  /* 0x0000000000027941 */ /* 0x000fea0003800200 */
.L_x_871:
        /* <DEDUP_REMOVED lines=88> */
.L_x_877:
[----:B------:R-:W-:Y:S05]  /*1810*/  BSYNC.RECONVERGENT B3 ;  /* 0x0000000000037941 */ /* 0x000fea0003800200 */
.L_x_876:
        /* <DEDUP_REMOVED lines=48> */
.L_x_879:
[----:B------:R-:W-:Y:S05]  /*1b20*/  BSYNC.RECONVERGENT B3 ;  /* 0x0000000000037941 */ /* 0x000fea0003800200 */
.L_x_878:
        /* <DEDUP_REMOVED lines=31> */
.L_x_875:
[----:B------:R-:W-:Y:S05]  /*1d20*/  BSYNC.RECONVERGENT B2 ;  /* 0x0000000000027941 */ /* 0x000fea0003800200 */
.L_x_874:
[----:B------:R-:W-:Y:S05]  /*1d30*/  @P4 BRA `(.L_x_880) ;  /* 0xffffffec002c4947 */ /* 0x000fea000383ffff */
[----:B------:R-:W-:Y:S05]  /*1d40*/  BSYNC.RECONVERGENT B0 ;  /* 0x0000000000007941 */ /* 0x000fea0003800200 */
.L_x_870:
[----:B------:R-:W-:Y:S05]  /*1d50*/  @P3 BRA `(.L_x_881) ;  /* 0xffffffe800c83947 */ /* 0x000fea000383ffff */
[----:B------:R-:W-:Y:S05]  /*1d60*/  BSYNC.RECONVERGENT B1 ;  /* 0x0000000000017941 */ /* 0x000fea0003800200 */
.L_x_869:
        /* <DEDUP_REMOVED lines=48> */
[----:B--2-4-:R-:W-:Y:S05]  /*2070*/  CALL.REL.NOINC `($__internal_44_$__cuda_sm20_div_rn_f64_full) ;  /* 0x00000000006c7944 */ /* 0x014fea0003c00000 */
[----:B------:R-:W-:Y:S01]  /*2080*/  IMAD.MOV.U32 R8, RZ, RZ, R18 ;  /* 0x000000ffff087224 */ /* 0x000fe200078e0012 */
[----:B------:R-:W-:-:S07]  /*2090*/  MOV R9, R19 ;  /* 0x0000001300097202 */ /* 0x000fce0000000f00 */
.L_x_883:
[----:B------:R-:W-:Y:S05]  /*20a0*/  BSYNC.RECONVERGENT B0 ;  /* 0x0000000000007941 */ /* 0x000fea0003800200 */
.L_x_882:
        /* <DEDUP_REMOVED lines=24> */
        .weak           $__internal_44_$__cuda_sm20_div_rn_f64_full
        .type           $__internal_44_$__cuda_sm20_div_rn_f64_full,@function
        .size           $__internal_44_$__cuda_sm20_div_rn_f64_full,($__internal_45_$__cuda_sm20_div_s64 - $__internal_44_$__cuda_sm20_div_rn_f64_full)
$__internal_44_$__cuda_sm20_div_rn_f64_full:
        /* <DEDUP_REMOVED lines=104> */
.L_x_885:
        /* <DEDUP_REMOVED lines=16> */
.L_x_888:
[----:B------:R-:W-:Y:S01]  /*29b0*/  LOP3.LUT R19, R11, 0x80000, RZ, 0xfc, !PT ;  /* 0x000800000b137812 */ /* 0x000fe200078efcff */
[----:B------:R-:W-:Y:S01]  /*29c0*/  IMAD.MOV.U32 R18, RZ, RZ, R10 ;  /* 0x000000ffff127224 */ /* 0x000fe200078e000a */
[----:B------:R-:W-:Y:S06]  /*29d0*/  BRA `(.L_x_886) ;  /* 0x0000000000087947 */ /* 0x000fec0003800000 */
.L_x_887:
[----:B------:R-:W-:Y:S02]  /*29e0*/  LOP3.LUT R19, R13, 0x80000, RZ, 0xfc, !PT ;  /* 0x000800000d137812 */ /* 0x000fe400078efcff */
[----:B------:R-:W-:-:S07]  /*29f0*/  MOV R18, R12 ;  /* 0x0000000c00127202 */ /* 0x000fce0000000f00 */
.L_x_886:
[----:B------:R-:W-:Y:S05]  /*2a00*/  BSYNC.RECONVERGENT B1 ;  /* 0x0000000000017941 */ /* 0x000fea0003800200 */
.L_x_884:
[----:B------:R-:W-:Y:S02]  /*2a10*/  IMAD.MOV.U32 R8, RZ, RZ, R2 ;  /* 0x000000ffff087224 */ /* 0x000fe400078e0002 */
[----:B------:R-:W-:-:S04]  /*2a20*/  IMAD.MOV.U32 R9, RZ, RZ, 0x0 ;  /* 0x00000000ff097424 */ /* 0x000fc800078e00ff */
[----:B------:R-:W-:Y:S05]  /*2a30*/  RET.REL.NODEC R8 `(_ZN2at6native49_GLOBAL__N__09e94e3a_16_AveragePool3d_cu_a8eae74c29avg_pool3d_cuda_update_outputILi5EddEEvNS_27GenericPackedTensorAccessorIKT0_Lm4ENS_16DefaultPtrTraitsElEENS3_IS4_Lm4ES6_lEEiiiiiiiibii) ;  /* 0xffffffd408707950 */ /* 0x000fea0003c3ffff */
        .weak           $__internal_45_$__cuda_sm20_div_s64
        .type           $__internal_45_$__cuda_sm20_div_s64,@function
        .size           $__internal_45_$__cuda_sm20_div_s64,(.L_x_1073 - $__internal_45_$__cuda_sm20_div_s64)
$__internal_45_$__cuda_sm20_div_s64:
        /* <DEDUP_REMOVED lines=70> */
[----:B------:R-:W-:Y:S06]  /*2ea0*/  RET.REL.NODEC R8 `(_ZN2at6native49_GLOBAL__N__09e94e3a_16_AveragePool3d_cu_a8eae74c29avg_pool3d_cuda_update_outputILi5EddEEvNS_27GenericPackedTensorAccessorIKT0_Lm4ENS_16DefaultPtrTraitsElEENS3_IS4_Lm4ES6_lEEiiiiiiiibii) ;  /* 0xffffffd008547950 */ /* 0x000fec0003c3ffff */
.L_x_889:
        /* <DEDUP_REMOVED lines=13> */
.L_x_1073:


//--------------------- .text._ZN2at6native49_GLOBAL__N__09e94e3a_16_AveragePool3d_cu_a8eae74c29avg_pool3d_cuda_update_outputILi4EddEEvNS_27GenericPackedTensorAccessorIKT0_Lm4ENS_16DefaultPtrTraitsElEENS3_IS4_Lm4ES6_lEEiiiiiiiibii --------------------------
	.section	.text._ZN2at6native49_GLOBAL__N__09e94e3a_16_AveragePool3d_cu_a8eae74c29avg_pool3d_cuda_update_outputILi4EddEEvNS_27GenericPackedTensorAccessorIKT0_Lm4ENS_16DefaultPtrTraitsElEENS3_IS4_Lm4ES6_lEEiiiiiiiibii,"ax",@progbits
	.align	128
.text._ZN2at6native49_GLOBAL__N__09e94e3a_16_AveragePool3d_cu_a8eae74c29avg_pool3d_cuda_update_outputILi4EddEEvNS_27GenericPackedTensorAccessorIKT0_Lm4ENS_16DefaultPtrTraitsElEENS3_IS4_Lm4ES6_lEEiiiiiiiibii:
        .type           _ZN2at6native49_GLOBAL__N__09e94e3a_16_AveragePool3d_cu_a8eae74c29avg_pool3d_cuda_update_outputILi4EddEEvNS_27GenericPackedTensorAccessorIKT0_Lm4ENS_16DefaultPtrTraitsElEENS3_IS4_Lm4ES6_lEEiiiiiiiibii,@function
        .size           _ZN2at6native49_GLOBAL__N__09e94e3a_16_AveragePool3d_cu_a8eae74c29avg_pool3d_cuda_update_outputILi4EddEEvNS_27GenericPackedTensorAccessorIKT0_Lm4ENS_16DefaultPtrTraitsElEENS3_IS4_Lm4ES6_lEEiiiiiiiibii,(.L_x_1076 - _ZN2at6native49_GLOBAL__N__09e94e3a_16_AveragePool3d_cu_a8eae74c29avg_pool3d_cuda_update_outputILi4EddEEvNS_27GenericPackedTensorAccessorIKT0_Lm4ENS_16DefaultPtrTraitsElEENS3_IS4_Lm4ES6_lEEiiiiiiiibii)
        .other          _ZN2at6native49_GLOBAL__N__09e94e3a_16_AveragePool3d_cu_a8eae74c29avg_pool3d_cuda_update_outputILi4EddEEvNS_27GenericPackedTensorAccessorIKT0_Lm4ENS_16DefaultPtrTraitsElEENS3_IS4_Lm4ES6_lEEiiiiiiiibii,@"STO_CUDA_ENTRY STV_DEFAULT"
_ZN2at6native49_GLOBAL__N__09e94e3a_16_AveragePool3d_cu_a8eae74c29avg_pool3d_cuda_update_outputILi4EddEEvNS_27GenericPackedTensorAccessorIKT0_Lm4ENS_16DefaultPtrTraitsElEENS3_IS4_Lm4ES6_lEEiiiiiiiibii:
        /* <DEDUP_REMOVED lines=39> */
.L_x_890:
[----:B------:R-:W-:-:S07]  /*0270*/  MOV R8, 0x290 ;  /* 0x0000029000087802 */ /* 0x000fce0000000f00 */
[----:B------:R-:W-:Y:S05]  /*0280*/  CALL.REL.NOINC `($__internal_47_$__cuda_sm20_div_s64) ;  /* 0x0000002400ec7944 */ /* 0x000fea0003c00000 */
[----:B------:R-:W0:Y:S01]  /*0290*/  LDC R5, c[0x0][0x3d8] ;  /* 0x0000f600ff057b82 */ /* 0x000e220000000800 */
[----:B------:R-:W-:-:S05]  /*02a0*/  IADD3 R6, PT, PT, -R4, RZ, RZ ;  /* 0x000000ff04067210 */ /* 0x000fca0007ffe1ff */
[----:B0-----:R-:W-:-:S07]  /*02b0*/  IMAD R6, R6, R5, UR4 ;  /* 0x0000000406067e24 */ /* 0x001fce000f8e0205 */
.L_x_891:
        /* <DEDUP_REMOVED lines=58> */
.L_x_892:
        /* <DEDUP_REMOVED lines=27> */
.L_x_893:
[----:B------:R-:W-:Y:S01]  /*0810*/  LOP3.LUT R28, R14, 0xfffffff0, RZ, 0xc0, !PT ;  /* 0xfffffff00e1c7812 */ /* 0x000fe200078ec0ff */
[----:B------:R-:W-:Y:S01]  /*0820*/  BSSY.RECONVERGENT B1, `(.L_x_894) ;  /* 0x0000154000017945 */ /* 0x000fe20003800200 */
[C---:B-1----:R-:W-:Y:S01]  /*0830*/  SHF.L.U64.HI R11, R26.reuse, 0x3, R27 ;  /* 0x000000031a0b7819 */ /* 0x042fe2000001021b */
[----:B------:R-:W-:Y:S01]  /*0840*/  IMAD.SHL.U32 R26, R26, 0x8, RZ ;  /* 0x000000081a1a7824 */ /* 0x000fe200078e00ff */
[----:B------:R-:W-:Y:S02]  /*0850*/  CS2R R12, SRZ ;  /* 0x00000000000c7805 */ /* 0x000fe4000001ff00 */
[----:B------:R-:W-:Y:S01]  /*0860*/  LOP3.LUT R27, R14, 0x3, RZ, 0xc0, !PT ;  /* 0x000000030e1b7812 */ /* 0x000fe200078ec0ff */
[----:B------:R-:W-:-:S07]  /*0870*/  IMAD.MOV R28, RZ, RZ, -R28 ;  /* 0x000000ffff1c7224 */ /* 0x000fce00078e0a1c */
.L_x_906:
        /* <DEDUP_REMOVED lines=23> */
.L_x_905:
        /* <DEDUP_REMOVED lines=13> */
.L_x_898:
        /* <DEDUP_REMOVED lines=124> */
.L_x_897:
[----:B------:R-:W-:Y:S05]  /*1280*/  BSYNC.RECONVERGENT B2 ;  /* 0x0000000000027941 */ /* 0x000fea0003800200 */
.L_x_896:
        /* <DEDUP_REMOVED lines=88> */
.L_x_902:
[----:B------:R-:W-:Y:S05]  /*1810*/  BSYNC.RECONVERGENT B3 ;  /* 0x0000000000037941 */ /* 0x000fea0003800200 */
.L_x_901:
        /* <DEDUP_REMOVED lines=48> */
.L_x_904:
[----:B------:R-:W-:Y:S05]  /*1b20*/  BSYNC.RECONVERGENT B3 ;  /* 0x0000000000037941 */ /* 0x000fea0003800200 */
.L_x_903:
        /* <DEDUP_REMOVED lines=31> */
.L_x_900:
[----:B------:R-:W-:Y:S05]  /*1d20*/  BSYNC.RECONVERGENT B2 ;  /* 0x0000000000027941 */ /* 0x000fea0003800200 */
.L_x_899:
[----:B------:R-:W-:Y:S05]  /*1d30*/  @P4 BRA `(.L_x_905) ;  /* 0xffffffec002c4947 */ /* 0x000fea000383ffff */
[----:B------:R-:W-:Y:S05]  /*1d40*/  BSYNC.RECONVERGENT B0 ;  /* 0x0000000000007941 */ /* 0x000fea0003800200 */
.L_x_895:
[----:B------:R-:W-:Y:S05]  /*1d50*/  @P3 BRA `(.L_x_906) ;  /* 0xffffffe800c83947 */ /* 0x000fea000383ffff */
[----:B------:R-:W-:Y:S05]  /*1d60*/  BSYNC.RECONVERGENT B1 ;  /* 0x0000000000017941 */ /* 0x000fea0003800200 */
.L_x_894:
        /* <DEDUP_REMOVED lines=48> */
[----:B--2-4-:R-:W-:Y:S05]  /*2070*/  CALL.REL.NOINC `($__internal_46_$__cuda_sm20_div_rn_f64_full) ;  /* 0x00000000006c7944 */ /* 0x014fea0003c00000 */
[----:B------:R-:W-:Y:S01]  /*2080*/  IMAD.MOV.U32 R8, RZ, RZ, R18 ;  /* 0x000000ffff087224 */ /* 0x000fe200078e0012 */
[----:B------:R-:W-:-:S07]  /*2090*/  MOV R9, R19 ;  /* 0x0000001300097202 */ /* 0x000fce0000000f00 */
.L_x_908:
[----:B------:R-:W-:Y:S05]  /*20a0*/  BSYNC.RECONVERGENT B0 ;  /* 0x0000000000007941 */ /* 0x000fea0003800200 */
.L_x_907:
        /* <DEDUP_REMOVED lines=24> */
        .weak           $__internal_46_$__cuda_sm20_div_rn_f64_full
        .type           $__internal_46_$__cuda_sm20_div_rn_f64_full,@function
        .size           $__internal_46_$__cuda_sm20_div_rn_f64_full,($__internal_47_$__cuda_sm20_div_s64 - $__internal_46_$__cuda_sm20_div_rn_f64_full)
$__internal_46_$__cuda_sm20_div_rn_f64_full:
        /* <DEDUP_REMOVED lines=104> */
.L_x_910:
        /* <DEDUP_REMOVED lines=16> */
.L_x_913:
[----:B------:R-:W-:Y:S01]  /*29b0*/  LOP3.LUT R19, R11, 0x80000, RZ, 0xfc, !PT ;  /* 0x000800000b137812 */ /* 0x000fe200078efcff */
[----:B------:R-:W-:Y:S01]  /*29c0*/  IMAD.MOV.U32 R18, RZ, RZ, R10 ;  /* 0x000000ffff127224 */ /* 0x000fe200078e000a */
[----:B------:R-:W-:Y:S06]  /*29d0*/  BRA `(.L_x_911) ;  /* 0x0000000000087947 */ /* 0x000fec0003800000 */
.L_x_912:
[----:B------:R-:W-:Y:S02]  /*29e0*/  LOP3.LUT R19, R13, 0x80000, RZ, 0xfc, !PT ;  /* 0x000800000d137812 */ /* 0x000fe400078efcff */
[----:B------:R-:W-:-:S07]  /*29f0*/  MOV R18, R12 ;  /* 0x0000000c00127202 */ /* 0x000fce0000000f00 */
.L_x_911:
[----:B------:R-:W-:Y:S05]  /*2a00*/  BSYNC.RECONVERGENT B1 ;  /* 0x0000000000017941 */ /* 0x000fea0003800200 */
.L_x_909:
[----:B------:R-:W-:Y:S02]  /*2a10*/  IMAD.MOV.U32 R8, RZ, RZ, R2 ;  /* 0x000000ffff087224 */ /* 0x000fe400078e0002 */
[----:B------:R-:W-:-:S04]  /*2a20*/  IMAD.MOV.U32 R9, RZ, RZ, 0x0 ;  /* 0x00000000ff097424 */ /* 0x000fc800078e00ff */
[----:B------:R-:W-:Y:S05]  /*2a30*/  RET.REL.NODEC R8 `(_ZN2at6native49_GLOBAL__N__09e94e3a_16_AveragePool3d_cu_a8eae74c29avg_pool3d_cuda_update_outputILi4EddEEvNS_27GenericPackedTensorAccessorIKT0_Lm4ENS_16DefaultPtrTraitsElEENS3_IS4_Lm4ES6_lEEiiiiiiiibii) ;  /* 0xffffffd408707950 */ /* 0x000fea0003c3ffff */
        .weak           $__internal_47_$__cuda_sm20_div_s64
        .type           $__internal_47_$__cuda_sm20_div_s64,@function
        .size           $__internal_47_$__cuda_sm20_div_s64,(.L_x_1076 - $__internal_47_$__cuda_sm20_div_s64)
$__internal_47_$__cuda_sm20_div_s64:
        /* <DEDUP_REMOVED lines=70> */
[----:B------:R-:W-:Y:S06]  /*2ea0*/  RET.REL.NODEC R8 `(_ZN2at6native49_GLOBAL__N__09e94e3a_16_AveragePool3d_cu_a8eae74c29avg_pool3d_cuda_update_outputILi4EddEEvNS_27GenericPackedTensorAccessorIKT0_Lm4ENS_16DefaultPtrTraitsElEENS3_IS4_Lm4ES6_lEEiiiiiiiibii) ;  /* 0xffffffd008547950 */ /* 0x000fec0003c3ffff */
.L_x_914:
        /* <DEDUP_REMOVED lines=13> */
.L_x_1076:


//--------------------- .text._ZN2at6native49_GLOBAL__N__09e94e3a_16_AveragePool3d_cu_a8eae74c29avg_pool3d_cuda_update_outputILi3EddEEvNS_27GenericPackedTensorAccessorIKT0_Lm4ENS_16DefaultPtrTraitsElEENS3_IS4_Lm4ES6_lEEiiiiiiiibii --------------------------
	.section	.text._ZN2at6native49_GLOBAL__N__09e94e3a_16_AveragePool3d_cu_a8eae74c29avg_pool3d_cuda_update_outputILi3EddEEvNS_27GenericPackedTensorAccessorIKT0_Lm4ENS_16DefaultPtrTraitsElEENS3_IS4_Lm4ES6_lEEiiiiiiiibii,"ax",@progbits
	.align	128
.text._ZN2at6native49_GLOBAL__N__09e94e3a_16_AveragePool3d_cu_a8eae74c29avg_pool3d_cuda_update_outputILi3EddEEvNS_27GenericPackedTensorAccessorIKT0_Lm4ENS_16DefaultPtrTraitsElEENS3_IS4_Lm4ES6_lEEiiiiiiiibii:
        .type           _ZN2at6native49_GLOBAL__N__09e94e3a_16_AveragePool3d_cu_a8eae74c29avg_pool3d_cuda_update_outputILi3EddEEvNS_27GenericPackedTensorAccessorIKT0_Lm4ENS_16DefaultPtrTraitsElEENS3_IS4_Lm4ES6_lEEiiiiiiiibii,@function
        .size           _ZN2at6native49_GLOBAL__N__09e94e3a_16_AveragePool3d_cu_a8eae74c29avg_pool3d_cuda_update_outputILi3EddEEvNS_27GenericPackedTensorAccessorIKT0_Lm4ENS_16DefaultPtrTraitsElEENS3_IS4_Lm4ES6_lEEiiiiiiiibii,(.L_x_1079 - _ZN2at6native49_GLOBAL__N__09e94e3a_16_AveragePool3d_cu_a8eae74c29avg_pool3d_cuda_update_outputILi3EddEEvNS_27GenericPackedTensorAccessorIKT0_Lm4ENS_16DefaultPtrTraitsElEENS3_IS4_Lm4ES6_lEEiiiiiiiibii)
        .other          _ZN2at6native49_GLOBAL__N__09e94e3a_16_AveragePool3d_cu_a8eae74c29avg_pool3d_cuda_update_outputILi3EddEEvNS_27GenericPackedTensorAccessorIKT0_Lm4ENS_16DefaultPtrTraitsElEENS3_IS4_Lm4ES6_lEEiiiiiiiibii,@"STO_CUDA_ENTRY STV_DEFAULT"
_ZN2at6native49_GLOBAL__N__09e94e3a_16_AveragePool3d_cu_a8eae74c29avg_pool3d_cuda_update_outputILi3EddEEvNS_27GenericPackedTensorAccessorIKT0_Lm4ENS_16DefaultPtrTraitsElEENS3_IS4_Lm4ES6_lEEiiiiiiiibii:
        /* <DEDUP_REMOVED lines=39> */
.L_x_915:
[----:B------:R-:W-:-:S07]  /*0270*/  MOV R8, 0x290 ;  /* 0x0000029000087802 */ /* 0x000fce0000000f00 */
[----:B------:R-:W-:Y:S05]  /*0280*/  CALL.REL.NOINC `($__internal_49_$__cuda_sm20_div_s64) ;  /* 0x0000002400ec7944 */ /* 0x000fea0003c00000 */
[----:B------:R-:W0:Y:S01]  /*0290*/  LDC R5, c[0x0][0x3d8] ;  /* 0x0000f600ff057b82 */ /* 0x000e220000000800 */
[----:B------:R-:W-:-:S05]  /*02a0*/  IADD3 R6, PT, PT, -R4, RZ, RZ ;  /* 0x000000ff04067210 */ /* 0x000fca0007ffe1ff */
[----:B0-----:R-:W-:-:S07]  /*02b0*/  IMAD R6, R6, R5, UR4 ;  /* 0x0000000406067e24 */ /* 0x001fce000f8e0205 */
.L_x_916:
        /* <DEDUP_REMOVED lines=58> */
.L_x_917:
        /* <DEDUP_REMOVED lines=27> */
.L_x_918:
[----:B------:R-:W-:Y:S01]  /*0810*/  LOP3.LUT R28, R14, 0xfffffff0, RZ, 0xc0, !PT ;  /* 0xfffffff00e1c7812 */ /* 0x000fe200078ec0ff */
[----:B------:R-:W-:Y:S01]  /*0820*/  BSSY.RECONVERGENT B1, `(.L_x_919) ;  /* 0x0000154000017945 */ /* 0x000fe20003800200 */
[C---:B-1----:R-:W-:Y:S01]  /*0830*/  SHF.L.U64.HI R11, R26.reuse, 0x3, R27 ;  /* 0x000000031a0b7819 */ /* 0x042fe2000001021b */
[----:B------:R-:W-:Y:S01]  /*0840*/  IMAD.SHL.U32 R26, R26, 0x8, RZ ;  /* 0x000000081a1a7824 */ /* 0x000fe200078e00ff */
[----:B------:R-:W-:Y:S02]  /*0850*/  CS2R R12, SRZ ;  /* 0x00000000000c7805 */ /* 0x000fe4000001ff00 */
[----:B------:R-:W-:Y:S01]  /*0860*/  LOP3.LUT R27, R14, 0x3, RZ, 0xc0, !PT ;  /* 0x000000030e1b7812 */ /* 0x000fe200078ec0ff */
[----:B------:R-:W-:-:S07]  /*0870*/  IMAD.MOV R28, RZ, RZ, -R28 ;  /* 0x000000ffff1c7224 */ /* 0x000fce00078e0a1c */
.L_x_931:
        /* <DEDUP_REMOVED lines=23> */
.L_x_930:
        /* <DEDUP_REMOVED lines=13> */
.L_x_923:
        /* <DEDUP_REMOVED lines=124> */
.L_x_922:
[----:B------:R-:W-:Y:S05]  /*1280*/  BSYNC.RECONVERGENT B2 ;  /* 0x0000000000027941 */ /* 0x000fea0003800200 */
.L_x_921:
        /* <DEDUP_REMOVED lines=88> */
.L_x_927:
[----:B------:R-:W-:Y:S05]  /*1810*/  BSYNC.RECONVERGENT B3 ;  /* 0x0000000000037941 */ /* 0x000fea0003800200 */
.L_x_926:
        /* <DEDUP_REMOVED lines=48> */
.L_x_929:
[----:B------:R-:W-:Y:S05]  /*1b20*/  BSYNC.RECONVERGENT B3 ;  /* 0x0000000000037941 */ /* 0x000fea0003800200 */
.L_x_928:
        /* <DEDUP_REMOVED lines=31> */
.L_x_925:
[----:B------:R-:W-:Y:S05]  /*1d20*/  BSYNC.RECONVERGENT B2 ;  /* 0x0000000000027941 */ /* 0x000fea0003800200 */
.L_x_924:
[----:B------:R-:W-:Y:S05]  /*1d30*/  @P4 BRA `(.L_x_930) ;  /* 0xffffffec002c4947 */ /* 0x000fea000383ffff */
[----:B------:R-:W-:Y:S05]  /*1d40*/  BSYNC.RECONVERGENT B0 ;  /* 0x0000000000007941 */ /* 0x000fea0003800200 */
.L_x_920:
[----:B------:R-:W-:Y:S05]  /*1d50*/  @P3 BRA `(.L_x_931) ;  /* 0xffffffe800c83947 */ /* 0x000fea000383ffff */
[----:B------:R-:W-:Y:S05]  /*1d60*/  BSYNC.RECONVERGENT B1 ;  /* 0x0000000000017941 */ /* 0x000fea0003800200 */
.L_x_919:
        /* <DEDUP_REMOVED lines=48> */
[----:B--2-4-:R-:W-:Y:S05]  /*2070*/  CALL.REL.NOINC `($__internal_48_$__cuda_sm20_div_rn_f64_full) ;  /* 0x00000000006c7944 */ /* 0x014fea0003c00000 */
[----:B------:R-:W-:Y:S01]  /*2080*/  IMAD.MOV.U32 R8, RZ, RZ, R18 ;  /* 0x000000ffff087224 */ /* 0x000fe200078e0012 */
[----:B------:R-:W-:-:S07]  /*2090*/  MOV R9, R19 ;  /* 0x0000001300097202 */ /* 0x000fce0000000f00 */
.L_x_933:
[----:B------:R-:W-:Y:S05]  /*20a0*/  BSYNC.RECONVERGENT B0 ;  /* 0x0000000000007941 */ /* 0x000fea0003800200 */
.L_x_932:
        /* <DEDUP_REMOVED lines=24> */
        .weak           $__internal_48_$__cuda_sm20_div_rn_f64_full
        .type           $__internal_48_$__cuda_sm20_div_rn_f64_full,@function
        .size           $__internal_48_$__cuda_sm20_div_rn_f64_full,($__internal_49_$__cuda_sm20_div_s64 - $__internal_48_$__cuda_sm20_div_rn_f64_full)
$__internal_48_$__cuda_sm20_div_rn_f64_full:
        /* <DEDUP_REMOVED lines=104> */
.L_x_935:
        /* <DEDUP_REMOVED lines=16> */
.L_x_938:
[----:B------:R-:W-:Y:S01]  /*29b0*/  LOP3.LUT R19, R11, 0x80000, RZ, 0xfc, !PT ;  /* 0x000800000b137812 */ /* 0x000fe200078efcff */
[----:B------:R-:W-:Y:S01]  /*29c0*/  IMAD.MOV.U32 R18, RZ, RZ, R10 ;  /* 0x000000ffff127224 */ /* 0x000fe200078e000a */
[----:B------:R-:W-:Y:S06]  /*29d0*/  BRA `(.L_x_936) ;  /* 0x0000000000087947 */ /* 0x000fec0003800000 */
.L_x_937:
[----:B------:R-:W-:Y:S02]  /*29e0*/  LOP3.LUT R19, R13, 0x80000, RZ, 0xfc, !PT ;  /* 0x000800000d137812 */ /* 0x000fe400078efcff */
[----:B------:R-:W-:-:S07]  /*29f0*/  MOV R18, R12 ;  /* 0x0000000c00127202 */ /* 0x000fce0000000f00 */
.L_x_936:
[----:B------:R-:W-:Y:S05]  /*2a00*/  BSYNC.RECONVERGENT B1 ;  /* 0x0000000000017941 */ /* 0x000fea0003800200 */
.L_x_934:
[----:B------:R-:W-:Y:S02]  /*2a10*/  IMAD.MOV.U32 R8, RZ, RZ, R2 ;  /* 0x000000ffff087224 */ /* 0x000fe400078e0002 */
[----:B------:R-:W-:-:S04]  /*2a20*/  IMAD.MOV.U32 R9, RZ, RZ, 0x0 ;  /* 0x00000000ff097424 */ /* 0x000fc800078e00ff */
[----:B------:R-:W-:Y:S05]  /*2a30*/  RET.REL.NODEC R8 `(_ZN2at6native49_GLOBAL__N__09e94e3a_16_AveragePool3d_cu_a8eae74c29avg_pool3d_cuda_update_outputILi3EddEEvNS_27GenericPackedTensorAccessorIKT0_Lm4ENS_16DefaultPtrTraitsElEENS3_IS4_Lm4ES6_lEEiiiiiiiibii) ;  /* 0xffffffd408707950 */ /* 0x000fea0003c3ffff */
        .weak           $__internal_49_$__cuda_sm20_div_s64
        .type           $__internal_49_$__cuda_sm20_div_s64,@function
        .size           $__internal_49_$__cuda_sm20_div_s64,(.L_x_1079 - $__internal_49_$__cuda_sm20_div_s64)
$__internal_49_$__cuda_sm20_div_s64:
        /* <DEDUP_REMOVED lines=70> */
[----:B------:R-:W-:Y:S06]  /*2ea0*/  RET.REL.NODEC R8 `(_ZN2at6native49_GLOBAL__N__09e94e3a_16_AveragePool3d_cu_a8eae74c29avg_pool3d_cuda_update_outputILi3EddEEvNS_27GenericPackedTensorAccessorIKT0_Lm4ENS_16DefaultPtrTraitsElEENS3_IS4_Lm4ES6_lEEiiiiiiiibii) ;  /* 0xffffffd008547950 */ /* 0x000fec0003c3ffff */
.L_x_939:
        /* <DEDUP_REMOVED lines=13> */
.L_x_1079:


//--------------------- .text._ZN2at6native49_GLOBAL__N__09e94e3a_16_AveragePool3d_cu_a8eae74c29avg_pool3d_cuda_update_outputILi2EddEEvNS_27GenericPackedTensorAccessorIKT0_Lm4ENS_16DefaultPtrTraitsElEENS3_IS4_Lm4ES6_lEEiiiiiiiibii --------------------------
	.section	.text._ZN2at6native49_GLOBAL__N__09e94e3a_16_AveragePool3d_cu_a8eae74c29avg_pool3d_cuda_update_outputILi2EddEEvNS_27GenericPackedTensorAccessorIKT0_Lm4ENS_16DefaultPtrTraitsElEENS3_IS4_Lm4ES6_lEEiiiiiiiibii,"ax",@progbits
	.align	128
.text._ZN2at6native49_GLOBAL__N__09e94e3a_16_AveragePool3d_cu_a8eae74c29avg_pool3d_cuda_update_outputILi2EddEEvNS_27GenericPackedTensorAccessorIKT0_Lm4ENS_16DefaultPtrTraitsElEENS3_IS4_Lm4ES6_lEEiiiiiiiibii:
        .type           _ZN2at6native49_GLOBAL__N__09e94e3a_16_AveragePool3d_cu_a8eae74c29avg_pool3d_cuda_update_outputILi2EddEEvNS_27GenericPackedTensorAccessorIKT0_Lm4ENS_16DefaultPtrTraitsElEENS3_IS4_Lm4ES6_lEEiiiiiiiibii,@function
        .size           _ZN2at6native49_GLOBAL__N__09e94e3a_16_AveragePool3d_cu_a8eae74c29avg_pool3d_cuda_update_outputILi2EddEEvNS_27GenericPackedTensorAccessorIKT0_Lm4ENS_16DefaultPtrTraitsElEENS3_IS4_Lm4ES6_lEEiiiiiiiibii,(.L_x_1082 - _ZN2at6native49_GLOBAL__N__09e94e3a_16_AveragePool3d_cu_a8eae74c29avg_pool3d_cuda_update_outputILi2EddEEvNS_27GenericPackedTensorAccessorIKT0_Lm4ENS_16DefaultPtrTraitsElEENS3_IS4_Lm4ES6_lEEiiiiiiiibii)
        .other          _ZN2at6native49_GLOBAL__N__09e94e3a_16_AveragePool3d_cu_a8eae74c29avg_pool3d_cuda_update_outputILi2EddEEvNS_27GenericPackedTensorAccessorIKT0_Lm4ENS_16DefaultPtrTraitsElEENS3_IS4_Lm4ES6_lEEiiiiiiiibii,@"STO_CUDA_ENTRY STV_DEFAULT"
_ZN2at6native49_GLOBAL__N__09e94e3a_16_AveragePool3d_cu_a8eae74c29avg_pool3d_cuda_update_outputILi2EddEEvNS_27GenericPackedTensorAccessorIKT0_Lm4ENS_16DefaultPtrTraitsElEENS3_IS4_Lm4ES6_lEEiiiiiiiibii:
        /* <DEDUP_REMOVED lines=39> */
.L_x_940:
[----:B------:R-:W-:-:S07]  /*0270*/  MOV R8, 0x290 ;  /* 0x0000029000087802 */ /* 0x000fce0000000f00 */
[----:B------:R-:W-:Y:S05]  /*0280*/  CALL.REL.NOINC `($__internal_51_$__cuda_sm20_div_s64) ;  /* 0x0000002400ec7944 */ /* 0x000fea0003c00000 */
[----:B------:R-:W0:Y:S01]  /*0290*/  LDC R5, c[0x0][0x3d8] ;  /* 0x0000f600ff057b82 */ /* 0x000e220000000800 */
[----:B------:R-:W-:-:S05]  /*02a0*/  IADD3 R6, PT, PT, -R4, RZ, RZ ;  /* 0x000000ff04067210 */ /* 0x000fca0007ffe1ff */
[----:B0-----:R-:W-:-:S07]  /*02b0*/  IMAD R6, R6, R5, UR4 ;  /* 0x0000000406067e24 */ /* 0x001fce000f8e0205 */
.L_x_941:
        /* <DEDUP_REMOVED lines=58> */
.L_x_942:
        /* <DEDUP_REMOVED lines=27> */
.L_x_943:
[----:B------:R-:W-:Y:S01]  /*0810*/  LOP3.LUT R28, R14, 0xfffffff0, RZ, 0xc0, !PT ;  /* 0xfffffff00e1c7812 */ /* 0x000fe200078ec0ff */
[----:B------:R-:W-:Y:S01]  /*0820*/  BSSY.RECONVERGENT B1, `(.L_x_944) ;  /* 0x0000154000017945 */ /* 0x000fe20003800200 */
[C---:B-1----:R-:W-:Y:S01]  /*0830*/  SHF.L.U64.HI R11, R26.reuse, 0x3, R27 ;  /* 0x000000031a0b7819 */ /* 0x042fe2000001021b */
[----:B------:R-:W-:Y:S01]  /*0840*/  IMAD.SHL.U32 R26, R26, 0x8, RZ ;  /* 0x000000081a1a7824 */ /* 0x000fe200078e00ff */
[----:B------:R-:W-:Y:S02]  /*0850*/  CS2R R12, SRZ ;  /* 0x00000000000c7805 */ /* 0x000fe4000001ff00 */
[----:B------:R-:W-:Y:S01]  /*0860*/  LOP3.LUT R27, R14, 0x3, RZ, 0xc0, !PT ;  /* 0x000000030e1b7812 */ /* 0x000fe200078ec0ff */
[----:B------:R-:W-:-:S07]  /*0870*/  IMAD.MOV R28, RZ, RZ, -R28 ;  /* 0x000000ffff1c7224 */ /* 0x000fce00078e0a1c */
.L_x_956:
        /* <DEDUP_REMOVED lines=23> */
.L_x_955:
        /* <DEDUP_REMOVED lines=13> */
.L_x_948:
        /* <DEDUP_REMOVED lines=124> */
.L_x_947:
[----:B------:R-:W-:Y:S05]  /*1280*/  BSYNC.RECONVERGENT B2 ;  /* 0x0000000000027941 */ /* 0x000fea0003800200 */
.L_x_946:
        /* <DEDUP_REMOVED lines=88> */
.L_x_952:
[----:B------:R-:W-:Y:S05]  /*1810*/  BSYNC.RECONVERGENT B3 ;  /* 0x0000000000037941 */ /* 0x000fea0003800200 */
.L_x_951:
        /* <DEDUP_REMOVED lines=48> */
.L_x_954:
[----:B------:R-:W-:Y:S05]  /*1b20*/  BSYNC.RECONVERGENT B3 ;  /* 0x0000000000037941 */ /* 0x000fea0003800200 */
.L_x_953:
        /* <DEDUP_REMOVED lines=31> */
.L_x_950:
[----:B------:R-:W-:Y:S05]  /*1d20*/  BSYNC.RECONVERGENT B2 ;  /* 0x0000000000027941 */ /* 0x000fea0003800200 */
.L_x_949:
[----:B------:R-:W-:Y:S05]  /*1d30*/  @P4 BRA `(.L_x_955) ;  /* 0xffffffec002c4947 */ /* 0x000fea000383ffff */
[----:B------:R-:W-:Y:S05]  /*1d40*/  BSYNC.RECONVERGENT B0 ;  /* 0x0000000000007941 */ /* 0x000fea0003800200 */
.L_x_945:
[----:B------:R-:W-:Y:S05]  /*1d50*/  @P3 BRA `(.L_x_956) ;  /* 0xffffffe800c83947 */ /* 0x000fea000383ffff */
[----:B------:R-:W-:Y:S05]  /*1d60*/  BSYNC.RECONVERGENT B1 ;  /* 0x0000000000017941 */ /* 0x000fea0003800200 */
.L_x_944:
        /* <DEDUP_REMOVED lines=48> */
[----:B--2-4-:R-:W-:Y:S05]  /*2070*/  CALL.REL.NOINC `($__internal_50_$__cuda_sm20_div_rn_f64_full) ;  /* 0x00000000006c7944 */ /* 0x014fea0003c00000 */
[----:B------:R-:W-:Y:S01]  /*2080*/  IMAD.MOV.U32 R8, RZ, RZ, R18 ;  /* 0x000000ffff087224 */ /* 0x000fe200078e0012 */
[----:B------:R-:W-:-:S07]  /*2090*/  MOV R9, R19 ;  /* 0x0000001300097202 */ /* 0x000fce0000000f00 */
.L_x_958:
[----:B------:R-:W-:Y:S05]  /*20a0*/  BSYNC.RECONVERGENT B0 ;  /* 0x0000000000007941 */ /* 0x000fea0003800200 */
.L_x_957:
        /* <DEDUP_REMOVED lines=24> */
        .weak           $__internal_50_$__cuda_sm20_div_rn_f64_full
        .type           $__internal_50_$__cuda_sm20_div_rn_f64_full,@function
        .size           $__internal_50_$__cuda_sm20_div_rn_f64_full,($__internal_51_$__cuda_sm20_div_s64 - $__internal_50_$__cuda_sm20_div_rn_f64_full)
$__internal_50_$__cuda_sm20_div_rn_f64_full:
        /* <DEDUP_REMOVED lines=104> */
.L_x_960:
        /* <DEDUP_REMOVED lines=16> */
.L_x_963:
[----:B------:R-:W-:Y:S01]  /*29b0*/  LOP3.LUT R19, R11, 0x80000, RZ, 0xfc, !PT ;  /* 0x000800000b137812 */ /* 0x000fe200078efcff */
[----:B------:R-:W-:Y:S01]  /*29c0*/  IMAD.MOV.U32 R18, RZ, RZ, R10 ;  /* 0x000000ffff127224 */ /* 0x000fe200078e000a */
[----:B------:R-:W-:Y:S06]  /*29d0*/  BRA `(.L_x_961) ;  /* 0x0000000000087947 */ /* 0x000fec0003800000 */
.L_x_962:
[----:B------:R-:W-:Y:S02]  /*29e0*/  LOP3.LUT R19, R13, 0x80000, RZ, 0xfc, !PT ;  /* 0x000800000d137812 */ /* 0x000fe400078efcff */
[----:B------:R-:W-:-:S07]  /*29f0*/  MOV R18, R12 ;  /* 0x0000000c00127202 */ /* 0x000fce0000000f00 */
.L_x_961:
[----:B------:R-:W-:Y:S05]  /*2a00*/  BSYNC.RECONVERGENT B1 ;  /* 0x0000000000017941 */ /* 0x000fea0003800200 */
.L_x_959:
[----:B------:R-:W-:Y:S02]  /*2a10*/  IMAD.MOV.U32 R8, RZ, RZ, R2 ;  /* 0x000000ffff087224 */ /* 0x000fe400078e0002 */
[----:B------:R-:W-:-:S04]  /*2a20*/  IMAD.MOV.U32 R9, RZ, RZ, 0x0 ;  /* 0x00000000ff097424 */ /* 0x000fc800078e00ff */
[----:B------:R-:W-:Y:S05]  /*2a30*/  RET.REL.NODEC R8 `(_ZN2at6native49_GLOBAL__N__09e94e3a_16_AveragePool3d_cu_a8eae74c29avg_pool3d_cuda_update_outputILi2EddEEvNS_27GenericPackedTensorAccessorIKT0_Lm4ENS_16DefaultPtrTraitsElEENS3_IS4_Lm4ES6_lEEiiiiiiiibii) ;  /* 0xffffffd408707950 */ /* 0x000fea0003c3ffff */
        .weak           $__internal_51_$__cuda_sm20_div_s64
        .type           $__internal_51_$__cuda_sm20_div_s64,@function
        .size           $__internal_51_$__cuda_sm20_div_s64,(.L_x_1082 - $__internal_51_$__cuda_sm20_div_s64)
$__internal_51_$__cuda_sm20_div_s64:
        /* <DEDUP_REMOVED lines=70> */
[----:B------:R-:W-:Y:S06]  /*2ea0*/  RET.REL.NODEC R8 `(_ZN2at6native49_GLOBAL__N__09e94e3a_16_AveragePool3d_cu_a8eae74c29avg_pool3d_cuda_update_outputILi2EddEEvNS_27GenericPackedTensorAccessorIKT0_Lm4ENS_16DefaultPtrTraitsElEENS3_IS4_Lm4ES6_lEEiiiiiiiibii) ;  /* 0xffffffd008547950 */ /* 0x000fec0003c3ffff */
.L_x_964:
        /* <DEDUP_REMOVED lines=13> */
.L_x_1082:


//--------------------- .text._ZN2at6native49_GLOBAL__N__09e94e3a_16_AveragePool3d_cu_a8eae74c29avg_pool3d_cuda_update_outputILi1EddEEvNS_27GenericPackedTensorAccessorIKT0_Lm4ENS_16DefaultPtrTraitsElEENS3_IS4_Lm4ES6_lEEiiiiiiiibii --------------------------
	.section	.text._ZN2at6native49_GLOBAL__N__09e94e3a_16_AveragePool3d_cu_a8eae74c29avg_pool3d_cuda_update_outputILi1EddEEvNS_27GenericPackedTensorAccessorIKT0_Lm4ENS_16DefaultPtrTraitsElEENS3_IS4_Lm4ES6_lEEiiiiiiiibii,"ax",@progbits
	.align	128
.text._ZN2at6native49_GLOBAL__N__09e94e3a_16_AveragePool3d_cu_a8eae74c29avg_pool3d_cuda_update_outputILi1EddEEvNS_27GenericPackedTensorAccessorIKT0_Lm4ENS_16DefaultPtrTraitsElEENS3_IS4_Lm4ES6_lEEiiiiiiiibii:
        .type           _ZN2at6native49_GLOBAL__N__09e94e3a_16_AveragePool3d_cu_a8eae74c29avg_pool3d_cuda_update_outputILi1EddEEvNS_27GenericPackedTensorAccessorIKT0_Lm4ENS_16DefaultPtrTraitsElEENS3_IS4_Lm4ES6_lEEiiiiiiiibii,@function
        .size           _ZN2at6native49_GLOBAL__N__09e94e3a_16_AveragePool3d_cu_a8eae74c29avg_pool3d_cuda_update_outputILi1EddEEvNS_27GenericPackedTensorAccessorIKT0_Lm4ENS_16DefaultPtrTraitsElEENS3_IS4_Lm4ES6_lEEiiiiiiiibii,(.L_x_1085 - _ZN2at6native49_GLOBAL__N__09e94e3a_16_AveragePool3d_cu_a8eae74c29avg_pool3d_cuda_update_outputILi1EddEEvNS_27GenericPackedTensorAccessorIKT0_Lm4ENS_16DefaultPtrTraitsElEENS3_IS4_Lm4ES6_lEEiiiiiiiibii)
        .other          _ZN2at6native49_GLOBAL__N__09e94e3a_16_AveragePool3d_cu_a8eae74c29avg_pool3d_cuda_update_outputILi1EddEEvNS_27GenericPackedTensorAccessorIKT0_Lm4ENS_16DefaultPtrTraitsElEENS3_IS4_Lm4ES6_lEEiiiiiiiibii,@"STO_CUDA_ENTRY STV_DEFAULT"
_ZN2at6native49_GLOBAL__N__09e94e3a_16_AveragePool3d_cu_a8eae74c29avg_pool3d_cuda_update_outputILi1EddEEvNS_27GenericPackedTensorAccessorIKT0_Lm4ENS_16DefaultPtrTraitsElEENS3_IS4_Lm4ES6_lEEiiiiiiiibii:
        /* <DEDUP_REMOVED lines=39> */
.L_x_965:
[----:B------:R-:W-:-:S07]  /*0270*/  MOV R8, 0x290 ;  /* 0x0000029000087802 */ /* 0x000fce0000000f00 */
[----:B------:R-:W-:Y:S05]  /*0280*/  CALL.REL.NOINC `($__internal_53_$__cuda_sm20_div_s64) ;  /* 0x0000002400ec7944 */ /* 0x000fea0003c00000 */
[----:B------:R-:W0:Y:S01]  /*0290*/  LDC R5, c[0x0][0x3d8] ;  /* 0x0000f600ff057b82 */ /* 0x000e220000000800 */
[----:B------:R-:W-:-:S05]  /*02a0*/  IADD3 R6, PT, PT, -R4, RZ, RZ ;  /* 0x000000ff04067210 */ /* 0x000fca0007ffe1ff */
[----:B0-----:R-:W-:-:S07]  /*02b0*/  IMAD R6, R6, R5, UR4 ;  /* 0x0000000406067e24 */ /* 0x001fce000f8e0205 */
.L_x_966:
        /* <DEDUP_REMOVED lines=58> */
.L_x_967:
        /* <DEDUP_REMOVED lines=27> */
.L_x_968:
[----:B------:R-:W-:Y:S01]  /*0810*/  LOP3.LUT R28, R14, 0xfffffff0, RZ, 0xc0, !PT ;  /* 0xfffffff00e1c7812 */ /* 0x000fe200078ec0ff */
[----:B------:R-:W-:Y:S01]  /*0820*/  BSSY.RECONVERGENT B1, `(.L_x_969) ;  /* 0x0000154000017945 */ /* 0x000fe20003800200 */
[C---:B-1----:R-:W-:Y:S01]  /*0830*/  SHF.L.U64.HI R11, R26.reuse, 0x3, R27 ;  /* 0x000000031a0b7819 */ /* 0x042fe2000001021b */
[----:B------:R-:W-:Y:S01]  /*0840*/  IMAD.SHL.U32 R26, R26, 0x8, RZ ;  /* 0x000000081a1a7824 */ /* 0x000fe200078e00ff */
[----:B------:R-:W-:Y:S02]  /*0850*/  CS2R R12, SRZ ;  /* 0x00000000000c7805 */ /* 0x000fe4000001ff00 */
[----:B------:R-:W-:Y:S01]  /*0860*/  LOP3.LUT R27, R14, 0x3, RZ, 0xc0, !PT ;  /* 0x000000030e1b7812 */ /* 0x000fe200078ec0ff */
[----:B------:R-:W-:-:S07]  /*0870*/  IMAD.MOV R28, RZ, RZ, -R28 ;  /* 0x000000ffff1c7224 */ /* 0x000fce00078e0a1c */
.L_x_981:
        /* <DEDUP_REMOVED lines=23> */
.L_x_980:
        /* <DEDUP_REMOVED lines=13> */
.L_x_973:
        /* <DEDUP_REMOVED lines=124> */
.L_x_972:
[----:B------:R-:W-:Y:S05]  /*1280*/  BSYNC.RECONVERGENT B2 ;  /* 0x0000000000027941 */ /* 0x000fea0003800200 */
.L_x_971:
        /* <DEDUP_REMOVED lines=88> */
.L_x_977:
[----:B------:R-:W-:Y:S05]  /*1810*/  BSYNC.RECONVERGENT B3 ;  /* 0x0000000000037941 */ /* 0x000fea0003800200 */
.L_x_976:
        /* <DEDUP_REMOVED lines=48> */
.L_x_979:
[----:B------:R-:W-:Y:S05]  /*1b20*/  BSYNC.RECONVERGENT B3 ;  /* 0x0000000000037941 */ /* 0x000fea0003800200 */
.L_x_978:
        /* <DEDUP_REMOVED lines=31> */
.L_x_975:
[----:B------:R-:W-:Y:S05]  /*1d20*/  BSYNC.RECONVERGENT B2 ;  /* 0x0000000000027941 */ /* 0x000fea0003800200 */
.L_x_974:
[----:B------:R-:W-:Y:S05]  /*1d30*/  @P4 BRA `(.L_x_980) ;  /* 0xffffffec002c4947 */ /* 0x000fea000383ffff */
[----:B------:R-:W-:Y:S05]  /*1d40*/  BSYNC.RECONVERGENT B0 ;  /* 0x0000000000007941 */ /* 0x000fea0003800200 */
.L_x_970:
[----:B------:R-:W-:Y:S05]  /*1d50*/  @P3 BRA `(.L_x_981) ;  /* 0xffffffe800c83947 */ /* 0x000fea000383ffff */
[----:B------:R-:W-:Y:S05]  /*1d60*/  BSYNC.RECONVERGENT B1 ;  /* 0x0000000000017941 */ /* 0x000fea0003800200 */
.L_x_969:
        /* <DEDUP_REMOVED lines=48> */
[----:B--2-4-:R-:W-:Y:S05]  /*2070*/  CALL.REL.NOINC `($__internal_52_$__cuda_sm20_div_rn_f64_full) ;  /* 0x00000000006c7944 */ /* 0x014fea0003c00000 */
[----:B------:R-:W-:Y:S01]  /*2080*/  IMAD.MOV.U32 R8, RZ, RZ, R18 ;  /* 0x000000ffff087224 */ /* 0x000fe200078e0012 */
[----:B------:R-:W-:-:S07]  /*2090*/  MOV R9, R19 ;  /* 0x0000001300097202 */ /* 0x000fce0000000f00 */
.L_x_983:
[----:B------:R-:W-:Y:S05]  /*20a0*/  BSYNC.RECONVERGENT B0 ;  /* 0x0000000000007941 */ /* 0x000fea0003800200 */
.L_x_982:
        /* <DEDUP_REMOVED lines=24> */
        .weak           $__internal_52_$__cuda_sm20_div_rn_f64_full
        .type           $__internal_52_$__cuda_sm20_div_rn_f64_full,@function
        .size           $__internal_52_$__cuda_sm20_div_rn_f64_full,($__internal_53_$__cuda_sm20_div_s64 - $__internal_52_$__cuda_sm20_div_rn_f64_full)
$__internal_52_$__cuda_sm20_div_rn_f64_full:
        /* <DEDUP_REMOVED lines=104> */
.L_x_985:
        /* <DEDUP_REMOVED lines=16> */
.L_x_988:
[----:B------:R-:W-:Y:S01]  /*29b0*/  LOP3.LUT R19, R11, 0x80000, RZ, 0xfc, !PT ;  /* 0x000800000b137812 */ /* 0x000fe200078efcff */
[----:B------:R-:W-:Y:S01]  /*29c0*/  IMAD.MOV.U32 R18, RZ, RZ, R10 ;  /* 0x000000ffff127224 */ /* 0x000fe200078e000a */
[----:B------:R-:W-:Y:S06]  /*29d0*/  BRA `(.L_x_986) ;  /* 0x0000000000087947 */ /* 0x000fec0003800000 */
.L_x_987:
[----:B------:R-:W-:Y:S02]  /*29e0*/  LOP3.LUT R19, R13, 0x80000, RZ, 0xfc, !PT ;  /* 0x000800000d137812 */ /* 0x000fe400078efcff */
[----:B------:R-:W-:-:S07]  /*29f0*/  MOV R18, R12 ;  /* 0x0000000c00127202 */ /* 0x000fce0000000f00 */
.L_x_986:
[----:B------:R-:W-:Y:S05]  /*2a00*/  BSYNC.RECONVERGENT B1 ;  /* 0x0000000000017941 */ /* 0x000fea0003800200 */
.L_x_984:
[----:B------:R-:W-:Y:S02]  /*2a10*/  IMAD.MOV.U32 R8, RZ, RZ, R2 ;  /* 0x000000ffff087224 */ /* 0x000fe400078e0002 */
[----:B------:R-:W-:-:S04]  /*2a20*/  IMAD.MOV.U32 R9, RZ, RZ, 0x0 ;  /* 0x00000000ff097424 */ /* 0x000fc800078e00ff */
[----:B------:R-:W-:Y:S05]  /*2a30*/  RET.REL.NODEC R8 `(_ZN2at6native49_GLOBAL__N__09e94e3a_16_AveragePool3d_cu_a8eae74c29avg_pool3d_cuda_update_outputILi1EddEEvNS_27GenericPackedTensorAccessorIKT0_Lm4ENS_16DefaultPtrTraitsElEENS3_IS4_Lm4ES6_lEEiiiiiiiibii) ;  /* 0xffffffd408707950 */ /* 0x000fea0003c3ffff */
        .weak           $__internal_53_$__cuda_sm20_div_s64
        .type           $__internal_53_$__cuda_sm20_div_s64,@function
        .size           $__internal_53_$__cuda_sm20_div_s64,(.L_x_1085 - $__internal_53_$__cuda_sm20_div_s64)
$__internal_53_$__cuda_sm20_div_s64:
        /* <DEDUP_REMOVED lines=70> */
[----:B------:R-:W-:Y:S06]  /*2ea0*/  RET.REL.NODEC R8 `(_ZN2at6native49_GLOBAL__N__09e94e3a_16_AveragePool3d_cu_a8eae74c29avg_pool3d_cuda_update_outputILi1EddEEvNS_27GenericPackedTensorAccessorIKT0_Lm4ENS_16DefaultPtrTraitsElEENS3_IS4_Lm4ES6_lEEiiiiiiiibii) ;  /* 0xffffffd008547950 */ /* 0x000fec0003c3ffff */
.L_x_989:
        /* <DEDUP_REMOVED lines=13> */
.L_x_1085:


//--------------------- .nv.shared.reserved.0     --------------------------
	.section	.nv.shared.reserved.0,"aw",@nobits
	.weak		__nv_reservedSMEM_offset_0_alias
	.size		__nv_reservedSMEM_offset_0_alias, 0, 64
	.other		__nv_reservedSMEM_offset_0_alias,@"STO_CUDA_RESERVED_SHARED STV_DEFAULT"
__nv_reservedSMEM_offset_0_alias:
	.zero		0
	.zero		64


//--------------------- .nv.global                --------------------------
	.section	.nv.global,"aw",@nobits
.nv.global:
	.type		_ZN47_INTERNAL_09e94e3a_16_AveragePool3d_cu_a8eae74c4cuda3std3__48in_placeE,@object
	.size		_ZN47_INTERNAL_09e94e3a_16_AveragePool3d_cu_a8eae74c4cuda3std3__48in_placeE,(_ZN47_INTERNAL_09e94e3a_16_AveragePool3d_cu_a8eae74c4cuda3std6ranges3__45__cpo8distanceE - _ZN47_INTERNAL_09e94e3a_16_AveragePool3d_cu_a8eae74c4cuda3std3__48in_placeE)
_ZN47_INTERNAL_09e94e3a_16_AveragePool3d_cu_a8eae74c4cuda3std3__48in_placeE:
	.zero		1
	.type		_ZN47_INTERNAL_09e94e3a_16_AveragePool3d_cu_a8eae74c4cuda3std6ranges3__45__cpo8distanceE,@object
	.size		_ZN47_INTERNAL_09e94e3a_16_AveragePool3d_cu_a8eae74c4cuda3std6ranges3__45__cpo8distanceE,(_ZN47_INTERNAL_09e94e3a_16_AveragePool3d_cu_a8eae74c4cuda3std3__45__cpo6cbeginE - _ZN47_INTERNAL_09e94e3a_16_AveragePool3d_cu_a8eae74c4cuda3std6ranges3__45__cpo8distanceE)
_ZN47_INTERNAL_09e94e3a_16_AveragePool3d_cu_a8eae74c4cuda3std6ranges3__45__cpo8distanceE:
	.zero		1
	.type		_ZN47_INTERNAL_09e94e3a_16_AveragePool3d_cu_a8eae74c4cuda3std3__45__cpo6cbeginE,@object
	.size		_ZN47_INTERNAL_09e94e3a_16_AveragePool3d_cu_a8eae74c4cuda3std3__45__cpo6cbeginE,(_ZN47_INTERNAL_09e94e3a_16_AveragePool3d_cu_a8eae74c4cuda3std6ranges3__45__cpo7advanceE - _ZN47_INTERNAL_09e94e3a_16_AveragePool3d_cu_a8eae74c4cuda3std3__45__cpo6cbeginE)
_ZN47_INTERNAL_09e94e3a_16_AveragePool3d_cu_a8eae74c4cuda3std3__45__cpo6cbeginE:
	.zero		1
	.type		_ZN47_INTERNAL_09e94e3a_16_AveragePool3d_cu_a8eae74c4cuda3std6ranges3__45__cpo7advanceE,@object
	.size		_ZN47_INTERNAL_09e94e3a_16_AveragePool3d_cu_a8eae74c4cuda3std6ranges3__45__cpo7advanceE,(_ZN47_INTERNAL_09e94e3a_16_AveragePool3d_cu_a8eae74c4cuda3std3__45__cpo7crbeginE - _ZN47_INTERNAL_09e94e3a_16_AveragePool3d_cu_a8eae74c4cuda3std6ranges3__45__cpo7advanceE)
_ZN47_INTERNAL_09e94e3a_16_AveragePool3d_cu_a8eae74c4cuda3std6ranges3__45__cpo7advanceE:
	.zero		1
	.type		_ZN47_INTERNAL_09e94e3a_16_AveragePool3d_cu_a8eae74c4cuda3std3__45__cpo7crbeginE,@object
	.size		_ZN47_INTERNAL_09e94e3a_16_AveragePool3d_cu_a8eae74c4cuda3std3__45__cpo7crbeginE,(_ZN47_INTERNAL_09e94e3a_16_AveragePool3d_cu_a8eae74c4cuda3std6ranges3__45__cpo4dataE - _ZN47_INTERNAL_09e94e3a_16_AveragePool3d_cu_a8eae74c4cuda3std3__45__cpo7crbeginE)
_ZN47_INTERNAL_09e94e3a_16_AveragePool3d_cu_a8eae74c4cuda3std3__45__cpo7crbeginE:
	.zero		1
	.type		_ZN47_INTERNAL_09e94e3a_16_AveragePool3d_cu_a8eae74c4cuda3std6ranges3__45__cpo4dataE,@object
	.size		_ZN47_INTERNAL_09e94e3a_16_AveragePool3d_cu_a8eae74c4cuda3std6ranges3__45__cpo4dataE,(_ZN47_INTERNAL_09e94e3a_16_AveragePool3d_cu_a8eae74c4cuda3std6ranges3__45__cpo5beginE - _ZN47_INTERNAL_09e94e3a_16_AveragePool3d_cu_a8eae74c4cuda3std6ranges3__45__cpo4dataE)
_ZN47_INTERNAL_09e94e3a_16_AveragePool3d_cu_a8eae74c4cuda3std6ranges3__45__cpo4dataE:
	.zero		1
	.type		_ZN47_INTERNAL_09e94e3a_16_AveragePool3d_cu_a8eae74c4cuda3std6ranges3__45__cpo5beginE,@object
	.size		_ZN47_INTERNAL_09e94e3a_16_AveragePool3d_cu_a8eae74c4cuda3std6ranges3__45__cpo5beginE,(_ZN47_INTERNAL_09e94e3a_16_AveragePool3d_cu_a8eae74c4cuda3std3__449_GLOBAL__N__09e94e3a_16_AveragePool3d_cu_a8eae74c6ignoreE - _ZN47_INTERNAL_09e94e3a_16_AveragePool3d_cu_a8eae74c4cuda3std6ranges3__45__cpo5beginE)
_ZN47_INTERNAL_09e94e3a_16_AveragePool3d_cu_a8eae74c4cuda3std6ranges3__45__cpo5beginE:
	.zero		1
	.type		_ZN47_INTERNAL_09e94e3a_16_AveragePool3d_cu_a8eae74c4cuda3std3__449_GLOBAL__N__09e94e3a_16_AveragePool3d_cu_a8eae74c6ignoreE,@object
	.size		_ZN47_INTERNAL_09e94e3a_16_AveragePool3d_cu_a8eae74c4cuda3std3__449_GLOBAL__N__09e94e3a_16_AveragePool3d_cu_a8eae74c6ignoreE,(_ZN47_INTERNAL_09e94e3a_16_AveragePool3d_cu_a8eae74c4cuda3std6ranges3__45__cpo4sizeE - _ZN47_INTERNAL_09e94e3a_16_AveragePool3d_cu_a8eae74c4cuda3std3__449_GLOBAL__N__09e94e3a_16_AveragePool3d_cu_a8eae74c6ignoreE)
_ZN47_INTERNAL_09e94e3a_16_AveragePool3d_cu_a8eae74c4cuda3std3__449_GLOBAL__N__09e94e3a_16_AveragePool3d_cu_a8eae74c6ignoreE:
	.zero		1
	.type		_ZN47_INTERNAL_09e94e3a_16_AveragePool3d_cu_a8eae74c4cuda3std6ranges3__45__cpo4sizeE,@object
	.size		_ZN47_INTERNAL_09e94e3a_16_AveragePool3d_cu_a8eae74c4cuda3std6ranges3__45__cpo4sizeE,(_ZN47_INTERNAL_09e94e3a_16_AveragePool3d_cu_a8eae74c4cuda3std3__45__cpo5beginE - _ZN47_INTERNAL_09e94e3a_16_AveragePool3d_cu_a8eae74c4cuda3std6ranges3__45__cpo4sizeE)
_ZN47_INTERNAL_09e94e3a_16_AveragePool3d_cu_a8eae74c4cuda3std6ranges3__45__cpo4sizeE:
	.zero		1
	.type		_ZN47_INTERNAL_09e94e3a_16_AveragePool3d_cu_a8eae74c4cuda3std3__45__cpo5beginE,@object
	.size		_ZN47_INTERNAL_09e94e3a_16_AveragePool3d_cu_a8eae74c4cuda3std3__45__cpo5beginE,(_ZN47_INTERNAL_09e94e3a_16_AveragePool3d_cu_a8eae74c4cuda3std6ranges3__45__cpo6cbeginE - _ZN47_INTERNAL_09e94e3a_16_AveragePool3d_cu_a8eae74c4cuda3std3__45__cpo5beginE)
_ZN47_INTERNAL_09e94e3a_16_AveragePool3d_cu_a8eae74c4cuda3std3__45__cpo5beginE:
	.zero		1
	.type		_ZN47_INTERNAL_09e94e3a_16_AveragePool3d_cu_a8eae74c4cuda3std6ranges3__45__cpo6cbeginE,@object
	.size		_ZN47_INTERNAL_09e94e3a_16_AveragePool3d_cu_a8eae74c4cuda3std6ranges3__45__cpo6cbeginE,(_ZN47_INTERNAL_09e94e3a_16_AveragePool3d_cu_a8eae74c4cuda3std3__45__cpo6rbeginE - _ZN47_INTERNAL_09e94e3a_16_AveragePool3d_cu_a8eae74c4cuda3std6ranges3__45__cpo6cbeginE)
_ZN47_INTERNAL_09e94e3a_16_AveragePool3d_cu_a8eae74c4cuda3std6ranges3__45__cpo6cbeginE:
	.zero		1
	.type		_ZN47_INTERNAL_09e94e3a_16_AveragePool3d_cu_a8eae74c4cuda3std3__45__cpo6rbeginE,@object
	.size		_ZN47_INTERNAL_09e94e3a_16_AveragePool3d_cu_a8eae74c4cuda3std3__45__cpo6rbeginE,(_ZN47_INTERNAL_09e94e3a_16_AveragePool3d_cu_a8eae74c4cuda3std6ranges3__45__cpo4nextE - _ZN47_INTERNAL_09e94e3a_16_AveragePool3d_cu_a8eae74c4cuda3std3__45__cpo6rbeginE)
_ZN47_INTERNAL_09e94e3a_16_AveragePool3d_cu_a8eae74c4cuda3std3__45__cpo6rbeginE:
	.zero		1
	.type		_ZN47_INTERNAL_09e94e3a_16_AveragePool3d_cu_a8eae74c4cuda3std6ranges3__45__cpo4nextE,@object
	.size		_ZN47_INTERNAL_09e94e3a_16_AveragePool3d_cu_a8eae74c4cuda3std6ranges3__45__cpo4nextE,(_ZN47_INTERNAL_09e94e3a_16_AveragePool3d_cu_a8eae74c4cuda3std6ranges3__45__cpo4swapE - _ZN47_INTERNAL_09e94e3a_16_AveragePool3d_cu_a8eae74c4cuda3std6ranges3__45__cpo4nextE)
_ZN47_INTERNAL_09e94e3a_16_AveragePool3d_cu_a8eae74c4cuda3std6ranges3__45__cpo4nextE:
	.zero		1
	.type		_ZN47_INTERNAL_09e94e3a_16_AveragePool3d_cu_a8eae74c4cuda3std6ranges3__45__cpo4swapE,@object
	.size		_ZN47_INTERNAL_09e94e3a_16_AveragePool3d_cu_a8eae74c4cuda3std6ranges3__45__cpo4swapE,(_ZN47_INTERNAL_09e94e3a_16_AveragePool3d_cu_a8eae74c4cuda3std3__420unreachable_sentinelE - _ZN47_INTERNAL_09e94e3a_16_AveragePool3d_cu_a8eae74c4cuda3std6ranges3__45__cpo4swapE)
_ZN47_INTERNAL_09e94e3a_16_AveragePool3d_cu_a8eae74c4cuda3std6ranges3__45__cpo4swapE:
	.zero		1
	.type		_ZN47_INTERNAL_09e94e3a_16_AveragePool3d_cu_a8eae74c4cuda3std3__420unreachable_sentinelE,@object
	.size		_ZN47_INTERNAL_09e94e3a_16_AveragePool3d_cu_a8eae74c4cuda3std3__420unreachable_sentinelE,(_ZN47_INTERNAL_09e94e3a_16_AveragePool3d_cu_a8eae74c6thrust24THRUST_300001_SM_1030_NS6system6detail10sequential3seqE - _ZN47_INTERNAL_09e94e3a_16_AveragePool3d_cu_a8eae74c4cuda3std3__420unreachable_sentinelE)
_ZN47_INTERNAL_09e94e3a_16_AveragePool3d_cu_a8eae74c4cuda3std3__420unreachable_sentinelE:
	.zero		1
	.type		_ZN47_INTERNAL_09e94e3a_16_AveragePool3d_cu_a8eae74c6thrust24THRUST_300001_SM_1030_NS6system6detail10sequential3seqE,@object
	.size		_ZN47_INTERNAL_09e94e3a_16_AveragePool3d_cu_a8eae74c6thrust24THRUST_300001_SM_1030_NS6system6detail10sequential3seqE,(_ZN47_INTERNAL_09e94e3a_16_AveragePool3d_cu_a8eae74c4cuda3std3__45__cpo4cendE - _ZN47_INTERNAL_09e94e3a_16_AveragePool3d_cu_a8eae74c6thrust24THRUST_300001_SM_1030_NS6system6detail10sequential3seqE)
_ZN47_INTERNAL_09e94e3a_16_AveragePool3d_cu_a8eae74c6thrust24THRUST_300001_SM_1030_NS6system6detail10sequential3seqE:
	.zero		1
	.type		_ZN47_INTERNAL_09e94e3a_16_AveragePool3d_cu_a8eae74c4cuda3std3__45__cpo4cendE,@object
	.size		_ZN47_INTERNAL_09e94e3a_16_AveragePool3d_cu_a8eae74c4cuda3std3__45__cpo4cendE,(_ZN47_INTERNAL_09e94e3a_16_AveragePool3d_cu_a8eae74c4cuda3std6ranges3__45__cpo9iter_swapE - _ZN47_INTERNAL_09e94e3a_16_AveragePool3d_cu_a8eae74c4cuda3std3__45__cpo4cendE)
_ZN47_INTERNAL_09e94e3a_16_AveragePool3d_cu_a8eae74c4cuda3std3__45__cpo4cendE:
	.zero		1
	.type		_ZN47_INTERNAL_09e94e3a_16_AveragePool3d_cu_a8eae74c4cuda3std6ranges3__45__cpo9iter_swapE,@object
	.size		_ZN47_INTERNAL_09e94e3a_16_AveragePool3d_cu_a8eae74c4cuda3std6ranges3__45__cpo9iter_swapE,(_ZN47_INTERNAL_09e94e3a_16_AveragePool3d_cu_a8eae74c4cuda3std3__45__cpo5crendE - _ZN47_INTERNAL_09e94e3a_16_AveragePool3d_cu_a8eae74c4cuda3std6ranges3__45__cpo9iter_swapE)
_ZN47_INTERNAL_09e94e3a_16_AveragePool3d_cu_a8eae74c4cuda3std6ranges3__45__cpo9iter_swapE:
	.zero		1
	.type		_ZN47_INTERNAL_09e94e3a_16_AveragePool3d_cu_a8eae74c4cuda3std3__45__cpo5crendE,@object
	.size		_ZN47_INTERNAL_09e94e3a_16_AveragePool3d_cu_a8eae74c4cuda3std3__45__cpo5crendE,(_ZN47_INTERNAL_09e94e3a_16_AveragePool3d_cu_a8eae74c4cuda3std6ranges3__45__cpo5cdataE - _ZN47_INTERNAL_09e94e3a_16_AveragePool3d_cu_a8eae74c4cuda3std3__45__cpo5crendE)
_ZN47_INTERNAL_09e94e3a_16_AveragePool3d_cu_a8eae74c4cuda3std3__45__cpo5crendE:
	.zero		1
	.type		_ZN47_INTERNAL_09e94e3a_16_AveragePool3d_cu_a8eae74c4cuda3std6ranges3__45__cpo5cdataE,@object
	.size		_ZN47_INTERNAL_09e94e3a_16_AveragePool3d_cu_a8eae74c4cuda3std6ranges3__45__cpo5cdataE,(_ZN47_INTERNAL_09e94e3a_16_AveragePool3d_cu_a8eae74c4cuda3std6ranges3__45__cpo3endE - _ZN47_INTERNAL_09e94e3a_16_AveragePool3d_cu_a8eae74c4cuda3std6ranges3__45__cpo5cdataE)
_ZN47_INTERNAL_09e94e3a_16_AveragePool3d_cu_a8eae74c4cuda3std6ranges3__45__cpo5cdataE:
	.zero		1
	.type		_ZN47_INTERNAL_09e94e3a_16_AveragePool3d_cu_a8eae74c4cuda3std6ranges3__45__cpo3endE,@object
	.size		_ZN47_INTERNAL_09e94e3a_16_AveragePool3d_cu_a8eae74c4cuda3std6ranges3__45__cpo3endE,(_ZN47_INTERNAL_09e94e3a_16_AveragePool3d_cu_a8eae74c4cuda3std3__419piecewise_constructE - _ZN47_INTERNAL_09e94e3a_16_AveragePool3d_cu_a8eae74c4cuda3std6ranges3__45__cpo3endE)
_ZN47_INTERNAL_09e94e3a_16_AveragePool3d_cu_a8eae74c4cuda3std6ranges3__45__cpo3endE:
	.zero		1
	.type		_ZN47_INTERNAL_09e94e3a_16_AveragePool3d_cu_a8eae74c4cuda3std3__419piecewise_constructE,@object
	.size		_ZN47_INTERNAL_09e94e3a_16_AveragePool3d_cu_a8eae74c4cuda3std3__419piecewise_constructE,(_ZN47_INTERNAL_09e94e3a_16_AveragePool3d_cu_a8eae74c4cuda3std6ranges3__45__cpo5ssizeE - _ZN47_INTERNAL_09e94e3a_16_AveragePool3d_cu_a8eae74c4cuda3std3__419piecewise_constructE)
_ZN47_INTERNAL_09e94e3a_16_AveragePool3d_cu_a8eae74c4cuda3std3__419piecewise_constructE:
	.zero		1
	.type		_ZN47_INTERNAL_09e94e3a_16_AveragePool3d_cu_a8eae74c4cuda3std6ranges3__45__cpo5ssizeE,@object
	.size		_ZN47_INTERNAL_09e94e3a_16_AveragePool3d_cu_a8eae74c4cuda3std6ranges3__45__cpo5ssizeE,(_ZN47_INTERNAL_09e94e3a_16_AveragePool3d_cu_a8eae74c4cuda3std3__45__cpo3endE - _ZN47_INTERNAL_09e94e3a_16_AveragePool3d_cu_a8eae74c4cuda3std6ranges3__45__cpo5ssizeE)
_ZN47_INTERNAL_09e94e3a_16_AveragePool3d_cu_a8eae74c4cuda3std6ranges3__45__cpo5ssizeE:
	.zero		1
	.type		_ZN47_INTERNAL_09e94e3a_16_AveragePool3d_cu_a8eae74c4cuda3std3__45__cpo3endE,@object
	.size		_ZN47_INTERNAL_09e94e3a_16_AveragePool3d_cu_a8eae74c4cuda3std3__45__cpo3endE,(_ZN47_INTERNAL_09e94e3a_16_AveragePool3d_cu_a8eae74c4cuda3std6ranges3__45__cpo4cendE - _ZN47_INTERNAL_09e94e3a_16_AveragePool3d_cu_a8eae74c4cuda3std3__45__cpo3endE)
_ZN47_INTERNAL_09e94e3a_16_AveragePool3d_cu_a8eae74c4cuda3std3__45__cpo3endE:
	.zero		1
	.type		_ZN47_INTERNAL_09e94e3a_16_AveragePool3d_cu_a8eae74c4cuda3std6ranges3__45__cpo4cendE,@object
	.size		_ZN47_INTERNAL_09e94e3a_16_AveragePool3d_cu_a8eae74c4cuda3std6ranges3__45__cpo4cendE,(_ZN47_INTERNAL_09e94e3a_16_AveragePool3d_cu_a8eae74c4cuda3std3__45__cpo4rendE - _ZN47_INTERNAL_09e94e3a_16_AveragePool3d_cu_a8eae74c4cuda3std6ranges3__45__cpo4cendE)
_ZN47_INTERNAL_09e94e3a_16_AveragePool3d_cu_a8eae74c4cuda3std6ranges3__45__cpo4cendE:
	.zero		1
	.type		_ZN47_INTERNAL_09e94e3a_16_AveragePool3d_cu_a8eae74c4cuda3std3__45__cpo4rendE,@object
	.size		_ZN47_INTERNAL_09e94e3a_16_AveragePool3d_cu_a8eae74c4cuda3std3__45__cpo4rendE,(_ZN47_INTERNAL_09e94e3a_16_AveragePool3d_cu_a8eae74c4cuda3std6ranges3__45__cpo4prevE - _ZN47_INTERNAL_09e94e3a_16_AveragePool3d_cu_a8eae74c4cuda3std3__45__cpo4rendE)
_ZN47_INTERNAL_09e94e3a_16_AveragePool3d_cu_a8eae74c4cuda3std3__45__cpo4rendE:
	.zero		1
	.type		_ZN47_INTERNAL_09e94e3a_16_AveragePool3d_cu_a8eae74c4cuda3std6ranges3__45__cpo4prevE,@object
	.size		_ZN47_INTERNAL_09e94e3a_16_AveragePool3d_cu_a8eae74c4cuda3std6ranges3__45__cpo4prevE,(_ZN47_INTERNAL_09e94e3a_16_AveragePool3d_cu_a8eae74c4cuda3std6ranges3__45__cpo9iter_moveE - _ZN47_INTERNAL_09e94e3a_16_AveragePool3d_cu_a8eae74c4cuda3std6ranges3__45__cpo4prevE)
_ZN47_INTERNAL_09e94e3a_16_AveragePool3d_cu_a8eae74c4cuda3std6ranges3__45__cpo4prevE:
	.zero		1
	.type		_ZN47_INTERNAL_09e94e3a_16_AveragePool3d_cu_a8eae74c4cuda3std6ranges3__45__cpo9iter_moveE,@object
	.size		_ZN47_INTERNAL_09e94e3a_16_AveragePool3d_cu_a8eae74c4cuda3std6ranges3__45__cpo9iter_moveE,(.L_13 - _ZN47_INTERNAL_09e94e3a_16_AveragePool3d_cu_a8eae74c4cuda3std6ranges3__45__cpo9iter_moveE)
_ZN47_INTERNAL_09e94e3a_16_AveragePool3d_cu_a8eae74c4cuda3std6ranges3__45__cpo9iter_moveE:
	.zero		1
.L_13:


//--------------------- .nv.constant0._ZN2at6native49_GLOBAL__N__09e94e3a_16_AveragePool3d_cu_a8eae74c33avg_pool3d_cuda_update_grad_inputIN3c108BFloat16EfEEvNS_27GenericPackedTensorAccessorIKT_Lm4ENS_16DefaultPtrTraitsElEENS5_IS6_Lm4ES8_lEEiiiiiiiiibii --------------------------
	.section	.nv.constant0._ZN2at6native49_GLOBAL__N__09e94e3a_16_AveragePool3d_cu_a8eae74c33avg_pool3d_cuda_update_grad_inputIN3c108BFloat16EfEEvNS_27GenericPackedTensorAccessorIKT_Lm4ENS_16DefaultPtrTraitsElEENS5_IS6_Lm4ES8_lEEiiiiiiiiibii,"a",@progbits
	.sectionflags	@""
	.align	4
.nv.constant0._ZN2at6native49_GLOBAL__N__09e94e3a_16_AveragePool3d_cu_a8eae74c33avg_pool3d_cuda_update_grad_inputIN3c108BFloat16EfEEvNS_27GenericPackedTensorAccessorIKT_Lm4ENS_16DefaultPtrTraitsElEENS5_IS6_Lm4ES8_lEEiiiiiiiiibii:
	.zero		1088


//--------------------- .nv.constant0._ZN2at6native49_GLOBAL__N__09e94e3a_16_AveragePool3d_cu_a8eae74c40avg_pool3d_cuda_update_grad_input_atomicIN3c108BFloat16EfEEvNS_27GenericPackedTensorAccessorIKT_Lm4ENS_16DefaultPtrTraitsElEENS5_IS6_Lm4ES8_lEEiiiiiiiiibiii --------------------------
	.section	.nv.constant0._ZN2at6native49_GLOBAL__N__09e94e3a_16_AveragePool3d_cu_a8eae74c40avg_pool3d_cuda_update_grad_input_atomicIN3c108BFloat16EfEEvNS_27GenericPackedTensorAccessorIKT_Lm4ENS_16DefaultPtrTraitsElEENS5_IS6_Lm4ES8_lEEiiiiiiiiibiii,"a",@progbits
	.sectionflags	@""
	.align	4
.nv.constant0._ZN2at6native49_GLOBAL__N__09e94e3a_16_AveragePool3d_cu_a8eae74c40avg_pool3d_cuda_update_grad_input_atomicIN3c108BFloat16EfEEvNS_27GenericPackedTensorAccessorIKT_Lm4ENS_16DefaultPtrTraitsElEENS5_IS6_Lm4ES8_lEEiiiiiiiiibiii:
	.zero		1092


//--------------------- .nv.constant0._ZN2at6native49_GLOBAL__N__09e94e3a_16_AveragePool3d_cu_a8eae74c33avg_pool3d_cuda_update_grad_inputIN3c104HalfEfEEvNS_27GenericPackedTensorAccessorIKT_Lm4ENS_16DefaultPtrTraitsElEENS5_IS6_Lm4ES8_lEEiiiiiiiiibii --------------------------
	.section	.nv.constant0._ZN2at6native49_GLOBAL__N__09e94e3a_16_AveragePool3d_cu_a8eae74c33avg_pool3d_cuda_update_grad_inputIN3c104HalfEfEEvNS_27GenericPackedTensorAccessorIKT_Lm4ENS_16DefaultPtrTraitsElEENS5_IS6_Lm4ES8_lEEiiiiiiiiibii,"a",@progbits
	.sectionflags	@""
	.align	4
.nv.constant0._ZN2at6native49_GLOBAL__N__09e94e3a_16_AveragePool3d_cu_a8eae74c33avg_pool3d_cuda_update_grad_inputIN3c104HalfEfEEvNS_27GenericPackedTensorAccessorIKT_Lm4ENS_16DefaultPtrTraitsElEENS5_IS6_Lm4ES8_lEEiiiiiiiiibii:
	.zero		1088


//--------------------- .nv.constant0._ZN2at6native49_GLOBAL__N__09e94e3a_16_AveragePool3d_cu_a8eae74c40avg_pool3d_cuda_update_grad_input_atomicIN3c104HalfEfEEvNS_27GenericPackedTensorAccessorIKT_Lm4ENS_16DefaultPtrTraitsElEENS5_IS6_Lm4ES8_lEEiiiiiiiiibiii --------------------------
	.section	.nv.constant0._ZN2at6native49_GLOBAL__N__09e94e3a_16_AveragePool3d_cu_a8eae74c40avg_pool3d_cuda_update_grad_input_atomicIN3c104HalfEfEEvNS_27GenericPackedTensorAccessorIKT_Lm4ENS_16DefaultPtrTraitsElEENS5_IS6_Lm4ES8_lEEiiiiiiiiibiii,"a",@progbits
	.sectionflags	@""
	.align	4
.nv.constant0._ZN2at6native49_GLOBAL__N__09e94e3a_16_AveragePool3d_cu_a8eae74c40avg_pool3d_cuda_update_grad_input_atomicIN3c104HalfEfEEvNS_27GenericPackedTensorAccessorIKT_Lm4ENS_16DefaultPtrTraitsElEENS5_IS6_Lm4ES8_lEEiiiiiiiiibiii:
	.zero		1092


//--------------------- .nv.constant0._ZN2at6native49_GLOBAL__N__09e94e3a_16_AveragePool3d_cu_a8eae74c33avg_pool3d_cuda_update_grad_inputIffEEvNS_27GenericPackedTensorAccessorIKT_Lm4ENS_16DefaultPtrTraitsElEENS3_IS4_Lm4ES6_lEEiiiiiiiiibii --------------------------
	.section	.nv.constant0._ZN2at6native49_GLOBAL__N__09e94e3a_16_AveragePool3d_cu_a8eae74c33avg_pool3d_cuda_update_grad_inputIffEEvNS_27GenericPackedTensorAccessorIKT_Lm4ENS_16DefaultPtrTraitsElEENS3_IS4_Lm4ES6_lEEiiiiiiiiibii,"a",@progbits
	.sectionflags	@""
	.align	4
.nv.constant0._ZN2at6native49_GLOBAL__N__09e94e3a_16_AveragePool3d_cu_a8eae74c33avg_pool3d_cuda_update_grad_inputIffEEvNS_27GenericPackedTensorAccessorIKT_Lm4ENS_16DefaultPtrTraitsElEENS3_IS4_Lm4ES6_lEEiiiiiiiiibii:
	.zero		1088


//--------------------- .nv.constant0._ZN2at6native49_GLOBAL__N__09e94e3a_16_AveragePool3d_cu_a8eae74c40avg_pool3d_cuda_update_grad_input_atomicIffEEvNS_27GenericPackedTensorAccessorIKT_Lm4ENS_16DefaultPtrTraitsElEENS3_IS4_Lm4ES6_lEEiiiiiiiiibiii --------------------------
	.section	.nv.constant0._ZN2at6native49_GLOBAL__N__09e94e3a_16_AveragePool3d_cu_a8eae74c40avg_pool3d_cuda_update_grad_input_atomicIffEEvNS_27GenericPackedTensorAccessorIKT_Lm4ENS_16DefaultPtrTraitsElEENS3_IS4_Lm4ES6_lEEiiiiiiiiibiii,"a",@progbits
	.sectionflags	@""
	.align	4
.nv.constant0._ZN2at6native49_GLOBAL__N__09e94e3a_16_AveragePool3d_cu_a8eae74c40avg_pool3d_cuda_update_grad_input_atomicIffEEvNS_27GenericPackedTensorAccessorIKT_Lm4ENS_16DefaultPtrTraitsElEENS3_IS4_Lm4ES6_lEEiiiiiiiiibiii:
	.zero		1092


//--------------------- .nv.constant0._ZN2at6native49_GLOBAL__N__09e94e3a_16_AveragePool3d_cu_a8eae74c33avg_pool3d_cuda_update_grad_inputIddEEvNS_27GenericPackedTensorAccessorIKT_Lm4ENS_16DefaultPtrTraitsElEENS3_IS4_Lm4ES6_lEEiiiiiiiiibii --------------------------
	.section	.nv.constant0._ZN2at6native49_GLOBAL__N__09e94e3a_16_AveragePool3d_cu_a8eae74c33avg_pool3d_cuda_update_grad_inputIddEEvNS_27GenericPackedTensorAccessorIKT_Lm4ENS_16DefaultPtrTraitsElEENS3_IS4_Lm4ES6_lEEiiiiiiiiibii,"a",@progbits
	.sectionflags	@""
	.align	4
.nv.constant0._ZN2at6native49_GLOBAL__N__09e94e3a_16_AveragePool3d_cu_a8eae74c33avg_pool3d_cuda_update_grad_inputIddEEvNS_27GenericPackedTensorAccessorIKT_Lm4ENS_16DefaultPtrTraitsElEENS3_IS4_Lm4ES6_lEEiiiiiiiiibii:
	.zero		1088


//--------------------- .nv.constant0._ZN2at6native49_GLOBAL__N__09e94e3a_16_AveragePool3d_cu_a8eae74c40avg_pool3d_cuda_update_grad_input_atomicIddEEvNS_27GenericPackedTensorAccessorIKT_Lm4ENS_16DefaultPtrTraitsElEENS3_IS4_Lm4ES6_lEEiiiiiiiiibiii --------------------------
	.section	.nv.constant0._ZN2at6native49_GLOBAL__N__09e94e3a_16_AveragePool3d_cu_a8eae74c40avg_pool3d_cuda_update_grad_input_atomicIddEEvNS_27GenericPackedTensorAccessorIKT_Lm4ENS_16DefaultPtrTraitsElEENS3_IS4_Lm4ES6_lEEiiiiiiiiibiii,"a",@progbits
	.sectionflags	@""
	.align	4
.nv.constant0._ZN2at6native49_GLOBAL__N__09e94e3a_16_AveragePool3d_cu_a8eae74c40avg_pool3d_cuda_update_grad_input_atomicIddEEvNS_27GenericPackedTensorAccessorIKT_Lm4ENS_16DefaultPtrTraitsElEENS3_IS4_Lm4ES6_lEEiiiiiiiiibiii:
	.zero		1092


//--------------------- .nv.constant0._ZN2at6native49_GLOBAL__N__09e94e3a_16_AveragePool3d_cu_a8eae74c44avg_pool3d_single_backward_out_frame_stride1IN3c108BFloat16EfEEvNS_27GenericPackedTensorAccessorIKT_Lm4ENS_16DefaultPtrTraitsElEENS5_IS6_Lm4ES8_lEEiiiT0_i --------------------------
	.section	.nv.constant0._ZN2at6native49_GLOBAL__N__09e94e3a_16_AveragePool3d_cu_a8eae74c44avg_pool3d_single_backward_out_frame_stride1IN3c108BFloat16EfEEvNS_27GenericPackedTensorAccessorIKT_Lm4ENS_16DefaultPtrTraitsElEENS5_IS6_Lm4ES8_lEEiiiT0_i,"a",@progbits
	.sectionflags	@""
	.align	4
.nv.constant0._ZN2at6native49_GLOBAL__N__09e94e3a_16_AveragePool3d_cu_a8eae74c44avg_pool3d_single_backward_out_frame_stride1IN3c108BFloat16EfEEvNS_27GenericPackedTensorAccessorIKT_Lm4ENS_16DefaultPtrTraitsElEENS5_IS6_Lm4ES8_lEEiiiT0_i:
	.zero		1060


//--------------------- .nv.constant0._ZN2at6native49_GLOBAL__N__09e94e3a_16_AveragePool3d_cu_a8eae74c44avg_pool3d_single_backward_out_frame_stride1IN3c104HalfEfEEvNS_27GenericPackedTensorAccessorIKT_Lm4ENS_16DefaultPtrTraitsElEENS5_IS6_Lm4ES8_lEEiiiT0_i --------------------------
	.section	.nv.constant0._ZN2at6native49_GLOBAL__N__09e94e3a_16_AveragePool3d_cu_a8eae74c44avg_pool3d_single_backward_out_frame_stride1IN3c104HalfEfEEvNS_27GenericPackedTensorAccessorIKT_Lm4ENS_16DefaultPtrTraitsElEENS5_IS6_Lm4ES8_lEEiiiT0_i,"a",@progbits
	.sectionflags	@""
	.align	4
.nv.constant0._ZN2at6native49_GLOBAL__N__09e94e3a_16_AveragePool3d_cu_a8eae74c44avg_pool3d_single_backward_out_frame_stride1IN3c104HalfEfEEvNS_27GenericPackedTensorAccessorIKT_Lm4ENS_16DefaultPtrTraitsElEENS5_IS6_Lm4ES8_lEEiiiT0_i:
	.zero		1060


//--------------------- .nv.constant0._ZN2at6native49_GLOBAL__N__09e94e3a_16_AveragePool3d_cu_a8eae74c44avg_pool3d_single_backward_out_frame_stride1IffEEvNS_27GenericPackedTensorAccessorIKT_Lm4ENS_16DefaultPtrTraitsElEENS3_IS4_Lm4ES6_lEEiiiT0_i --------------------------
	.section	.nv.constant0._ZN2at6native49_GLOBAL__N__09e94e3a_16_AveragePool3d_cu_a8eae74c44avg_pool3d_single_backward_out_frame_stride1IffEEvNS_27GenericPackedTensorAccessorIKT_Lm4ENS_16DefaultPtrTraitsElEENS3_IS4_Lm4ES6_lEEiiiT0_i,"a",@progbits
	.sectionflags	@""
	.align	4
.nv.constant0._ZN2at6native49_GLOBAL__N__09e94e3a_16_AveragePool3d_cu_a8eae74c44avg_pool3d_single_backward_out_frame_stride1IffEEvNS_27GenericPackedTensorAccessorIKT_Lm4ENS_16DefaultPtrTraitsElEENS3_IS4_Lm4ES6_lEEiiiT0_i:
	.zero		1060


//--------------------- .nv.constant0._ZN2at6native49_GLOBAL__N__09e94e3a_16_AveragePool3d_cu_a8eae74c44avg_pool3d_single_backward_out_frame_stride1IddEEvNS_27GenericPackedTensorAccessorIKT_Lm4ENS_16DefaultPtrTraitsElEENS3_IS4_Lm4ES6_lEEiiiT0_i --------------------------
	.section	.nv.constant0._ZN2at6native49_GLOBAL__N__09e94e3a_16_AveragePool3d_cu_a8eae74c44avg_pool3d_single_backward_out_frame_stride1IddEEvNS_27GenericPackedTensorAccessorIKT_Lm4ENS_16DefaultPtrTraitsElEENS3_IS4_Lm4ES6_lEEiiiT0_i,"a",@progbits
	.sectionflags	@""
	.align	4
.nv.constant0._ZN2at6native49_GLOBAL__N__09e94e3a_16_AveragePool3d_cu_a8eae74c44avg_pool3d_single_backward_out_frame_stride1IddEEvNS_27GenericPackedTensorAccessorIKT_Lm4ENS_16DefaultPtrTraitsElEENS3_IS4_Lm4ES6_lEEiiiT0_i:
	.zero		1068


//--------------------- .nv.constant0._ZN2at6native49_GLOBAL__N__09e94e3a_16_AveragePool3d_cu_a8eae74c29avg_pool3d_cuda_update_outputIN3c108BFloat16EfEEvNS_27GenericPackedTensorAccessorIKT_Lm4ENS_16DefaultPtrTraitsElEENS5_IS6_Lm4ES8_lEEiiiiiiiiibii --------------------------
	.section	.nv.constant0._ZN2at6native49_GLOBAL__N__09e94e3a_16_AveragePool3d_cu_a8eae74c29avg_pool3d_cuda_update_outputIN3c108BFloat16EfEEvNS_27GenericPackedTensorAccessorIKT_Lm4ENS_16DefaultPtrTraitsElEENS5_IS6_Lm4ES8_lEEiiiiiiiiibii,"a",@progbits
	.sectionflags	@""
	.align	4
.nv.constant0._ZN2at6native49_GLOBAL__N__09e94e3a_16_AveragePool3d_cu_a8eae74c29avg_pool3d_cuda_update_outputIN3c108BFloat16EfEEvNS_27GenericPackedTensorAccessorIKT_Lm4ENS_16DefaultPtrTraitsElEENS5_IS6_Lm4ES8_lEEiiiiiiiiibii:
	.zero		1088


//--------------------- .nv.constant0._ZN2at6native49_GLOBAL__N__09e94e3a_16_AveragePool3d_cu_a8eae74c29avg_pool3d_cuda_update_outputILi7EN3c108BFloat16EfEEvNS_27GenericPackedTensorAccessorIKT0_Lm4ENS_16DefaultPtrTraitsElEENS5_IS6_Lm4ES8_lEEiiiiiiiibii --------------------------
	.section	.nv.constant0._ZN2at6native49_GLOBAL__N__09e94e3a_16_AveragePool3d_cu_a8eae74c29avg_pool3d_cuda_update_outputILi7EN3c108BFloat16EfEEvNS_27GenericPackedTensorAccessorIKT0_Lm4ENS_16DefaultPtrTraitsElEENS5_IS6_Lm4ES8_lEEiiiiiiiibii,"a",@progbits
	.sectionflags	@""
	.align	4
.nv.constant0._ZN2at6native49_GLOBAL__N__09e94e3a_16_AveragePool3d_cu_a8eae74c29avg_pool3d_cuda_update_outputILi7EN3c108BFloat16EfEEvNS_27GenericPackedTensorAccessorIKT0_Lm4ENS_16DefaultPtrTraitsElEENS5_IS6_Lm4ES8_lEEiiiiiiiibii:
	.zero		1084


//--------------------- .nv.constant0._ZN2at6native49_GLOBAL__N__09e94e3a_16_AveragePool3d_cu_a8eae74c29avg_pool3d_cuda_update_outputILi6EN3c108BFloat16EfEEvNS_27GenericPackedTensorAccessorIKT0_Lm4ENS_16DefaultPtrTraitsElEENS5_IS6_Lm4ES8_lEEiiiiiiiibii --------------------------
	.section	.nv.constant0._ZN2at6native49_GLOBAL__N__09e94e3a_16_AveragePool3d_cu_a8eae74c29avg_pool3d_cuda_update_outputILi6EN3c108BFloat16EfEEvNS_27GenericPackedTensorAccessorIKT0_Lm4ENS_16DefaultPtrTraitsElEENS5_IS6_Lm4ES8_lEEiiiiiiiibii,"a",@progbits
	.sectionflags	@""
	.align	4
.nv.constant0._ZN2at6native49_GLOBAL__N__09e94e3a_16_AveragePool3d_cu_a8eae74c29avg_pool3d_cuda_update_outputILi6EN3c108BFloat16EfEEvNS_27GenericPackedTensorAccessorIKT0_Lm4ENS_16DefaultPtrTraitsElEENS5_IS6_Lm4ES8_lEEiiiiiiiibii:
	.zero		1084


//--------------------- .nv.constant0._ZN2at6native49_GLOBAL__N__09e94e3a_16_AveragePool3d_cu_a8eae74c29avg_pool3d_cuda_update_outputILi5EN3c108BFloat16EfEEvNS_27GenericPackedTensorAccessorIKT0_Lm4ENS_16DefaultPtrTraitsElEENS5_IS6_Lm4ES8_lEEiiiiiiiibii --------------------------
	.section	.nv.constant0._ZN2at6native49_GLOBAL__N__09e94e3a_16_AveragePool3d_cu_a8eae74c29avg_pool3d_cuda_update_outputILi5EN3c108BFloat16EfEEvNS_27GenericPackedTensorAccessorIKT0_Lm4ENS_16DefaultPtrTraitsElEENS5_IS6_Lm4ES8_lEEiiiiiiiibii,"a",@progbits
	.sectionflags	@""
	.align	4
.nv.constant0._ZN2at6native49_GLOBAL__N__09e94e3a_16_AveragePool3d_cu_a8eae74c29avg_pool3d_cuda_update_outputILi5EN3c108BFloat16EfEEvNS_27GenericPackedTensorAccessorIKT0_Lm4ENS_16DefaultPtrTraitsElEENS5_IS6_Lm4ES8_lEEiiiiiiiibii:
	.zero		1084


//--------------------- .nv.constant0._ZN2at6native49_GLOBAL__N__09e94e3a_16_AveragePool3d_cu_a8eae74c29avg_pool3d_cuda_update_outputILi4EN3c108BFloat16EfEEvNS_27GenericPackedTensorAccessorIKT0_Lm4ENS_16DefaultPtrTraitsElEENS5_IS6_Lm4ES8_lEEiiiiiiiibii --------------------------
	.section	.nv.constant0._ZN2at6native49_GLOBAL__N__09e94e3a_16_AveragePool3d_cu_a8eae74c29avg_pool3d_cuda_update_outputILi4EN3c108BFloat16EfEEvNS_27GenericPackedTensorAccessorIKT0_Lm4ENS_16DefaultPtrTraitsElEENS5_IS6_Lm4ES8_lEEiiiiiiiibii,"a",@progbits
	.sectionflags	@""
	.align	4
.nv.constant0._ZN2at6native49_GLOBAL__N__09e94e3a_16_AveragePool3d_cu_a8eae74c29avg_pool3d_cuda_update_outputILi4EN3c108BFloat16EfEEvNS_27GenericPackedTensorAccessorIKT0_Lm4ENS_16DefaultPtrTraitsElEENS5_IS6_Lm4ES8_lEEiiiiiiiibii:
	.zero		1084


//--------------------- .nv.constant0._ZN2at6native49_GLOBAL__N__09e94e3a_16_AveragePool3d_cu_a8eae74c29avg_pool3d_cuda_update_outputILi3EN3c108BFloat16EfEEvNS_27GenericPackedTensorAccessorIKT0_Lm4ENS_16DefaultPtrTraitsElEENS5_IS6_Lm4ES8_lEEiiiiiiiibii --------------------------
	.section	.nv.constant0._ZN2at6native49_GLOBAL__N__09e94e3a_16_AveragePool3d_cu_a8eae74c29avg_pool3d_cuda_update_outputILi3EN3c108BFloat16EfEEvNS_27GenericPackedTensorAccessorIKT0_Lm4ENS_16DefaultPtrTraitsElEENS5_IS6_Lm4ES8_lEEiiiiiiiibii,"a",@progbits
	.sectionflags	@""
	.align	4
.nv.constant0._ZN2at6native49_GLOBAL__N__09e94e3a_16_AveragePool3d_cu_a8eae74c29avg_pool3d_cuda_update_outputILi3EN3c108BFloat16EfEEvNS_27GenericPackedTensorAccessorIKT0_Lm4ENS_16DefaultPtrTraitsElEENS5_IS6_Lm4ES8_lEEiiiiiiiibii:
	.zero		1084


//--------------------- .nv.constant0._ZN2at6native49_GLOBAL__N__09e94e3a_16_AveragePool3d_cu_a8eae74c29avg_pool3d_cuda_update_outputILi2EN3c108BFloat16EfEEvNS_27GenericPackedTensorAccessorIKT0_Lm4ENS_16DefaultPtrTraitsElEENS5_IS6_Lm4ES8_lEEiiiiiiiibii --------------------------
	.section	.nv.constant0._ZN2at6native49_GLOBAL__N__09e94e3a_16_AveragePool3d_cu_a8eae74c29avg_pool3d_cuda_update_outputILi2EN3c108BFloat16EfEEvNS_27GenericPackedTensorAccessorIKT0_Lm4ENS_16DefaultPtrTraitsElEENS5_IS6_Lm4ES8_lEEiiiiiiiibii,"a",@progbits
	.sectionflags	@""
	.align	4
.nv.constant0._ZN2at6native49_GLOBAL__N__09e94e3a_16_AveragePool3d_cu_a8eae74c29avg_pool3d_cuda_update_outputILi2EN3c108BFloat16EfEEvNS_27GenericPackedTensorAccessorIKT0_Lm4ENS_16DefaultPtrTraitsElEENS5_IS6_Lm4ES8_lEEiiiiiiiibii:
	.zero		1084


//--------------------- .nv.constant0._ZN2at6native49_GLOBAL__N__09e94e3a_16_AveragePool3d_cu_a8eae74c29avg_pool3d_cuda_update_outputILi1EN3c108BFloat16EfEEvNS_27GenericPackedTensorAccessorIKT0_Lm4ENS_16DefaultPtrTraitsElEENS5_IS6_Lm4ES8_lEEiiiiiiiibii --------------------------
	.section	.nv.constant0._ZN2at6native49_GLOBAL__N__09e94e3a_16_AveragePool3d_cu_a8eae74c29avg_pool3d_cuda_update_outputILi1EN3c108BFloat16EfEEvNS_27GenericPackedTensorAccessorIKT0_Lm4ENS_16DefaultPtrTraitsElEENS5_IS6_Lm4ES8_lEEiiiiiiiibii,"a",@progbits
	.sectionflags	@""
	.align	4
.nv.constant0._ZN2at6native49_GLOBAL__N__09e94e3a_16_AveragePool3d_cu_a8eae74c29avg_pool3d_cuda_update_outputILi1EN3c108BFloat16EfEEvNS_27GenericPackedTensorAccessorIKT0_Lm4ENS_16DefaultPtrTraitsElEENS5_IS6_Lm4ES8_lEEiiiiiiiibii:
	.zero		1084


//--------------------- .nv.constant0._ZN2at6native49_GLOBAL__N__09e94e3a_16_AveragePool3d_cu_a8eae74c29avg_pool3d_cuda_update_outputIN3c104HalfEfEEvNS_27GenericPackedTensorAccessorIKT_Lm4ENS_16DefaultPtrTraitsElEENS5_IS6_Lm4ES8_lEEiiiiiiiiibii --------------------------
	.section	.nv.constant0._ZN2at6native49_GLOBAL__N__09e94e3a_16_AveragePool3d_cu_a8eae74c29avg_pool3d_cuda_update_outputIN3c104HalfEfEEvNS_27GenericPackedTensorAccessorIKT_Lm4ENS_16DefaultPtrTraitsElEENS5_IS6_Lm4ES8_lEEiiiiiiiiibii,"a",@progbits
	.sectionflags	@""
	.align	4
.nv.constant0._ZN2at6native49_GLOBAL__N__09e94e3a_16_AveragePool3d_cu_a8eae74c29avg_pool3d_cuda_update_outputIN3c104HalfEfEEvNS_27GenericPackedTensorAccessorIKT_Lm4ENS_16DefaultPtrTraitsElEENS5_IS6_Lm4ES8_lEEiiiiiiiiibii:
	.zero		1088


//--------------------- .nv.constant0._ZN2at6native49_GLOBAL__N__09e94e3a_16_AveragePool3d_cu_a8eae74c29avg_pool3d_cuda_update_outputILi7EN3c104HalfEfEEvNS_27GenericPackedTensorAccessorIKT0_Lm4ENS_16DefaultPtrTraitsElEENS5_IS6_Lm4ES8_lEEiiiiiiiibii --------------------------
	.section	.nv.constant0._ZN2at6native49_GLOBAL__N__09e94e3a_16_AveragePool3d_cu_a8eae74c29avg_pool3d_cuda_update_outputILi7EN3c104HalfEfEEvNS_27GenericPackedTensorAccessorIKT0_Lm4ENS_16DefaultPtrTraitsElEENS5_IS6_Lm4ES8_lEEiiiiiiiibii,"a",@progbits
	.sectionflags	@""
	.align	4
.nv.constant0._ZN2at6native49_GLOBAL__N__09e94e3a_16_AveragePool3d_cu_a8eae74c29avg_pool3d_cuda_update_outputILi7EN3c104HalfEfEEvNS_27GenericPackedTensorAccessorIKT0_Lm4ENS_16DefaultPtrTraitsElEENS5_IS6_Lm4ES8_lEEiiiiiiiibii:
	.zero		1084


//--------------------- .nv.constant0._ZN2at6native49_GLOBAL__N__09e94e3a_16_AveragePool3d_cu_a8eae74c29avg_pool3d_cuda_update_outputILi6EN3c104HalfEfEEvNS_27GenericPackedTensorAccessorIKT0_Lm4ENS_16DefaultPtrTraitsElEENS5_IS6_Lm4ES8_lEEiiiiiiiibii --------------------------
	.section	.nv.constant0._ZN2at6native49_GLOBAL__N__09e94e3a_16_AveragePool3d_cu_a8eae74c29avg_pool3d_cuda_update_outputILi6EN3c104HalfEfEEvNS_27GenericPackedTensorAccessorIKT0_Lm4ENS_16DefaultPtrTraitsElEENS5_IS6_Lm4ES8_lEEiiiiiiiibii,"a",@progbits
	.sectionflags	@""
	.align	4
.nv.constant0._ZN2at6native49_GLOBAL__N__09e94e3a_16_AveragePool3d_cu_a8eae74c29avg_pool3d_cuda_update_outputILi6EN3c104HalfEfEEvNS_27GenericPackedTensorAccessorIKT0_Lm4ENS_16DefaultPtrTraitsElEENS5_IS6_Lm4ES8_lEEiiiiiiiibii:
	.zero		1084


//--------------------- .nv.constant0._ZN2at6native49_GLOBAL__N__09e94e3a_16_AveragePool3d_cu_a8eae74c29avg_pool3d_cuda_update_outputILi5EN3c104HalfEfEEvNS_27GenericPackedTensorAccessorIKT0_Lm4ENS_16DefaultPtrTraitsElEENS5_IS6_Lm4ES8_lEEiiiiiiiibii --------------------------
	.section	.nv.constant0._ZN2at6native49_GLOBAL__N__09e94e3a_16_AveragePool3d_cu_a8eae74c29avg_pool3d_cuda_update_outputILi5EN3c104HalfEfEEvNS_27GenericPackedTensorAccessorIKT0_Lm4ENS_16DefaultPtrTraitsElEENS5_IS6_Lm4ES8_lEEiiiiiiiibii,"a",@progbits
	.sectionflags	@""
	.align	4
.nv.constant0._ZN2at6native49_GLOBAL__N__09e94e3a_16_AveragePool3d_cu_a8eae74c29avg_pool3d_cuda_update_outputILi5EN3c104HalfEfEEvNS_27GenericPackedTensorAccessorIKT0_Lm4ENS_16DefaultPtrTraitsElEENS5_IS6_Lm4ES8_lEEiiiiiiiibii:
	.zero		1084


//--------------------- .nv.constant0._ZN2at6native49_GLOBAL__N__09e94e3a_16_AveragePool3d_cu_a8eae74c29avg_pool3d_cuda_update_outputILi4EN3c104HalfEfEEvNS_27GenericPackedTensorAccessorIKT0_Lm4ENS_16DefaultPtrTraitsElEENS5_IS6_Lm4ES8_lEEiiiiiiiibii --------------------------
	.section	.nv.constant0._ZN2at6native49_GLOBAL__N__09e94e3a_16_AveragePool3d_cu_a8eae74c29avg_pool3d_cuda_update_outputILi4EN3c104HalfEfEEvNS_27GenericPackedTensorAccessorIKT0_Lm4ENS_16DefaultPtrTraitsElEENS5_IS6_Lm4ES8_lEEiiiiiiiibii,"a",@progbits
	.sectionflags	@""
	.align	4
.nv.constant0._ZN2at6native49_GLOBAL__N__09e94e3a_16_AveragePool3d_cu_a8eae74c29avg_pool3d_cuda_update_outputILi4EN3c104HalfEfEEvNS_27GenericPackedTensorAccessorIKT0_Lm4ENS_16DefaultPtrTraitsElEENS5_IS6_Lm4ES8_lEEiiiiiiiibii:
	.zero		1084


//--------------------- .nv.constant0._ZN2at6native49_GLOBAL__N__09e94e3a_16_AveragePool3d_cu_a8eae74c29avg_pool3d_cuda_update_outputILi3EN3c104HalfEfEEvNS_27GenericPackedTensorAccessorIKT0_Lm4ENS_16DefaultPtrTraitsElEENS5_IS6_Lm4ES8_lEEiiiiiiiibii --------------------------
	.section	.nv.constant0._ZN2at6native49_GLOBAL__N__09e94e3a_16_AveragePool3d_cu_a8eae74c29avg_pool3d_cuda_update_outputILi3EN3c104HalfEfEEvNS_27GenericPackedTensorAccessorIKT0_Lm4ENS_16DefaultPtrTraitsElEENS5_IS6_Lm4ES8_lEEiiiiiiiibii,"a",@progbits
	.sectionflags	@""
	.align	4
.nv.constant0._ZN2at6native49_GLOBAL__N__09e94e3a_16_AveragePool3d_cu_a8eae74c29avg_pool3d_cuda_update_outputILi3EN3c104HalfEfEEvNS_27GenericPackedTensorAccessorIKT0_Lm4ENS_16DefaultPtrTraitsElEENS5_IS6_Lm4ES8_lEEiiiiiiiibii:
	.zero		1084


//--------------------- .nv.constant0._ZN2at6native49_GLOBAL__N__09e94e3a_16_AveragePool3d_cu_a8eae74c29avg_pool3d_cuda_update_outputILi2EN3c104HalfEfEEvNS_27GenericPackedTensorAccessorIKT0_Lm4ENS_16DefaultPtrTraitsElEENS5_IS6_Lm4ES8_lEEiiiiiiiibii --------------------------
	.section	.nv.constant0._ZN2at6native49_GLOBAL__N__09e94e3a_16_AveragePool3d_cu_a8eae74c29avg_pool3d_cuda_update_outputILi2EN3c104HalfEfEEvNS_27GenericPackedTensorAccessorIKT0_Lm4ENS_16DefaultPtrTraitsElEENS5_IS6_Lm4ES8_lEEiiiiiiiibii,"a",@progbits
	.sectionflags	@""
	.align	4
.nv.constant0._ZN2at6native49_GLOBAL__N__09e94e3a_16_AveragePool3d_cu_a8eae74c29avg_pool3d_cuda_update_outputILi2EN3c104HalfEfEEvNS_27GenericPackedTensorAccessorIKT0_Lm4ENS_16DefaultPtrTraitsElEENS5_IS6_Lm4ES8_lEEiiiiiiiibii:
	.zero		1084


//--------------------- .nv.constant0._ZN2at6native49_GLOBAL__N__09e94e3a_16_AveragePool3d_cu_a8eae74c29avg_pool3d_cuda_update_outputILi1EN3c104HalfEfEEvNS_27GenericPackedTensorAccessorIKT0_Lm4ENS_16DefaultPtrTraitsElEENS5_IS6_Lm4ES8_lEEiiiiiiiibii --------------------------
	.section	.nv.constant0._ZN2at6native49_GLOBAL__N__09e94e3a_16_AveragePool3d_cu_a8eae74c29avg_pool3d_cuda_update_outputILi1EN3c104HalfEfEEvNS_27GenericPackedTensorAccessorIKT0_Lm4ENS_16DefaultPtrTraitsElEENS5_IS6_Lm4ES8_lEEiiiiiiiibii,"a",@progbits
	.sectionflags	@""
	.align	4
.nv.constant0._ZN2at6native49_GLOBAL__N__09e94e3a_16_AveragePool3d_cu_a8eae74c29avg_pool3d_cuda_update_outputILi1EN3c104HalfEfEEvNS_27GenericPackedTensorAccessorIKT0_Lm4ENS_16DefaultPtrTraitsElEENS5_IS6_Lm4ES8_lEEiiiiiiiibii:
	.zero		1084


//--------------------- .nv.constant0._ZN2at6native49_GLOBAL__N__09e94e3a_16_AveragePool3d_cu_a8eae74c29avg_pool3d_cuda_update_outputIffEEvNS_27GenericPackedTensorAccessorIKT_Lm4ENS_16DefaultPtrTraitsElEENS3_IS4_Lm4ES6_lEEiiiiiiiiibii --------------------------
	.section	.nv.constant0._ZN2at6native49_GLOBAL__N__09e94e3a_16_AveragePool3d_cu_a8eae74c29avg_pool3d_cuda_update_outputIffEEvNS_27GenericPackedTensorAccessorIKT_Lm4ENS_16DefaultPtrTraitsElEENS3_IS4_Lm4ES6_lEEiiiiiiiiibii,"a",@progbits
	.sectionflags	@""
	.align	4
.nv.constant0._ZN2at6native49_GLOBAL__N__09e94e3a_16_AveragePool3d_cu_a8eae74c29avg_pool3d_cuda_update_outputIffEEvNS_27GenericPackedTensorAccessorIKT_Lm4ENS_16DefaultPtrTraitsElEENS3_IS4_Lm4ES6_lEEiiiiiiiiibii:
	.zero		1088


//--------------------- .nv.constant0._ZN2at6native49_GLOBAL__N__09e94e3a_16_AveragePool3d_cu_a8eae74c29avg_pool3d_cuda_update_outputILi7EffEEvNS_27GenericPackedTensorAccessorIKT0_Lm4ENS_16DefaultPtrTraitsElEENS3_IS4_Lm4ES6_lEEiiiiiiiibii --------------------------
	.section	.nv.constant0._ZN2at6native49_GLOBAL__N__09e94e3a_16_AveragePool3d_cu_a8eae74c29avg_pool3d_cuda_update_outputILi7EffEEvNS_27GenericPackedTensorAccessorIKT0_Lm4ENS_16DefaultPtrTraitsElEENS3_IS4_Lm4ES6_lEEiiiiiiiibii,"a",@progbits
	.sectionflags	@""
	.align	4
.nv.constant0._ZN2at6native49_GLOBAL__N__09e94e3a_16_AveragePool3d_cu_a8eae74c29avg_pool3d_cuda_update_outputILi7EffEEvNS_27GenericPackedTensorAccessorIKT0_Lm4ENS_16DefaultPtrTraitsElEENS3_IS4_Lm4ES6_lEEiiiiiiiibii:
	.zero		1084


//--------------------- .nv.constant0._ZN2at6native49_GLOBAL__N__09e94e3a_16_AveragePool3d_cu_a8eae74c29avg_pool3d_cuda_update_outputILi6EffEEvNS_27GenericPackedTensorAccessorIKT0_Lm4ENS_16DefaultPtrTraitsElEENS3_IS4_Lm4ES6_lEEiiiiiiiibii --------------------------
	.section	.nv.constant0._ZN2at6native49_GLOBAL__N__09e94e3a_16_AveragePool3d_cu_a8eae74c29avg_pool3d_cuda_update_outputILi6EffEEvNS_27GenericPackedTensorAccessorIKT0_Lm4ENS_16DefaultPtrTraitsElEENS3_IS4_Lm4ES6_lEEiiiiiiiibii,"a",@progbits
	.sectionflags	@""
	.align	4
.nv.constant0._ZN2at6native49_GLOBAL__N__09e94e3a_16_AveragePool3d_cu_a8eae74c29avg_pool3d_cuda_update_outputILi6EffEEvNS_27GenericPackedTensorAccessorIKT0_Lm4ENS_16DefaultPtrTraitsElEENS3_IS4_Lm4ES6_lEEiiiiiiiibii:
	.zero		1084


//--------------------- .nv.constant0._ZN2at6native49_GLOBAL__N__09e94e3a_16_AveragePool3d_cu_a8eae74c29avg_pool3d_cuda_update_outputILi5EffEEvNS_27GenericPackedTensorAccessorIKT0_Lm4ENS_16DefaultPtrTraitsElEENS3_IS4_Lm4ES6_lEEiiiiiiiibii --------------------------
	.section	.nv.constant0._ZN2at6native49_GLOBAL__N__09e94e3a_16_AveragePool3d_cu_a8eae74c29avg_pool3d_cuda_update_outputILi5EffEEvNS_27GenericPackedTensorAccessorIKT0_Lm4ENS_16DefaultPtrTraitsElEENS3_IS4_Lm4ES6_lEEiiiiiiiibii,"a",@progbits
	.sectionflags	@""
	.align	4
.nv.constant0._ZN2at6native49_GLOBAL__N__09e94e3a_16_AveragePool3d_cu_a8eae74c29avg_pool3d_cuda_update_outputILi5EffEEvNS_27GenericPackedTensorAccessorIKT0_Lm4ENS_16DefaultPtrTraitsElEENS3_IS4_Lm4ES6_lEEiiiiiiiibii:
	.zero		1084


//--------------------- .nv.constant0._ZN2at6native49_GLOBAL__N__09e94e3a_16_AveragePool3d_cu_a8eae74c29avg_pool3d_cuda_update_outputILi4EffEEvNS_27GenericPackedTensorAccessorIKT0_Lm4ENS_16DefaultPtrTraitsElEENS3_IS4_Lm4ES6_lEEiiiiiiiibii --------------------------
	.section	.nv.constant0._ZN2at6native49_GLOBAL__N__09e94e3a_16_AveragePool3d_cu_a8eae74c29avg_pool3d_cuda_update_outputILi4EffEEvNS_27GenericPackedTensorAccessorIKT0_Lm4ENS_16DefaultPtrTraitsElEENS3_IS4_Lm4ES6_lEEiiiiiiiibii,"a",@progbits
	.sectionflags	@""
	.align	4
.nv.constant0._ZN2at6native49_GLOBAL__N__09e94e3a_16_AveragePool3d_cu_a8eae74c29avg_pool3d_cuda_update_outputILi4EffEEvNS_27GenericPackedTensorAccessorIKT0_Lm4ENS_16DefaultPtrTraitsElEENS3_IS4_Lm4ES6_lEEiiiiiiiibii:
	.zero		1084


//--------------------- .nv.constant0._ZN2at6native49_GLOBAL__N__09e94e3a_16_AveragePool3d_cu_a8eae74c29avg_pool3d_cuda_update_outputILi3EffEEvNS_27GenericPackedTensorAccessorIKT0_Lm4ENS_16DefaultPtrTraitsElEENS3_IS4_Lm4ES6_lEEiiiiiiiibii --------------------------
	.section	.nv.constant0._ZN2at6native49_GLOBAL__N__09e94e3a_16_AveragePool3d_cu_a8eae74c29avg_pool3d_cuda_update_outputILi3EffEEvNS_27GenericPackedTensorAccessorIKT0_Lm4ENS_16DefaultPtrTraitsElEENS3_IS4_Lm4ES6_lEEiiiiiiiibii,"a",@progbits
	.sectionflags	@""
	.align	4
.nv.constant0._ZN2at6native49_GLOBAL__N__09e94e3a_16_AveragePool3d_cu_a8eae74c29avg_pool3d_cuda_update_outputILi3EffEEvNS_27GenericPackedTensorAccessorIKT0_Lm4ENS_16DefaultPtrTraitsElEENS3_IS4_Lm4ES6_lEEiiiiiiiibii:
	.zero		1084


//--------------------- .nv.constant0._ZN2at6native49_GLOBAL__N__09e94e3a_16_AveragePool3d_cu_a8eae74c29avg_pool3d_cuda_update_outputILi2EffEEvNS_27GenericPackedTensorAccessorIKT0_Lm4ENS_16DefaultPtrTraitsElEENS3_IS4_Lm4ES6_lEEiiiiiiiibii --------------------------
	.section	.nv.constant0._ZN2at6native49_GLOBAL__N__09e94e3a_16_AveragePool3d_cu_a8eae74c29avg_pool3d_cuda_update_outputILi2EffEEvNS_27GenericPackedTensorAccessorIKT0_Lm4ENS_16DefaultPtrTraitsElEENS3_IS4_Lm4ES6_lEEiiiiiiiibii,"a",@progbits
	.sectionflags	@""
	.align	4
.nv.constant0._ZN2at6native49_GLOBAL__N__09e94e3a_16_AveragePool3d_cu_a8eae74c29avg_pool3d_cuda_update_outputILi2EffEEvNS_27GenericPackedTensorAccessorIKT0_Lm4ENS_16DefaultPtrTraitsElEENS3_IS4_Lm4ES6_lEEiiiiiiiibii:
	.zero		1084


//--------------------- .nv.constant0._ZN2at6native49_GLOBAL__N__09e94e3a_16_AveragePool3d_cu_a8eae74c29avg_pool3d_cuda_update_outputILi1EffEEvNS_27GenericPackedTensorAccessorIKT0_Lm4ENS_16DefaultPtrTraitsElEENS3_IS4_Lm4ES6_lEEiiiiiiiibii --------------------------
	.section	.nv.constant0._ZN2at6native49_GLOBAL__N__09e94e3a_16_AveragePool3d_cu_a8eae74c29avg_pool3d_cuda_update_outputILi1EffEEvNS_27GenericPackedTensorAccessorIKT0_Lm4ENS_16DefaultPtrTraitsElEENS3_IS4_Lm4ES6_lEEiiiiiiiibii,"a",@progbits
	.sectionflags	@""
	.align	4
.nv.constant0._ZN2at6native49_GLOBAL__N__09e94e3a_16_AveragePool3d_cu_a8eae74c29avg_pool3d_cuda_update_outputILi1EffEEvNS_27GenericPackedTensorAccessorIKT0_Lm4ENS_16DefaultPtrTraitsElEENS3_IS4_Lm4ES6_lEEiiiiiiiibii:
	.zero		1084


//--------------------- .nv.constant0._ZN2at6native49_GLOBAL__N__09e94e3a_16_AveragePool3d_cu_a8eae74c29avg_pool3d_cuda_update_outputIddEEvNS_27GenericPackedTensorAccessorIKT_Lm4ENS_16DefaultPtrTraitsElEENS3_IS4_Lm4ES6_lEEiiiiiiiiibii --------------------------
	.section	.nv.constant0._ZN2at6native49_GLOBAL__N__09e94e3a_16_AveragePool3d_cu_a8eae74c29avg_pool3d_cuda_update_outputIddEEvNS_27GenericPackedTensorAccessorIKT_Lm4ENS_16DefaultPtrTraitsElEENS3_IS4_Lm4ES6_lEEiiiiiiiiibii,"a",@progbits
	.sectionflags	@""
	.align	4
.nv.constant0._ZN2at6native49_GLOBAL__N__09e94e3a_16_AveragePool3d_cu_a8eae74c29avg_pool3d_cuda_update_outputIddEEvNS_27GenericPackedTensorAccessorIKT_Lm4ENS_16DefaultPtrTraitsElEENS3_IS4_Lm4ES6_lEEiiiiiiiiibii:
	.zero		1088


//--------------------- .nv.constant0._ZN2at6native49_GLOBAL__N__09e94e3a_16_AveragePool3d_cu_a8eae74c29avg_pool3d_cuda_update_outputILi7EddEEvNS_27GenericPackedTensorAccessorIKT0_Lm4ENS_16DefaultPtrTraitsElEENS3_IS4_Lm4ES6_lEEiiiiiiiibii --------------------------
	.section	.nv.constant0._ZN2at6native49_GLOBAL__N__09e94e3a_16_AveragePool3d_cu_a8eae74c29avg_pool3d_cuda_update_outputILi7EddEEvNS_27GenericPackedTensorAccessorIKT0_Lm4ENS_16DefaultPtrTraitsElEENS3_IS4_Lm4ES6_lEEiiiiiiiibii,"a",@progbits
	.sectionflags	@""
	.align	4
.nv.constant0._ZN2at6native49_GLOBAL__N__09e94e3a_16_AveragePool3d_cu_a8eae74c29avg_pool3d_cuda_update_outputILi7EddEEvNS_27GenericPackedTensorAccessorIKT0_Lm4ENS_16DefaultPtrTraitsElEENS3_IS4_Lm4ES6_lEEiiiiiiiibii:
	.zero		1084


//--------------------- .nv.constant0._ZN2at6native49_GLOBAL__N__09e94e3a_16_AveragePool3d_cu_a8eae74c29avg_pool3d_cuda_update_outputILi6EddEEvNS_27GenericPackedTensorAccessorIKT0_Lm4ENS_16DefaultPtrTraitsElEENS3_IS4_Lm4ES6_lEEiiiiiiiibii --------------------------
	.section	.nv.constant0._ZN2at6native49_GLOBAL__N__09e94e3a_16_AveragePool3d_cu_a8eae74c29avg_pool3d_cuda_update_outputILi6EddEEvNS_27GenericPackedTensorAccessorIKT0_Lm4ENS_16DefaultPtrTraitsElEENS3_IS4_Lm4ES6_lEEiiiiiiiibii,"a",@progbits
	.sectionflags	@""
	.align	4
.nv.constant0._ZN2at6native49_GLOBAL__N__09e94e3a_16_AveragePool3d_cu_a8eae74c29avg_pool3d_cuda_update_outputILi6EddEEvNS_27GenericPackedTensorAccessorIKT0_Lm4ENS_16DefaultPtrTraitsElEENS3_IS4_Lm4ES6_lEEiiiiiiiibii:
	.zero		1084


//--------------------- .nv.constant0._ZN2at6native49_GLOBAL__N__09e94e3a_16_AveragePool3d_cu_a8eae74c29avg_pool3d_cuda_update_outputILi5EddEEvNS_27GenericPackedTensorAccessorIKT0_Lm4ENS_16DefaultPtrTraitsElEENS3_IS4_Lm4ES6_lEEiiiiiiiibii --------------------------
	.section	.nv.constant0._ZN2at6native49_GLOBAL__N__09e94e3a_16_AveragePool3d_cu_a8eae74c29avg_pool3d_cuda_update_outputILi5EddEEvNS_27GenericPackedTensorAccessorIKT0_Lm4ENS_16DefaultPtrTraitsElEENS3_IS4_Lm4ES6_lEEiiiiiiiibii,"a",@progbits
	.sectionflags	@""
	.align	4
.nv.constant0._ZN2at6native49_GLOBAL__N__09e94e3a_16_AveragePool3d_cu_a8eae74c29avg_pool3d_cuda_update_outputILi5EddEEvNS_27GenericPackedTensorAccessorIKT0_Lm4ENS_16DefaultPtrTraitsElEENS3_IS4_Lm4ES6_lEEiiiiiiiibii:
	.zero		1084


//--------------------- .nv.constant0._ZN2at6native49_GLOBAL__N__09e94e3a_16_AveragePool3d_cu_a8eae74c29avg_pool3d_cuda_update_outputILi4EddEEvNS_27GenericPackedTensorAccessorIKT0_Lm4ENS_16DefaultPtrTraitsElEENS3_IS4_Lm4ES6_lEEiiiiiiiibii --------------------------
	.section	.nv.constant0._ZN2at6native49_GLOBAL__N__09e94e3a_16_AveragePool3d_cu_a8eae74c29avg_pool3d_cuda_update_outputILi4EddEEvNS_27GenericPackedTensorAccessorIKT0_Lm4ENS_16DefaultPtrTraitsElEENS3_IS4_Lm4ES6_lEEiiiiiiiibii,"a",@progbits
	.sectionflags	@""
	.align	4
.nv.constant0._ZN2at6native49_GLOBAL__N__09e94e3a_16_AveragePool3d_cu_a8eae74c29avg_pool3d_cuda_update_outputILi4EddEEvNS_27GenericPackedTensorAccessorIKT0_Lm4ENS_16DefaultPtrTraitsElEENS3_IS4_Lm4ES6_lEEiiiiiiiibii:
	.zero		1084


//--------------------- .nv.constant0._ZN2at6native49_GLOBAL__N__09e94e3a_16_AveragePool3d_cu_a8eae74c29avg_pool3d_cuda_update_outputILi3EddEEvNS_27GenericPackedTensorAccessorIKT0_Lm4ENS_16DefaultPtrTraitsElEENS3_IS4_Lm4ES6_lEEiiiiiiiibii --------------------------
	.section	.nv.constant0._ZN2at6native49_GLOBAL__N__09e94e3a_16_AveragePool3d_cu_a8eae74c29avg_pool3d_cuda_update_outputILi3EddEEvNS_27GenericPackedTensorAccessorIKT0_Lm4ENS_16DefaultPtrTraitsElEENS3_IS4_Lm4ES6_lEEiiiiiiiibii,"a",@progbits
	.sectionflags	@""
	.align	4
.nv.constant0._ZN2at6native49_GLOBAL__N__09e94e3a_16_AveragePool3d_cu_a8eae74c29avg_pool3d_cuda_update_outputILi3EddEEvNS_27GenericPackedTensorAccessorIKT0_Lm4ENS_16DefaultPtrTraitsElEENS3_IS4_Lm4ES6_lEEiiiiiiiibii:
	.zero		1084


//--------------------- .nv.constant0._ZN2at6native49_GLOBAL__N__09e94e3a_16_AveragePool3d_cu_a8eae74c29avg_pool3d_cuda_update_outputILi2EddEEvNS_27GenericPackedTensorAccessorIKT0_Lm4ENS_16DefaultPtrTraitsElEENS3_IS4_Lm4ES6_lEEiiiiiiiibii --------------------------
	.section	.nv.constant0._ZN2at6native49_GLOBAL__N__09e94e3a_16_AveragePool3d_cu_a8eae74c29avg_pool3d_cuda_update_outputILi2EddEEvNS_27GenericPackedTensorAccessorIKT0_Lm4ENS_16DefaultPtrTraitsElEENS3_IS4_Lm4ES6_lEEiiiiiiiibii,"a",@progbits
	.sectionflags	@""
	.align	4
.nv.constant0._ZN2at6native49_GLOBAL__N__09e94e3a_16_AveragePool3d_cu_a8eae74c29avg_pool3d_cuda_update_outputILi2EddEEvNS_27GenericPackedTensorAccessorIKT0_Lm4ENS_16DefaultPtrTraitsElEENS3_IS4_Lm4ES6_lEEiiiiiiiibii:
	.zero		1084


//--------------------- .nv.constant0._ZN2at6native49_GLOBAL__N__09e94e3a_16_AveragePool3d_cu_a8eae74c29avg_pool3d_cuda_update_outputILi1EddEEvNS_27GenericPackedTensorAccessorIKT0_Lm4ENS_16DefaultPtrTraitsElEENS3_IS4_Lm4ES6_lEEiiiiiiiibii --------------------------
	.section	.nv.constant0._ZN2at6native49_GLOBAL__N__09e94e3a_16_AveragePool3d_cu_a8eae74c29avg_pool3d_cuda_update_outputILi1EddEEvNS_27GenericPackedTensorAccessorIKT0_Lm4ENS_16DefaultPtrTraitsElEENS3_IS4_Lm4ES6_lEEiiiiiiiibii,"a",@progbits
	.sectionflags	@""
	.align	4
.nv.constant0._ZN2at6native49_GLOBAL__N__09e94e3a_16_AveragePool3d_cu_a8eae74c29avg_pool3d_cuda_update_outputILi1EddEEvNS_27GenericPackedTensorAccessorIKT0_Lm4ENS_16DefaultPtrTraitsElEENS3_IS4_Lm4ES6_lEEiiiiiiiibii:
	.zero		1084


//--------------------- SYMBOLS --------------------------

	.type		.nv.reservedSmem.offset0,@object
	.size		.nv.reservedSmem.offset0,0x4
